//
// Generated by NVIDIA NVVM Compiler
//
// Compiler Build ID: CL-36424714
// Cuda compilation tools, release 13.0, V13.0.88
// Based on NVVM 20.0.0
//

.version 9.0
.target sm_100
.address_size 64

	// .globl	_Z20MatrixMultiplyKernelPfPKiS1_S_S1_S1_S_S1_S1_
// _ZZ20MatrixMultiplyKernelPfPKiS1_S_S1_S1_S_S1_S1_E8a_shared has been demoted
// _ZZ20MatrixMultiplyKernelPfPKiS1_S_S1_S1_S_S1_S1_E8b_shared has been demoted
// _ZZ12reduceKernelPfPiS0_iS_S0_S0_ifiiE5cache has been demoted

.visible .entry _Z20MatrixMultiplyKernelPfPKiS1_S_S1_S1_S_S1_S1_(
	.param .u64 .ptr .align 1 _Z20MatrixMultiplyKernelPfPKiS1_S_S1_S1_S_S1_S1__param_0,
	.param .u64 .ptr .align 1 _Z20MatrixMultiplyKernelPfPKiS1_S_S1_S1_S_S1_S1__param_1,
	.param .u64 .ptr .align 1 _Z20MatrixMultiplyKernelPfPKiS1_S_S1_S1_S_S1_S1__param_2,
	.param .u64 .ptr .align 1 _Z20MatrixMultiplyKernelPfPKiS1_S_S1_S1_S_S1_S1__param_3,
	.param .u64 .ptr .align 1 _Z20MatrixMultiplyKernelPfPKiS1_S_S1_S1_S_S1_S1__param_4,
	.param .u64 .ptr .align 1 _Z20MatrixMultiplyKernelPfPKiS1_S_S1_S1_S_S1_S1__param_5,
	.param .u64 .ptr .align 1 _Z20MatrixMultiplyKernelPfPKiS1_S_S1_S1_S_S1_S1__param_6,
	.param .u64 .ptr .align 1 _Z20MatrixMultiplyKernelPfPKiS1_S_S1_S1_S_S1_S1__param_7,
	.param .u64 .ptr .align 1 _Z20MatrixMultiplyKernelPfPKiS1_S_S1_S1_S_S1_S1__param_8
)
{
	.reg .pred 	%p<13>;
	.reg .b32 	%r<63>;
	.reg .b32 	%f<113>;
	.reg .b64 	%rd<26>;
	// demoted variable
	.shared .align 4 .b8 _ZZ20MatrixMultiplyKernelPfPKiS1_S_S1_S1_S_S1_S1_E8a_shared[4096];
	// demoted variable
	.shared .align 4 .b8 _ZZ20MatrixMultiplyKernelPfPKiS1_S_S1_S1_S_S1_S1_E8b_shared[4096];
	ld.param.u64 	%rd8, [_Z20MatrixMultiplyKernelPfPKiS1_S_S1_S1_S_S1_S1__param_1];
	ld.param.u64 	%rd9, [_Z20MatrixMultiplyKernelPfPKiS1_S_S1_S1_S_S1_S1__param_2];
	ld.param.u64 	%rd10, [_Z20MatrixMultiplyKernelPfPKiS1_S_S1_S1_S_S1_S1__param_3];
	ld.param.u64 	%rd12, [_Z20MatrixMultiplyKernelPfPKiS1_S_S1_S1_S_S1_S1__param_4];
	ld.param.u64 	%rd13, [_Z20MatrixMultiplyKernelPfPKiS1_S_S1_S1_S_S1_S1__param_5];
	ld.param.u64 	%rd11, [_Z20MatrixMultiplyKernelPfPKiS1_S_S1_S1_S_S1_S1__param_6];
	ld.param.u64 	%rd14, [_Z20MatrixMultiplyKernelPfPKiS1_S_S1_S1_S_S1_S1__param_7];
	ld.param.u64 	%rd15, [_Z20MatrixMultiplyKernelPfPKiS1_S_S1_S1_S_S1_S1__param_8];
	cvta.to.global.u64 	%rd1, %rd15;
	cvta.to.global.u64 	%rd2, %rd14;
	cvta.to.global.u64 	%rd3, %rd13;
	cvta.to.global.u64 	%rd4, %rd12;
	mov.u32 	%r1, %ctaid.z;
	ld.global.u32 	%r22, [%rd4];
	setp.lt.s32 	%p1, %r22, 2;
	mov.b32 	%r59, 0;
	@%p1 bra 	$L__BB0_2;
	ld.global.u32 	%r59, [%rd3];
$L__BB0_2:
	ld.global.u32 	%r24, [%rd2];
	setp.lt.s32 	%p2, %r24, 2;
	mov.b32 	%r60, 0;
	@%p2 bra 	$L__BB0_4;
	ld.global.u32 	%r60, [%rd1];
$L__BB0_4:
	cvta.to.global.u64 	%rd16, %rd8;
	mov.u32 	%r25, %ctaid.x;
	mov.u32 	%r26, %ctaid.y;
	mov.u32 	%r6, %tid.x;
	mov.u32 	%r7, %tid.y;
	mov.u32 	%r27, %ntid.x;
	mad.lo.s32 	%r8, %r25, %r27, %r6;
	mov.u32 	%r28, %ntid.y;
	mad.lo.s32 	%r9, %r26, %r28, %r7;
	ld.global.u32 	%r10, [%rd16+4];
	ld.global.u32 	%r11, [%rd16+8];
	ld.global.u32 	%r61, [%rd4+8];
	setp.lt.s32 	%p3, %r61, 1;
	mov.f32 	%f112, 0f00000000;
	@%p3 bra 	$L__BB0_12;
	shl.b32 	%r30, %r6, 7;
	mov.u32 	%r31, _ZZ20MatrixMultiplyKernelPfPKiS1_S_S1_S1_S_S1_S1_E8a_shared;
	add.s32 	%r13, %r31, %r30;
	mul.lo.s32 	%r14, %r59, %r1;
	mul.lo.s32 	%r15, %r60, %r1;
	cvta.to.global.u64 	%rd5, %rd10;
	cvta.to.global.u64 	%rd6, %rd11;
	mov.f32 	%f112, 0f00000000;
	mov.b32 	%r62, 0;
$L__BB0_6:
	add.s32 	%r18, %r62, %r7;
	ld.global.u32 	%r33, [%rd4+4];
	setp.ge.s32 	%p4, %r8, %r33;
	setp.ge.s32 	%p5, %r18, %r61;
	mov.f32 	%f110, 0f00000000;
	or.pred  	%p6, %p4, %p5;
	@%p6 bra 	$L__BB0_8;
	ld.global.u32 	%r34, [%rd3+4];
	mad.lo.s32 	%r35, %r34, %r8, %r14;
	ld.global.u32 	%r36, [%rd3+8];
	mad.lo.s32 	%r37, %r36, %r18, %r35;
	mul.wide.s32 	%rd17, %r37, 4;
	add.s64 	%rd18, %rd5, %rd17;
	ld.global.f32 	%f110, [%rd18];
$L__BB0_8:
	shl.b32 	%r38, %r7, 2;
	add.s32 	%r39, %r13, %r38;
	st.shared.f32 	[%r39], %f110;
	ld.global.u32 	%r40, [%rd2+8];
	setp.ge.s32 	%p7, %r9, %r40;
	mov.f32 	%f111, 0f00000000;
	@%p7 bra 	$L__BB0_11;
	ld.global.u32 	%r41, [%rd2+4];
	add.s32 	%r42, %r62, %r6;
	setp.ge.s32 	%p8, %r42, %r41;
	@%p8 bra 	$L__BB0_11;
	ld.global.u32 	%r43, [%rd1+4];
	mad.lo.s32 	%r45, %r43, %r42, %r15;
	ld.global.u32 	%r46, [%rd1+8];
	mad.lo.s32 	%r47, %r46, %r9, %r45;
	mul.wide.s32 	%rd19, %r47, 4;
	add.s64 	%rd20, %rd6, %rd19;
	ld.global.f32 	%f111, [%rd20];
$L__BB0_11:
	mov.u32 	%r49, _ZZ20MatrixMultiplyKernelPfPKiS1_S_S1_S1_S_S1_S1_E8b_shared;
	shl.b32 	%r50, %r7, 2;
	add.s32 	%r51, %r49, %r50;
	add.s32 	%r52, %r51, %r30;
	st.shared.f32 	[%r52], %f111;
	bar.sync 	0;
	ld.shared.f32 	%f13, [%r13];
	ld.shared.f32 	%f14, [%r51];
	fma.rn.f32 	%f15, %f13, %f14, %f112;
	ld.shared.f32 	%f16, [%r13+4];
	ld.shared.f32 	%f17, [%r51+128];
	fma.rn.f32 	%f18, %f16, %f17, %f15;
	ld.shared.f32 	%f19, [%r13+8];
	ld.shared.f32 	%f20, [%r51+256];
	fma.rn.f32 	%f21, %f19, %f20, %f18;
	ld.shared.f32 	%f22, [%r13+12];
	ld.shared.f32 	%f23, [%r51+384];
	fma.rn.f32 	%f24, %f22, %f23, %f21;
	ld.shared.f32 	%f25, [%r13+16];
	ld.shared.f32 	%f26, [%r51+512];
	fma.rn.f32 	%f27, %f25, %f26, %f24;
	ld.shared.f32 	%f28, [%r13+20];
	ld.shared.f32 	%f29, [%r51+640];
	fma.rn.f32 	%f30, %f28, %f29, %f27;
	ld.shared.f32 	%f31, [%r13+24];
	ld.shared.f32 	%f32, [%r51+768];
	fma.rn.f32 	%f33, %f31, %f32, %f30;
	ld.shared.f32 	%f34, [%r13+28];
	ld.shared.f32 	%f35, [%r51+896];
	fma.rn.f32 	%f36, %f34, %f35, %f33;
	ld.shared.f32 	%f37, [%r13+32];
	ld.shared.f32 	%f38, [%r51+1024];
	fma.rn.f32 	%f39, %f37, %f38, %f36;
	ld.shared.f32 	%f40, [%r13+36];
	ld.shared.f32 	%f41, [%r51+1152];
	fma.rn.f32 	%f42, %f40, %f41, %f39;
	ld.shared.f32 	%f43, [%r13+40];
	ld.shared.f32 	%f44, [%r51+1280];
	fma.rn.f32 	%f45, %f43, %f44, %f42;
	ld.shared.f32 	%f46, [%r13+44];
	ld.shared.f32 	%f47, [%r51+1408];
	fma.rn.f32 	%f48, %f46, %f47, %f45;
	ld.shared.f32 	%f49, [%r13+48];
	ld.shared.f32 	%f50, [%r51+1536];
	fma.rn.f32 	%f51, %f49, %f50, %f48;
	ld.shared.f32 	%f52, [%r13+52];
	ld.shared.f32 	%f53, [%r51+1664];
	fma.rn.f32 	%f54, %f52, %f53, %f51;
	ld.shared.f32 	%f55, [%r13+56];
	ld.shared.f32 	%f56, [%r51+1792];
	fma.rn.f32 	%f57, %f55, %f56, %f54;
	ld.shared.f32 	%f58, [%r13+60];
	ld.shared.f32 	%f59, [%r51+1920];
	fma.rn.f32 	%f60, %f58, %f59, %f57;
	ld.shared.f32 	%f61, [%r13+64];
	ld.shared.f32 	%f62, [%r51+2048];
	fma.rn.f32 	%f63, %f61, %f62, %f60;
	ld.shared.f32 	%f64, [%r13+68];
	ld.shared.f32 	%f65, [%r51+2176];
	fma.rn.f32 	%f66, %f64, %f65, %f63;
	ld.shared.f32 	%f67, [%r13+72];
	ld.shared.f32 	%f68, [%r51+2304];
	fma.rn.f32 	%f69, %f67, %f68, %f66;
	ld.shared.f32 	%f70, [%r13+76];
	ld.shared.f32 	%f71, [%r51+2432];
	fma.rn.f32 	%f72, %f70, %f71, %f69;
	ld.shared.f32 	%f73, [%r13+80];
	ld.shared.f32 	%f74, [%r51+2560];
	fma.rn.f32 	%f75, %f73, %f74, %f72;
	ld.shared.f32 	%f76, [%r13+84];
	ld.shared.f32 	%f77, [%r51+2688];
	fma.rn.f32 	%f78, %f76, %f77, %f75;
	ld.shared.f32 	%f79, [%r13+88];
	ld.shared.f32 	%f80, [%r51+2816];
	fma.rn.f32 	%f81, %f79, %f80, %f78;
	ld.shared.f32 	%f82, [%r13+92];
	ld.shared.f32 	%f83, [%r51+2944];
	fma.rn.f32 	%f84, %f82, %f83, %f81;
	ld.shared.f32 	%f85, [%r13+96];
	ld.shared.f32 	%f86, [%r51+3072];
	fma.rn.f32 	%f87, %f85, %f86, %f84;
	ld.shared.f32 	%f88, [%r13+100];
	ld.shared.f32 	%f89, [%r51+3200];
	fma.rn.f32 	%f90, %f88, %f89, %f87;
	ld.shared.f32 	%f91, [%r13+104];
	ld.shared.f32 	%f92, [%r51+3328];
	fma.rn.f32 	%f93, %f91, %f92, %f90;
	ld.shared.f32 	%f94, [%r13+108];
	ld.shared.f32 	%f95, [%r51+3456];
	fma.rn.f32 	%f96, %f94, %f95, %f93;
	ld.shared.f32 	%f97, [%r13+112];
	ld.shared.f32 	%f98, [%r51+3584];
	fma.rn.f32 	%f99, %f97, %f98, %f96;
	ld.shared.f32 	%f100, [%r13+116];
	ld.shared.f32 	%f101, [%r51+3712];
	fma.rn.f32 	%f102, %f100, %f101, %f99;
	ld.shared.f32 	%f103, [%r13+120];
	ld.shared.f32 	%f104, [%r51+3840];
	fma.rn.f32 	%f105, %f103, %f104, %f102;
	ld.shared.f32 	%f106, [%r13+124];
	ld.shared.f32 	%f107, [%r51+3968];
	fma.rn.f32 	%f112, %f106, %f107, %f105;
	bar.sync 	0;
	add.s32 	%r62, %r62, 32;
	ld.global.u32 	%r61, [%rd4+8];
	setp.lt.s32 	%p9, %r62, %r61;
	@%p9 bra 	$L__BB0_6;
$L__BB0_12:
	setp.ge.s32 	%p10, %r8, %r10;
	setp.ge.s32 	%p11, %r9, %r11;
	or.pred  	%p12, %p10, %p11;
	@%p12 bra 	$L__BB0_14;
	ld.param.u64 	%rd25, [_Z20MatrixMultiplyKernelPfPKiS1_S_S1_S1_S_S1_S1__param_0];
	cvta.to.global.u64 	%rd21, %rd9;
	ld.global.u32 	%r53, [%rd21];
	mul.lo.s32 	%r54, %r53, %r1;
	ld.global.u32 	%r55, [%rd21+4];
	mad.lo.s32 	%r56, %r55, %r8, %r54;
	ld.global.u32 	%r57, [%rd21+8];
	mad.lo.s32 	%r58, %r57, %r9, %r56;
	cvta.to.global.u64 	%rd22, %rd25;
	mul.wide.s32 	%rd23, %r58, 4;
	add.s64 	%rd24, %rd22, %rd23;
	st.global.f32 	[%rd24], %f112;
$L__BB0_14:
	ret;

}
	// .globl	_Z9mapKernelPfPiS0_iS_S0_S0_ii
.visible .entry _Z9mapKernelPfPiS0_iS_S0_S0_ii(
	.param .u64 .ptr .align 1 _Z9mapKernelPfPiS0_iS_S0_S0_ii_param_0,
	.param .u64 .ptr .align 1 _Z9mapKernelPfPiS0_iS_S0_S0_ii_param_1,
	.param .u64 .ptr .align 1 _Z9mapKernelPfPiS0_iS_S0_S0_ii_param_2,
	.param .u32 _Z9mapKernelPfPiS0_iS_S0_S0_ii_param_3,
	.param .u64 .ptr .align 1 _Z9mapKernelPfPiS0_iS_S0_S0_ii_param_4,
	.param .u64 .ptr .align 1 _Z9mapKernelPfPiS0_iS_S0_S0_ii_param_5,
	.param .u64 .ptr .align 1 _Z9mapKernelPfPiS0_iS_S0_S0_ii_param_6,
	.param .u32 _Z9mapKernelPfPiS0_iS_S0_S0_ii_param_7,
	.param .u32 _Z9mapKernelPfPiS0_iS_S0_S0_ii_param_8
)
{
	.local .align 8 .b8 	__local_depot1[80];
	.reg .b64 	%SP;
	.reg .b64 	%SPL;
	.reg .pred 	%p<102>;
	.reg .b32 	%r<508>;
	.reg .b32 	%f<77>;
	.reg .b64 	%rd<153>;
	.reg .b64 	%fd<67>;

	mov.u64 	%SPL, __local_depot1;
	ld.param.u64 	%rd59, [_Z9mapKernelPfPiS0_iS_S0_S0_ii_param_0];
	ld.param.u64 	%rd61, [_Z9mapKernelPfPiS0_iS_S0_S0_ii_param_1];
	ld.param.u64 	%rd62, [_Z9mapKernelPfPiS0_iS_S0_S0_ii_param_2];
	ld.param.u32 	%r103, [_Z9mapKernelPfPiS0_iS_S0_S0_ii_param_3];
	ld.param.u64 	%rd60, [_Z9mapKernelPfPiS0_iS_S0_S0_ii_param_4];
	ld.param.u64 	%rd63, [_Z9mapKernelPfPiS0_iS_S0_S0_ii_param_5];
	ld.param.u64 	%rd64, [_Z9mapKernelPfPiS0_iS_S0_S0_ii_param_6];
	ld.param.u32 	%r101, [_Z9mapKernelPfPiS0_iS_S0_S0_ii_param_7];
	ld.param.u32 	%r102, [_Z9mapKernelPfPiS0_iS_S0_S0_ii_param_8];
	cvta.to.global.u64 	%rd1, %rd61;
	cvta.to.global.u64 	%rd2, %rd63;
	cvta.to.global.u64 	%rd3, %rd64;
	cvta.to.global.u64 	%rd4, %rd62;
	add.u64 	%rd5, %SPL, 0;
	add.u64 	%rd6, %SPL, 40;
	mov.u32 	%r104, %tid.x;
	mov.u32 	%r105, %ctaid.x;
	mov.u32 	%r106, %ntid.x;
	mad.lo.s32 	%r465, %r105, %r106, %r104;
	setp.ge.s32 	%p1, %r465, %r103;
	@%p1 bra 	$L__BB1_192;
	setp.lt.s32 	%p2, %r101, 1;
	mov.b64 	%rd145, 0;
	@%p2 bra 	$L__BB1_79;
	and.b32  	%r2, %r101, 7;
	setp.lt.u32 	%p3, %r101, 8;
	mov.u32 	%r464, %r101;
	@%p3 bra 	$L__BB1_6;
	add.s32 	%r469, %r101, -4;
	and.b32  	%r107, %r101, 2147483640;
	neg.s32 	%r468, %r107;
$L__BB1_4:
	.pragma "nounroll";
	add.s32 	%r108, %r469, 3;
	mul.wide.u32 	%rd68, %r108, 4;
	add.s64 	%rd69, %rd1, %rd68;
	ld.global.u32 	%r109, [%rd69];
	div.s32 	%r110, %r465, %r109;
	mul.lo.s32 	%r111, %r110, %r109;
	sub.s32 	%r112, %r465, %r111;
	add.s64 	%rd70, %rd5, %rd68;
	st.local.u32 	[%rd70], %r112;
	add.s32 	%r113, %r469, 2;
	mul.wide.u32 	%rd71, %r113, 4;
	add.s64 	%rd72, %rd1, %rd71;
	ld.global.u32 	%r114, [%rd72];
	div.s32 	%r115, %r110, %r114;
	mul.lo.s32 	%r116, %r115, %r114;
	sub.s32 	%r117, %r110, %r116;
	add.s64 	%rd73, %rd5, %rd71;
	st.local.u32 	[%rd73], %r117;
	add.s32 	%r118, %r469, 1;
	mul.wide.u32 	%rd74, %r118, 4;
	add.s64 	%rd75, %rd1, %rd74;
	ld.global.u32 	%r119, [%rd75];
	div.s32 	%r120, %r115, %r119;
	mul.lo.s32 	%r121, %r120, %r119;
	sub.s32 	%r122, %r115, %r121;
	add.s64 	%rd76, %rd5, %rd74;
	st.local.u32 	[%rd76], %r122;
	add.s32 	%r123, %r469, -4;
	mul.wide.u32 	%rd77, %r469, 4;
	add.s64 	%rd78, %rd1, %rd77;
	ld.global.u32 	%r124, [%rd78];
	div.s32 	%r125, %r120, %r124;
	mul.lo.s32 	%r126, %r125, %r124;
	sub.s32 	%r127, %r120, %r126;
	add.s64 	%rd79, %rd5, %rd77;
	st.local.u32 	[%rd79], %r127;
	add.s32 	%r128, %r469, -1;
	mul.wide.u32 	%rd80, %r128, 4;
	add.s64 	%rd81, %rd1, %rd80;
	ld.global.u32 	%r129, [%rd81];
	div.s32 	%r130, %r125, %r129;
	mul.lo.s32 	%r131, %r130, %r129;
	sub.s32 	%r132, %r125, %r131;
	add.s64 	%rd82, %rd5, %rd80;
	st.local.u32 	[%rd82], %r132;
	add.s32 	%r133, %r469, -2;
	mul.wide.u32 	%rd83, %r133, 4;
	add.s64 	%rd84, %rd1, %rd83;
	ld.global.u32 	%r134, [%rd84];
	div.s32 	%r135, %r130, %r134;
	mul.lo.s32 	%r136, %r135, %r134;
	sub.s32 	%r137, %r130, %r136;
	add.s64 	%rd85, %rd5, %rd83;
	st.local.u32 	[%rd85], %r137;
	add.s32 	%r138, %r469, -3;
	mul.wide.u32 	%rd86, %r138, 4;
	add.s64 	%rd87, %rd1, %rd86;
	ld.global.u32 	%r139, [%rd87];
	div.s32 	%r140, %r135, %r139;
	mul.lo.s32 	%r141, %r140, %r139;
	sub.s32 	%r142, %r135, %r141;
	add.s64 	%rd88, %rd5, %rd86;
	st.local.u32 	[%rd88], %r142;
	mul.wide.u32 	%rd89, %r123, 4;
	add.s64 	%rd90, %rd1, %rd89;
	ld.global.u32 	%r143, [%rd90];
	div.s32 	%r465, %r140, %r143;
	mul.lo.s32 	%r144, %r465, %r143;
	sub.s32 	%r145, %r140, %r144;
	add.s64 	%rd91, %rd5, %rd89;
	st.local.u32 	[%rd91], %r145;
	add.s32 	%r469, %r469, -8;
	add.s32 	%r468, %r468, 8;
	setp.eq.s32 	%p4, %r468, 0;
	@%p4 bra 	$L__BB1_5;
	bra.uni 	$L__BB1_4;
$L__BB1_5:
	add.s32 	%r464, %r469, 4;
$L__BB1_6:
	setp.eq.s32 	%p5, %r2, 0;
	@%p5 bra 	$L__BB1_14;
	and.b32  	%r8, %r101, 3;
	setp.lt.u32 	%p6, %r2, 4;
	@%p6 bra 	$L__BB1_9;
	add.s32 	%r146, %r464, -1;
	mul.wide.u32 	%rd92, %r146, 4;
	add.s64 	%rd93, %rd1, %rd92;
	ld.global.u32 	%r147, [%rd93];
	div.s32 	%r148, %r465, %r147;
	mul.lo.s32 	%r149, %r148, %r147;
	sub.s32 	%r150, %r465, %r149;
	add.s64 	%rd94, %rd5, %rd92;
	st.local.u32 	[%rd94], %r150;
	add.s32 	%r151, %r464, -2;
	mul.wide.u32 	%rd95, %r151, 4;
	add.s64 	%rd96, %rd1, %rd95;
	ld.global.u32 	%r152, [%rd96];
	div.s32 	%r153, %r148, %r152;
	mul.lo.s32 	%r154, %r153, %r152;
	sub.s32 	%r155, %r148, %r154;
	add.s64 	%rd97, %rd5, %rd95;
	st.local.u32 	[%rd97], %r155;
	add.s32 	%r156, %r464, -3;
	mul.wide.u32 	%rd98, %r156, 4;
	add.s64 	%rd99, %rd1, %rd98;
	ld.global.u32 	%r157, [%rd99];
	div.s32 	%r158, %r153, %r157;
	mul.lo.s32 	%r159, %r158, %r157;
	sub.s32 	%r160, %r153, %r159;
	add.s64 	%rd100, %rd5, %rd98;
	st.local.u32 	[%rd100], %r160;
	add.s32 	%r464, %r464, -4;
	mul.wide.u32 	%rd101, %r464, 4;
	add.s64 	%rd102, %rd1, %rd101;
	ld.global.u32 	%r161, [%rd102];
	div.s32 	%r465, %r158, %r161;
	mul.lo.s32 	%r162, %r465, %r161;
	sub.s32 	%r163, %r158, %r162;
	add.s64 	%rd103, %rd5, %rd101;
	st.local.u32 	[%rd103], %r163;
$L__BB1_9:
	setp.eq.s32 	%p7, %r8, 0;
	@%p7 bra 	$L__BB1_14;
	setp.eq.s32 	%p8, %r8, 1;
	@%p8 bra 	$L__BB1_12;
	add.s32 	%r164, %r464, -1;
	mul.wide.u32 	%rd104, %r164, 4;
	add.s64 	%rd105, %rd1, %rd104;
	ld.global.u32 	%r165, [%rd105];
	div.s32 	%r166, %r465, %r165;
	mul.lo.s32 	%r167, %r166, %r165;
	sub.s32 	%r168, %r465, %r167;
	add.s64 	%rd106, %rd5, %rd104;
	st.local.u32 	[%rd106], %r168;
	add.s32 	%r464, %r464, -2;
	mul.wide.u32 	%rd107, %r464, 4;
	add.s64 	%rd108, %rd1, %rd107;
	ld.global.u32 	%r169, [%rd108];
	div.s32 	%r465, %r166, %r169;
	mul.lo.s32 	%r170, %r465, %r169;
	sub.s32 	%r171, %r166, %r170;
	add.s64 	%rd109, %rd5, %rd107;
	st.local.u32 	[%rd109], %r171;
$L__BB1_12:
	and.b32  	%r172, %r101, 1;
	setp.eq.b32 	%p9, %r172, 1;
	not.pred 	%p10, %p9;
	@%p10 bra 	$L__BB1_14;
	add.s32 	%r173, %r464, -1;
	mul.wide.u32 	%rd110, %r173, 4;
	add.s64 	%rd111, %rd1, %rd110;
	ld.global.u32 	%r174, [%rd111];
	rem.s32 	%r175, %r465, %r174;
	add.s64 	%rd112, %rd5, %rd110;
	st.local.u32 	[%rd112], %r175;
$L__BB1_14:
	and.b32  	%r17, %r101, 15;
	setp.lt.u32 	%p11, %r101, 16;
	mov.b32 	%r471, 0;
	@%p11 bra 	$L__BB1_18;
	and.b32  	%r471, %r101, 2147483632;
	neg.s32 	%r475, %r471;
	add.s64 	%rd142, %rd2, 32;
	add.s64 	%rd141, %rd5, 32;
	add.s64 	%rd140, %rd6, 32;
$L__BB1_16:
	.pragma "nounroll";
	ld.global.u32 	%r177, [%rd142+-32];
	setp.lt.s32 	%p12, %r177, 2;
	@%p12 bra 	$L__BB1_98;
	ld.local.u32 	%r179, [%rd141+-32];
	st.local.u32 	[%rd140+-32], %r179;
	bra.uni 	$L__BB1_99;
$L__BB1_18:
	setp.eq.s32 	%p29, %r17, 0;
	@%p29 bra 	$L__BB1_66;
	setp.lt.u32 	%p30, %r17, 8;
	@%p30 bra 	$L__BB1_45;
	mul.wide.u32 	%rd113, %r471, 4;
	add.s64 	%rd10, %rd2, %rd113;
	ld.global.u32 	%r225, [%rd10];
	setp.gt.s32 	%p31, %r225, 1;
	add.s64 	%rd11, %rd5, %rd113;
	add.s64 	%rd12, %rd6, %rd113;
	@%p31 bra 	$L__BB1_22;
	mov.b32 	%r226, 0;
	st.local.u32 	[%rd12], %r226;
	bra.uni 	$L__BB1_23;
$L__BB1_22:
	ld.local.u32 	%r227, [%rd11];
	st.local.u32 	[%rd12], %r227;
$L__BB1_23:
	ld.global.u32 	%r228, [%rd10+4];
	setp.gt.s32 	%p32, %r228, 1;
	@%p32 bra 	$L__BB1_25;
	mov.b32 	%r229, 0;
	st.local.u32 	[%rd12+4], %r229;
	bra.uni 	$L__BB1_26;
$L__BB1_25:
	ld.local.u32 	%r230, [%rd11+4];
	st.local.u32 	[%rd12+4], %r230;
$L__BB1_26:
	ld.global.u32 	%r231, [%rd10+8];
	setp.gt.s32 	%p33, %r231, 1;
	@%p33 bra 	$L__BB1_28;
	mov.b32 	%r232, 0;
	st.local.u32 	[%rd12+8], %r232;
	bra.uni 	$L__BB1_29;
$L__BB1_28:
	ld.local.u32 	%r233, [%rd11+8];
	st.local.u32 	[%rd12+8], %r233;
$L__BB1_29:
	ld.global.u32 	%r234, [%rd10+12];
	setp.gt.s32 	%p34, %r234, 1;
	@%p34 bra 	$L__BB1_31;
	mov.b32 	%r235, 0;
	st.local.u32 	[%rd12+12], %r235;
	bra.uni 	$L__BB1_32;
$L__BB1_31:
	ld.local.u32 	%r236, [%rd11+12];
	st.local.u32 	[%rd12+12], %r236;
$L__BB1_32:
	ld.global.u32 	%r237, [%rd10+16];
	setp.gt.s32 	%p35, %r237, 1;
	@%p35 bra 	$L__BB1_34;
	mov.b32 	%r238, 0;
	st.local.u32 	[%rd12+16], %r238;
	bra.uni 	$L__BB1_35;
$L__BB1_34:
	ld.local.u32 	%r239, [%rd11+16];
	st.local.u32 	[%rd12+16], %r239;
$L__BB1_35:
	ld.global.u32 	%r240, [%rd10+20];
	setp.gt.s32 	%p36, %r240, 1;
	@%p36 bra 	$L__BB1_37;
	mov.b32 	%r241, 0;
	st.local.u32 	[%rd12+20], %r241;
	bra.uni 	$L__BB1_38;
$L__BB1_37:
	ld.local.u32 	%r242, [%rd11+20];
	st.local.u32 	[%rd12+20], %r242;
$L__BB1_38:
	ld.global.u32 	%r243, [%rd10+24];
	setp.gt.s32 	%p37, %r243, 1;
	@%p37 bra 	$L__BB1_40;
	mov.b32 	%r244, 0;
	st.local.u32 	[%rd12+24], %r244;
	bra.uni 	$L__BB1_41;
$L__BB1_40:
	ld.local.u32 	%r245, [%rd11+24];
	st.local.u32 	[%rd12+24], %r245;
$L__BB1_41:
	ld.global.u32 	%r246, [%rd10+28];
	setp.gt.s32 	%p38, %r246, 1;
	@%p38 bra 	$L__BB1_43;
	mov.b32 	%r247, 0;
	st.local.u32 	[%rd12+28], %r247;
	bra.uni 	$L__BB1_44;
$L__BB1_43:
	ld.local.u32 	%r248, [%rd11+28];
	st.local.u32 	[%rd12+28], %r248;
$L__BB1_44:
	add.s32 	%r471, %r471, 8;
$L__BB1_45:
	setp.eq.s32 	%p39, %r2, 0;
	@%p39 bra 	$L__BB1_66;
	and.b32  	%r29, %r101, 3;
	setp.lt.u32 	%p40, %r2, 4;
	@%p40 bra 	$L__BB1_60;
	mul.wide.u32 	%rd114, %r471, 4;
	add.s64 	%rd13, %rd2, %rd114;
	ld.global.u32 	%r249, [%rd13];
	setp.gt.s32 	%p41, %r249, 1;
	add.s64 	%rd14, %rd5, %rd114;
	add.s64 	%rd15, %rd6, %rd114;
	@%p41 bra 	$L__BB1_49;
	mov.b32 	%r250, 0;
	st.local.u32 	[%rd15], %r250;
	bra.uni 	$L__BB1_50;
$L__BB1_49:
	ld.local.u32 	%r251, [%rd14];
	st.local.u32 	[%rd15], %r251;
$L__BB1_50:
	ld.global.u32 	%r252, [%rd13+4];
	setp.gt.s32 	%p42, %r252, 1;
	@%p42 bra 	$L__BB1_52;
	mov.b32 	%r253, 0;
	st.local.u32 	[%rd15+4], %r253;
	bra.uni 	$L__BB1_53;
$L__BB1_52:
	ld.local.u32 	%r254, [%rd14+4];
	st.local.u32 	[%rd15+4], %r254;
$L__BB1_53:
	ld.global.u32 	%r255, [%rd13+8];
	setp.gt.s32 	%p43, %r255, 1;
	@%p43 bra 	$L__BB1_55;
	mov.b32 	%r256, 0;
	st.local.u32 	[%rd15+8], %r256;
	bra.uni 	$L__BB1_56;
$L__BB1_55:
	ld.local.u32 	%r257, [%rd14+8];
	st.local.u32 	[%rd15+8], %r257;
$L__BB1_56:
	ld.global.u32 	%r258, [%rd13+12];
	setp.gt.s32 	%p44, %r258, 1;
	@%p44 bra 	$L__BB1_58;
	mov.b32 	%r259, 0;
	st.local.u32 	[%rd15+12], %r259;
	bra.uni 	$L__BB1_59;
$L__BB1_58:
	ld.local.u32 	%r260, [%rd14+12];
	st.local.u32 	[%rd15+12], %r260;
$L__BB1_59:
	add.s32 	%r471, %r471, 4;
$L__BB1_60:
	setp.eq.s32 	%p45, %r29, 0;
	@%p45 bra 	$L__BB1_66;
	mul.wide.u32 	%rd115, %r471, 4;
	add.s64 	%rd139, %rd6, %rd115;
	add.s64 	%rd138, %rd5, %rd115;
	add.s64 	%rd137, %rd2, %rd115;
	neg.s32 	%r474, %r29;
$L__BB1_62:
	.pragma "nounroll";
	ld.global.u32 	%r261, [%rd137];
	setp.gt.s32 	%p46, %r261, 1;
	@%p46 bra 	$L__BB1_64;
	mov.b32 	%r262, 0;
	st.local.u32 	[%rd139], %r262;
	bra.uni 	$L__BB1_65;
$L__BB1_64:
	ld.local.u32 	%r263, [%rd138];
	st.local.u32 	[%rd139], %r263;
$L__BB1_65:
	add.s64 	%rd139, %rd139, 4;
	add.s64 	%rd138, %rd138, 4;
	add.s64 	%rd137, %rd137, 4;
	add.s32 	%r474, %r474, 1;
	setp.ne.s32 	%p47, %r474, 0;
	@%p47 bra 	$L__BB1_62;
$L__BB1_66:
	setp.lt.u32 	%p48, %r101, 16;
	mov.b32 	%r477, 0;
	mov.u32 	%r487, %r477;
	@%p48 bra 	$L__BB1_69;
	and.b32  	%r477, %r101, 2147483632;
	neg.s32 	%r488, %r477;
	add.s64 	%rd147, %rd6, 32;
	add.s64 	%rd146, %rd3, 32;
	mov.b32 	%r487, 0;
$L__BB1_68:
	.pragma "nounroll";
	ld.local.v2.u32 	{%r267, %r268}, [%rd147+-32];
	ld.global.u32 	%r269, [%rd146+-32];
	mad.lo.s32 	%r270, %r269, %r267, %r487;
	ld.global.u32 	%r271, [%rd146+-28];
	mad.lo.s32 	%r272, %r271, %r268, %r270;
	ld.local.v2.u32 	{%r273, %r274}, [%rd147+-24];
	ld.global.u32 	%r275, [%rd146+-24];
	mad.lo.s32 	%r276, %r275, %r273, %r272;
	ld.global.u32 	%r277, [%rd146+-20];
	mad.lo.s32 	%r278, %r277, %r274, %r276;
	ld.local.v2.u32 	{%r279, %r280}, [%rd147+-16];
	ld.global.u32 	%r281, [%rd146+-16];
	mad.lo.s32 	%r282, %r281, %r279, %r278;
	ld.global.u32 	%r283, [%rd146+-12];
	mad.lo.s32 	%r284, %r283, %r280, %r282;
	ld.local.v2.u32 	{%r285, %r286}, [%rd147+-8];
	ld.global.u32 	%r287, [%rd146+-8];
	mad.lo.s32 	%r288, %r287, %r285, %r284;
	ld.global.u32 	%r289, [%rd146+-4];
	mad.lo.s32 	%r290, %r289, %r286, %r288;
	ld.local.v2.u32 	{%r291, %r292}, [%rd147];
	ld.global.u32 	%r293, [%rd146];
	mad.lo.s32 	%r294, %r293, %r291, %r290;
	ld.global.u32 	%r295, [%rd146+4];
	mad.lo.s32 	%r296, %r295, %r292, %r294;
	ld.local.v2.u32 	{%r297, %r298}, [%rd147+8];
	ld.global.u32 	%r299, [%rd146+8];
	mad.lo.s32 	%r300, %r299, %r297, %r296;
	ld.global.u32 	%r301, [%rd146+12];
	mad.lo.s32 	%r302, %r301, %r298, %r300;
	ld.local.v2.u32 	{%r303, %r304}, [%rd147+16];
	ld.global.u32 	%r305, [%rd146+16];
	mad.lo.s32 	%r306, %r305, %r303, %r302;
	ld.global.u32 	%r307, [%rd146+20];
	mad.lo.s32 	%r308, %r307, %r304, %r306;
	ld.local.v2.u32 	{%r309, %r310}, [%rd147+24];
	ld.global.u32 	%r311, [%rd146+24];
	mad.lo.s32 	%r312, %r311, %r309, %r308;
	ld.global.u32 	%r313, [%rd146+28];
	mad.lo.s32 	%r487, %r313, %r310, %r312;
	add.s32 	%r488, %r488, 16;
	add.s64 	%rd147, %rd147, 64;
	add.s64 	%rd146, %rd146, 64;
	setp.eq.s32 	%p49, %r488, 0;
	@%p49 bra 	$L__BB1_69;
	bra.uni 	$L__BB1_68;
$L__BB1_69:
	setp.eq.s32 	%p50, %r17, 0;
	@%p50 bra 	$L__BB1_78;
	setp.lt.u32 	%p51, %r17, 8;
	@%p51 bra 	$L__BB1_72;
	mul.wide.u32 	%rd116, %r477, 4;
	add.s64 	%rd117, %rd6, %rd116;
	ld.local.u32 	%r315, [%rd117];
	add.s64 	%rd118, %rd3, %rd116;
	ld.global.u32 	%r316, [%rd118];
	mad.lo.s32 	%r317, %r316, %r315, %r487;
	ld.local.u32 	%r318, [%rd117+4];
	ld.global.u32 	%r319, [%rd118+4];
	mad.lo.s32 	%r320, %r319, %r318, %r317;
	ld.local.u32 	%r321, [%rd117+8];
	ld.global.u32 	%r322, [%rd118+8];
	mad.lo.s32 	%r323, %r322, %r321, %r320;
	ld.local.u32 	%r324, [%rd117+12];
	ld.global.u32 	%r325, [%rd118+12];
	mad.lo.s32 	%r326, %r325, %r324, %r323;
	ld.local.u32 	%r327, [%rd117+16];
	ld.global.u32 	%r328, [%rd118+16];
	mad.lo.s32 	%r329, %r328, %r327, %r326;
	ld.local.u32 	%r330, [%rd117+20];
	ld.global.u32 	%r331, [%rd118+20];
	mad.lo.s32 	%r332, %r331, %r330, %r329;
	ld.local.u32 	%r333, [%rd117+24];
	ld.global.u32 	%r334, [%rd118+24];
	mad.lo.s32 	%r335, %r334, %r333, %r332;
	ld.local.u32 	%r336, [%rd117+28];
	ld.global.u32 	%r337, [%rd118+28];
	mad.lo.s32 	%r487, %r337, %r336, %r335;
	add.s32 	%r477, %r477, 8;
$L__BB1_72:
	setp.eq.s32 	%p52, %r2, 0;
	@%p52 bra 	$L__BB1_78;
	and.b32  	%r47, %r101, 3;
	setp.lt.u32 	%p53, %r2, 4;
	@%p53 bra 	$L__BB1_75;
	mul.wide.u32 	%rd119, %r477, 4;
	add.s64 	%rd120, %rd6, %rd119;
	ld.local.u32 	%r339, [%rd120];
	add.s64 	%rd121, %rd3, %rd119;
	ld.global.u32 	%r340, [%rd121];
	mad.lo.s32 	%r341, %r340, %r339, %r487;
	ld.local.u32 	%r342, [%rd120+4];
	ld.global.u32 	%r343, [%rd121+4];
	mad.lo.s32 	%r344, %r343, %r342, %r341;
	ld.local.u32 	%r345, [%rd120+8];
	ld.global.u32 	%r346, [%rd121+8];
	mad.lo.s32 	%r347, %r346, %r345, %r344;
	ld.local.u32 	%r348, [%rd120+12];
	ld.global.u32 	%r349, [%rd121+12];
	mad.lo.s32 	%r487, %r349, %r348, %r347;
	add.s32 	%r477, %r477, 4;
$L__BB1_75:
	setp.eq.s32 	%p54, %r47, 0;
	@%p54 bra 	$L__BB1_78;
	mul.wide.u32 	%rd122, %r477, 4;
	add.s64 	%rd144, %rd3, %rd122;
	add.s64 	%rd143, %rd6, %rd122;
	neg.s32 	%r485, %r47;
$L__BB1_77:
	.pragma "nounroll";
	ld.local.u32 	%r350, [%rd143];
	ld.global.u32 	%r351, [%rd144];
	mad.lo.s32 	%r487, %r351, %r350, %r487;
	add.s64 	%rd144, %rd144, 4;
	add.s64 	%rd143, %rd143, 4;
	add.s32 	%r485, %r485, 1;
	setp.ne.s32 	%p55, %r485, 0;
	@%p55 bra 	$L__BB1_77;
$L__BB1_78:
	cvt.s64.s32 	%rd145, %r487;
$L__BB1_79:
	setp.lt.s32 	%p56, %r101, 1;
	mov.b64 	%rd152, 0;
	@%p56 bra 	$L__BB1_93;
	add.s32 	%r354, %r101, -1;
	and.b32  	%r59, %r101, 15;
	setp.lt.u32 	%p57, %r354, 15;
	mov.b32 	%r493, 0;
	mov.u32 	%r503, %r493;
	@%p57 bra 	$L__BB1_83;
	and.b32  	%r493, %r101, 2147483632;
	neg.s32 	%r490, %r493;
	add.s64 	%rd149, %rd5, 32;
	add.s64 	%rd148, %rd4, 32;
	mov.b32 	%r503, 0;
$L__BB1_82:
	.pragma "nounroll";
	ld.local.v2.u32 	{%r356, %r357}, [%rd149+-32];
	ld.global.u32 	%r358, [%rd148+-32];
	mad.lo.s32 	%r359, %r358, %r356, %r503;
	ld.global.u32 	%r360, [%rd148+-28];
	mad.lo.s32 	%r361, %r360, %r357, %r359;
	ld.local.v2.u32 	{%r362, %r363}, [%rd149+-24];
	ld.global.u32 	%r364, [%rd148+-24];
	mad.lo.s32 	%r365, %r364, %r362, %r361;
	ld.global.u32 	%r366, [%rd148+-20];
	mad.lo.s32 	%r367, %r366, %r363, %r365;
	ld.local.v2.u32 	{%r368, %r369}, [%rd149+-16];
	ld.global.u32 	%r370, [%rd148+-16];
	mad.lo.s32 	%r371, %r370, %r368, %r367;
	ld.global.u32 	%r372, [%rd148+-12];
	mad.lo.s32 	%r373, %r372, %r369, %r371;
	ld.local.v2.u32 	{%r374, %r375}, [%rd149+-8];
	ld.global.u32 	%r376, [%rd148+-8];
	mad.lo.s32 	%r377, %r376, %r374, %r373;
	ld.global.u32 	%r378, [%rd148+-4];
	mad.lo.s32 	%r379, %r378, %r375, %r377;
	ld.local.v2.u32 	{%r380, %r381}, [%rd149];
	ld.global.u32 	%r382, [%rd148];
	mad.lo.s32 	%r383, %r382, %r380, %r379;
	ld.global.u32 	%r384, [%rd148+4];
	mad.lo.s32 	%r385, %r384, %r381, %r383;
	ld.local.v2.u32 	{%r386, %r387}, [%rd149+8];
	ld.global.u32 	%r388, [%rd148+8];
	mad.lo.s32 	%r389, %r388, %r386, %r385;
	ld.global.u32 	%r390, [%rd148+12];
	mad.lo.s32 	%r391, %r390, %r387, %r389;
	ld.local.v2.u32 	{%r392, %r393}, [%rd149+16];
	ld.global.u32 	%r394, [%rd148+16];
	mad.lo.s32 	%r395, %r394, %r392, %r391;
	ld.global.u32 	%r396, [%rd148+20];
	mad.lo.s32 	%r397, %r396, %r393, %r395;
	ld.local.v2.u32 	{%r398, %r399}, [%rd149+24];
	ld.global.u32 	%r400, [%rd148+24];
	mad.lo.s32 	%r401, %r400, %r398, %r397;
	ld.global.u32 	%r402, [%rd148+28];
	mad.lo.s32 	%r503, %r402, %r399, %r401;
	add.s32 	%r490, %r490, 16;
	add.s64 	%rd149, %rd149, 64;
	add.s64 	%rd148, %rd148, 64;
	setp.ne.s32 	%p58, %r490, 0;
	@%p58 bra 	$L__BB1_82;
$L__BB1_83:
	setp.eq.s32 	%p59, %r59, 0;
	@%p59 bra 	$L__BB1_92;
	and.b32  	%r73, %r101, 7;
	setp.lt.u32 	%p60, %r59, 8;
	@%p60 bra 	$L__BB1_86;
	mul.wide.u32 	%rd124, %r493, 4;
	add.s64 	%rd125, %rd5, %rd124;
	ld.local.u32 	%r404, [%rd125];
	add.s64 	%rd126, %rd4, %rd124;
	ld.global.u32 	%r405, [%rd126];
	mad.lo.s32 	%r406, %r405, %r404, %r503;
	ld.local.u32 	%r407, [%rd125+4];
	ld.global.u32 	%r408, [%rd126+4];
	mad.lo.s32 	%r409, %r408, %r407, %r406;
	ld.local.u32 	%r410, [%rd125+8];
	ld.global.u32 	%r411, [%rd126+8];
	mad.lo.s32 	%r412, %r411, %r410, %r409;
	ld.local.u32 	%r413, [%rd125+12];
	ld.global.u32 	%r414, [%rd126+12];
	mad.lo.s32 	%r415, %r414, %r413, %r412;
	ld.local.u32 	%r416, [%rd125+16];
	ld.global.u32 	%r417, [%rd126+16];
	mad.lo.s32 	%r418, %r417, %r416, %r415;
	ld.local.u32 	%r419, [%rd125+20];
	ld.global.u32 	%r420, [%rd126+20];
	mad.lo.s32 	%r421, %r420, %r419, %r418;
	ld.local.u32 	%r422, [%rd125+24];
	ld.global.u32 	%r423, [%rd126+24];
	mad.lo.s32 	%r424, %r423, %r422, %r421;
	ld.local.u32 	%r425, [%rd125+28];
	ld.global.u32 	%r426, [%rd126+28];
	mad.lo.s32 	%r503, %r426, %r425, %r424;
	add.s32 	%r493, %r493, 8;
$L__BB1_86:
	setp.eq.s32 	%p61, %r73, 0;
	@%p61 bra 	$L__BB1_92;
	and.b32  	%r79, %r101, 3;
	setp.lt.u32 	%p62, %r73, 4;
	@%p62 bra 	$L__BB1_89;
	mul.wide.u32 	%rd127, %r493, 4;
	add.s64 	%rd128, %rd5, %rd127;
	ld.local.u32 	%r428, [%rd128];
	add.s64 	%rd129, %rd4, %rd127;
	ld.global.u32 	%r429, [%rd129];
	mad.lo.s32 	%r430, %r429, %r428, %r503;
	ld.local.u32 	%r431, [%rd128+4];
	ld.global.u32 	%r432, [%rd129+4];
	mad.lo.s32 	%r433, %r432, %r431, %r430;
	ld.local.u32 	%r434, [%rd128+8];
	ld.global.u32 	%r435, [%rd129+8];
	mad.lo.s32 	%r436, %r435, %r434, %r433;
	ld.local.u32 	%r437, [%rd128+12];
	ld.global.u32 	%r438, [%rd129+12];
	mad.lo.s32 	%r503, %r438, %r437, %r436;
	add.s32 	%r493, %r493, 4;
$L__BB1_89:
	setp.eq.s32 	%p63, %r79, 0;
	@%p63 bra 	$L__BB1_92;
	mul.wide.u32 	%rd130, %r493, 4;
	add.s64 	%rd151, %rd4, %rd130;
	add.s64 	%rd150, %rd5, %rd130;
	neg.s32 	%r501, %r79;
$L__BB1_91:
	.pragma "nounroll";
	ld.local.u32 	%r439, [%rd150];
	ld.global.u32 	%r440, [%rd151];
	mad.lo.s32 	%r503, %r440, %r439, %r503;
	add.s64 	%rd151, %rd151, 4;
	add.s64 	%rd150, %rd150, 4;
	add.s32 	%r501, %r501, 1;
	setp.ne.s32 	%p64, %r501, 0;
	@%p64 bra 	$L__BB1_91;
$L__BB1_92:
	cvt.s64.s32 	%rd152, %r503;
$L__BB1_93:
	cvta.to.global.u64 	%rd131, %rd60;
	shl.b64 	%rd132, %rd145, 2;
	add.s64 	%rd133, %rd131, %rd132;
	ld.global.f32 	%f76, [%rd133];
	setp.gt.s32 	%p65, %r102, 9;
	@%p65 bra 	$L__BB1_158;
	setp.gt.s32 	%p78, %r102, 4;
	@%p78 bra 	$L__BB1_150;
	setp.gt.s32 	%p85, %r102, 2;
	@%p85 bra 	$L__BB1_147;
	setp.eq.s32 	%p88, %r102, 1;
	@%p88 bra 	$L__BB1_97;
	bra.uni 	$L__BB1_145;
$L__BB1_97:
	add.f32 	%f76, %f76, 0f00000000;
	bra.uni 	$L__BB1_191;
$L__BB1_98:
	mov.b32 	%r178, 0;
	st.local.u32 	[%rd140+-32], %r178;
$L__BB1_99:
	ld.global.u32 	%r180, [%rd142+-28];
	setp.gt.s32 	%p13, %r180, 1;
	@%p13 bra 	$L__BB1_101;
	mov.b32 	%r181, 0;
	st.local.u32 	[%rd140+-28], %r181;
	bra.uni 	$L__BB1_102;
$L__BB1_101:
	ld.local.u32 	%r182, [%rd141+-28];
	st.local.u32 	[%rd140+-28], %r182;
$L__BB1_102:
	ld.global.u32 	%r183, [%rd142+-24];
	setp.gt.s32 	%p14, %r183, 1;
	@%p14 bra 	$L__BB1_104;
	mov.b32 	%r184, 0;
	st.local.u32 	[%rd140+-24], %r184;
	bra.uni 	$L__BB1_105;
$L__BB1_104:
	ld.local.u32 	%r185, [%rd141+-24];
	st.local.u32 	[%rd140+-24], %r185;
$L__BB1_105:
	ld.global.u32 	%r186, [%rd142+-20];
	setp.gt.s32 	%p15, %r186, 1;
	@%p15 bra 	$L__BB1_107;
	mov.b32 	%r187, 0;
	st.local.u32 	[%rd140+-20], %r187;
	bra.uni 	$L__BB1_108;
$L__BB1_107:
	ld.local.u32 	%r188, [%rd141+-20];
	st.local.u32 	[%rd140+-20], %r188;
$L__BB1_108:
	ld.global.u32 	%r189, [%rd142+-16];
	setp.gt.s32 	%p16, %r189, 1;
	@%p16 bra 	$L__BB1_110;
	mov.b32 	%r190, 0;
	st.local.u32 	[%rd140+-16], %r190;
	bra.uni 	$L__BB1_111;
$L__BB1_110:
	ld.local.u32 	%r191, [%rd141+-16];
	st.local.u32 	[%rd140+-16], %r191;
$L__BB1_111:
	ld.global.u32 	%r192, [%rd142+-12];
	setp.gt.s32 	%p17, %r192, 1;
	@%p17 bra 	$L__BB1_113;
	mov.b32 	%r193, 0;
	st.local.u32 	[%rd140+-12], %r193;
	bra.uni 	$L__BB1_114;
$L__BB1_113:
	ld.local.u32 	%r194, [%rd141+-12];
	st.local.u32 	[%rd140+-12], %r194;
$L__BB1_114:
	ld.global.u32 	%r195, [%rd142+-8];
	setp.gt.s32 	%p18, %r195, 1;
	@%p18 bra 	$L__BB1_116;
	mov.b32 	%r196, 0;
	st.local.u32 	[%rd140+-8], %r196;
	bra.uni 	$L__BB1_117;
$L__BB1_116:
	ld.local.u32 	%r197, [%rd141+-8];
	st.local.u32 	[%rd140+-8], %r197;
$L__BB1_117:
	ld.global.u32 	%r198, [%rd142+-4];
	setp.gt.s32 	%p19, %r198, 1;
	@%p19 bra 	$L__BB1_119;
	mov.b32 	%r199, 0;
	st.local.u32 	[%rd140+-4], %r199;
	bra.uni 	$L__BB1_120;
$L__BB1_119:
	ld.local.u32 	%r200, [%rd141+-4];
	st.local.u32 	[%rd140+-4], %r200;
$L__BB1_120:
	ld.global.u32 	%r201, [%rd142];
	setp.gt.s32 	%p20, %r201, 1;
	@%p20 bra 	$L__BB1_122;
	mov.b32 	%r202, 0;
	st.local.u32 	[%rd140], %r202;
	bra.uni 	$L__BB1_123;
$L__BB1_122:
	ld.local.u32 	%r203, [%rd141];
	st.local.u32 	[%rd140], %r203;
$L__BB1_123:
	ld.global.u32 	%r204, [%rd142+4];
	setp.gt.s32 	%p21, %r204, 1;
	@%p21 bra 	$L__BB1_125;
	mov.b32 	%r205, 0;
	st.local.u32 	[%rd140+4], %r205;
	bra.uni 	$L__BB1_126;
$L__BB1_125:
	ld.local.u32 	%r206, [%rd141+4];
	st.local.u32 	[%rd140+4], %r206;
$L__BB1_126:
	ld.global.u32 	%r207, [%rd142+8];
	setp.gt.s32 	%p22, %r207, 1;
	@%p22 bra 	$L__BB1_128;
	mov.b32 	%r208, 0;
	st.local.u32 	[%rd140+8], %r208;
	bra.uni 	$L__BB1_129;
$L__BB1_128:
	ld.local.u32 	%r209, [%rd141+8];
	st.local.u32 	[%rd140+8], %r209;
$L__BB1_129:
	ld.global.u32 	%r210, [%rd142+12];
	setp.gt.s32 	%p23, %r210, 1;
	@%p23 bra 	$L__BB1_131;
	mov.b32 	%r211, 0;
	st.local.u32 	[%rd140+12], %r211;
	bra.uni 	$L__BB1_132;
$L__BB1_131:
	ld.local.u32 	%r212, [%rd141+12];
	st.local.u32 	[%rd140+12], %r212;
$L__BB1_132:
	ld.global.u32 	%r213, [%rd142+16];
	setp.gt.s32 	%p24, %r213, 1;
	@%p24 bra 	$L__BB1_134;
	mov.b32 	%r214, 0;
	st.local.u32 	[%rd140+16], %r214;
	bra.uni 	$L__BB1_135;
$L__BB1_134:
	ld.local.u32 	%r215, [%rd141+16];
	st.local.u32 	[%rd140+16], %r215;
$L__BB1_135:
	ld.global.u32 	%r216, [%rd142+20];
	setp.gt.s32 	%p25, %r216, 1;
	@%p25 bra 	$L__BB1_137;
	mov.b32 	%r217, 0;
	st.local.u32 	[%rd140+20], %r217;
	bra.uni 	$L__BB1_138;
$L__BB1_137:
	ld.local.u32 	%r218, [%rd141+20];
	st.local.u32 	[%rd140+20], %r218;
$L__BB1_138:
	ld.global.u32 	%r219, [%rd142+24];
	setp.gt.s32 	%p26, %r219, 1;
	@%p26 bra 	$L__BB1_140;
	mov.b32 	%r220, 0;
	st.local.u32 	[%rd140+24], %r220;
	bra.uni 	$L__BB1_141;
$L__BB1_140:
	ld.local.u32 	%r221, [%rd141+24];
	st.local.u32 	[%rd140+24], %r221;
$L__BB1_141:
	ld.global.u32 	%r222, [%rd142+28];
	setp.gt.s32 	%p27, %r222, 1;
	@%p27 bra 	$L__BB1_143;
	mov.b32 	%r223, 0;
	st.local.u32 	[%rd140+28], %r223;
	bra.uni 	$L__BB1_144;
$L__BB1_143:
	ld.local.u32 	%r224, [%rd141+28];
	st.local.u32 	[%rd140+28], %r224;
$L__BB1_144:
	add.s32 	%r475, %r475, 16;
	add.s64 	%rd142, %rd142, 64;
	add.s64 	%rd141, %rd141, 64;
	add.s64 	%rd140, %rd140, 64;
	setp.eq.s32 	%p28, %r475, 0;
	@%p28 bra 	$L__BB1_18;
	bra.uni 	$L__BB1_16;
$L__BB1_145:
	setp.eq.s32 	%p89, %r102, 2;
	@%p89 bra 	$L__BB1_146;
	bra.uni 	$L__BB1_190;
$L__BB1_146:
	mul.f32 	%f76, %f76, 0f00000000;
	bra.uni 	$L__BB1_191;
$L__BB1_147:
	setp.eq.s32 	%p86, %r102, 3;
	@%p86 bra 	$L__BB1_191;
	setp.eq.s32 	%p87, %r102, 4;
	@%p87 bra 	$L__BB1_149;
	bra.uni 	$L__BB1_190;
$L__BB1_149:
	neg.f32 	%f76, %f76;
	bra.uni 	$L__BB1_191;
$L__BB1_150:
	setp.gt.s32 	%p79, %r102, 6;
	@%p79 bra 	$L__BB1_154;
	setp.eq.s32 	%p83, %r102, 5;
	@%p83 bra 	$L__BB1_174;
	setp.eq.s32 	%p84, %r102, 6;
	@%p84 bra 	$L__BB1_153;
	bra.uni 	$L__BB1_190;
$L__BB1_153:
	setp.eq.f32 	%p100, %f76, 0f00000000;
	selp.f32 	%f76, 0f3F800000, 0f00000000, %p100;
	bra.uni 	$L__BB1_191;
$L__BB1_154:
	setp.eq.s32 	%p80, %r102, 7;
	@%p80 bra 	$L__BB1_175;
	setp.eq.s32 	%p81, %r102, 8;
	@%p81 bra 	$L__BB1_178;
	setp.eq.s32 	%p82, %r102, 9;
	@%p82 bra 	$L__BB1_157;
	bra.uni 	$L__BB1_190;
$L__BB1_157:
	mov.f32 	%f76, 0f00000000;
	bra.uni 	$L__BB1_191;
$L__BB1_158:
	setp.gt.s32 	%p66, %r102, 13;
	@%p66 bra 	$L__BB1_166;
	setp.gt.s32 	%p73, %r102, 11;
	@%p73 bra 	$L__BB1_163;
	setp.eq.s32 	%p76, %r102, 10;
	@%p76 bra 	$L__BB1_179;
	setp.eq.s32 	%p77, %r102, 11;
	@%p77 bra 	$L__BB1_162;
	bra.uni 	$L__BB1_190;
$L__BB1_162:
	cvt.f64.f32 	%fd17, %f76;
	add.f64 	%fd18, %fd17, 0d3EB0C6F7A0B5ED8D;
	mov.f64 	%fd19, 0d0000000000000000;
	div.rn.f64 	%fd20, %fd19, %fd18;
	cvt.rn.f32.f64 	%f76, %fd20;
	bra.uni 	$L__BB1_191;
$L__BB1_163:
	setp.eq.s32 	%p74, %r102, 12;
	@%p74 bra 	$L__BB1_186;
	setp.eq.s32 	%p75, %r102, 13;
	@%p75 bra 	$L__BB1_165;
	bra.uni 	$L__BB1_190;
$L__BB1_165:
	rcp.rn.f32 	%f76, %f76;
	bra.uni 	$L__BB1_191;
$L__BB1_166:
	setp.gt.s32 	%p67, %r102, 15;
	@%p67 bra 	$L__BB1_170;
	setp.eq.s32 	%p71, %r102, 14;
	@%p71 bra 	$L__BB1_187;
	setp.eq.s32 	%p72, %r102, 15;
	@%p72 bra 	$L__BB1_169;
	bra.uni 	$L__BB1_190;
$L__BB1_169:
	cvt.f64.f32 	%fd10, %f76;
	setp.lt.f64 	%p92, %fd10, 0d3F847AE147AE147B;
	mov.f32 	%f35, 0f00000000;
	sub.f32 	%f36, %f35, %f76;
	cvt.f64.f32 	%fd11, %f36;
	setp.lt.f64 	%p93, %fd11, 0d3F847AE147AE147B;
	and.pred  	%p94, %p92, %p93;
	selp.u32 	%r441, 1, 0, %p94;
	cvt.rn.f32.u32 	%f76, %r441;
	bra.uni 	$L__BB1_191;
$L__BB1_170:
	setp.eq.s32 	%p68, %r102, 16;
	@%p68 bra 	$L__BB1_188;
	setp.eq.s32 	%p69, %r102, 17;
	@%p69 bra 	$L__BB1_189;
	setp.eq.s32 	%p70, %r102, 18;
	@%p70 bra 	$L__BB1_173;
	bra.uni 	$L__BB1_190;
$L__BB1_173:
	abs.f32 	%f20, %f76;
	mul.f32 	%f21, %f20, 0f4038AA3B;
	ex2.approx.ftz.f32 	%f22, %f21;
	add.f32 	%f23, %f22, 0f3F800000;
	rcp.approx.ftz.f32 	%f24, %f23;
	fma.rn.f32 	%f25, %f24, 0fC0000000, 0f3F800000;
	setp.ge.f32 	%p90, %f20, 0f41102CB4;
	selp.f32 	%f26, 0f3F800000, %f25, %p90;
	copysign.f32 	%f27, %f76, %f26;
	mul.f32 	%f28, %f76, %f76;
	fma.rn.f32 	%f29, %f28, 0f3C80F082, 0fBD563CAE;
	fma.rn.f32 	%f30, %f29, %f28, 0f3E085941;
	fma.rn.f32 	%f31, %f30, %f28, 0fBEAAA9ED;
	fma.rn.f32 	%f32, %f31, %f28, 0f00000000;
	fma.rn.f32 	%f33, %f32, %f76, %f76;
	setp.ge.f32 	%p91, %f20, 0f3F19999A;
	selp.f32 	%f76, %f27, %f33, %p91;
	bra.uni 	$L__BB1_191;
$L__BB1_174:
	setp.lt.f32 	%p101, %f76, 0f00000000;
	selp.f32 	%f76, 0f3F800000, 0f00000000, %p101;
	bra.uni 	$L__BB1_191;
$L__BB1_175:
	setp.ltu.f32 	%p99, %f76, 0f00000000;
	@%p99 bra 	$L__BB1_177;
	fma.rn.f32 	%f50, %f76, 0fBBBB989D, 0f3F000000;
	cvt.sat.f32.f32 	%f51, %f50;
	mov.f32 	%f52, 0f4B400001;
	mov.f32 	%f53, 0f437C0000;
	fma.rm.f32 	%f54, %f51, %f53, %f52;
	add.f32 	%f55, %f54, 0fCB40007F;
	neg.f32 	%f56, %f55;
	fma.rn.f32 	%f57, %f76, 0fBFB8AA3B, %f56;
	fma.rn.f32 	%f58, %f76, 0fB2A57060, %f57;
	mov.b32 	%r458, %f54;
	shl.b32 	%r459, %r458, 23;
	mov.b32 	%f59, %r459;
	ex2.approx.ftz.f32 	%f60, %f58;
	mul.f32 	%f61, %f60, %f59;
	cvt.f64.f32 	%fd57, %f61;
	add.f64 	%fd58, %fd57, 0d3FF0000000000000;
	rcp.rn.f64 	%fd59, %fd58;
	cvt.rn.f32.f64 	%f76, %fd59;
	bra.uni 	$L__BB1_191;
$L__BB1_177:
	fma.rn.f32 	%f62, %f76, 0f3BBB989D, 0f3F000000;
	cvt.sat.f32.f32 	%f63, %f62;
	mov.f32 	%f64, 0f4B400001;
	mov.f32 	%f65, 0f437C0000;
	fma.rm.f32 	%f66, %f63, %f65, %f64;
	add.f32 	%f67, %f66, 0fCB40007F;
	neg.f32 	%f68, %f67;
	fma.rn.f32 	%f69, %f76, 0f3FB8AA3B, %f68;
	fma.rn.f32 	%f70, %f76, 0f32A57060, %f69;
	mov.b32 	%r460, %f66;
	shl.b32 	%r461, %r460, 23;
	mov.b32 	%f71, %r461;
	ex2.approx.ftz.f32 	%f72, %f70;
	mul.f32 	%f73, %f72, %f71;
	cvt.f64.f32 	%fd60, %f73;
	add.f64 	%fd61, %fd60, 0d3FF0000000000000;
	div.rn.f64 	%fd62, %fd60, %fd61;
	cvt.rn.f32.f64 	%f76, %fd62;
	bra.uni 	$L__BB1_191;
$L__BB1_178:
	cvt.f64.f32 	%fd55, %f76;
	max.f64 	%fd56, %fd55, 0d0000000000000000;
	cvt.rn.f32.f64 	%f76, %fd56;
	bra.uni 	$L__BB1_191;
$L__BB1_179:
	cvt.f64.f32 	%fd21, %f76;
	add.f64 	%fd65, %fd21, 0d3EB0C6F7A0B5ED8D;
	{
	.reg .b32 %temp; 
	mov.b64 	{%temp, %r504}, %fd65;
	}
	{
	.reg .b32 %temp; 
	mov.b64 	{%r505, %temp}, %fd65;
	}
	setp.gt.s32 	%p95, %r504, 1048575;
	mov.b32 	%r506, -1023;
	@%p95 bra 	$L__BB1_181;
	mul.f64 	%fd65, %fd65, 0d4350000000000000;
	{
	.reg .b32 %temp; 
	mov.b64 	{%temp, %r504}, %fd65;
	}
	{
	.reg .b32 %temp; 
	mov.b64 	{%r505, %temp}, %fd65;
	}
	mov.b32 	%r506, -1077;
$L__BB1_181:
	add.s32 	%r446, %r504, -1;
	setp.gt.u32 	%p96, %r446, 2146435070;
	@%p96 bra 	$L__BB1_185;
	shr.u32 	%r449, %r504, 20;
	add.s32 	%r507, %r506, %r449;
	and.b32  	%r450, %r504, 1048575;
	or.b32  	%r451, %r450, 1072693248;
	mov.b64 	%fd66, {%r505, %r451};
	setp.lt.u32 	%p98, %r451, 1073127583;
	@%p98 bra 	$L__BB1_184;
	{
	.reg .b32 %temp; 
	mov.b64 	{%r452, %temp}, %fd66;
	}
	{
	.reg .b32 %temp; 
	mov.b64 	{%temp, %r453}, %fd66;
	}
	add.s32 	%r454, %r453, -1048576;
	mov.b64 	%fd66, {%r452, %r454};
	add.s32 	%r507, %r507, 1;
$L__BB1_184:
	add.f64 	%fd23, %fd66, 0dBFF0000000000000;
	add.f64 	%fd24, %fd66, 0d3FF0000000000000;
	rcp.approx.ftz.f64 	%fd25, %fd24;
	neg.f64 	%fd26, %fd24;
	fma.rn.f64 	%fd27, %fd26, %fd25, 0d3FF0000000000000;
	fma.rn.f64 	%fd28, %fd27, %fd27, %fd27;
	fma.rn.f64 	%fd29, %fd28, %fd25, %fd25;
	mul.f64 	%fd30, %fd23, %fd29;
	fma.rn.f64 	%fd31, %fd23, %fd29, %fd30;
	mul.f64 	%fd32, %fd31, %fd31;
	fma.rn.f64 	%fd33, %fd32, 0d3EB1380B3AE80F1E, 0d3ED0EE258B7A8B04;
	fma.rn.f64 	%fd34, %fd33, %fd32, 0d3EF3B2669F02676F;
	fma.rn.f64 	%fd35, %fd34, %fd32, 0d3F1745CBA9AB0956;
	fma.rn.f64 	%fd36, %fd35, %fd32, 0d3F3C71C72D1B5154;
	fma.rn.f64 	%fd37, %fd36, %fd32, 0d3F624924923BE72D;
	fma.rn.f64 	%fd38, %fd37, %fd32, 0d3F8999999999A3C4;
	fma.rn.f64 	%fd39, %fd38, %fd32, 0d3FB5555555555554;
	sub.f64 	%fd40, %fd23, %fd31;
	add.f64 	%fd41, %fd40, %fd40;
	neg.f64 	%fd42, %fd31;
	fma.rn.f64 	%fd43, %fd42, %fd23, %fd41;
	mul.f64 	%fd44, %fd29, %fd43;
	mul.f64 	%fd45, %fd32, %fd39;
	fma.rn.f64 	%fd46, %fd45, %fd31, %fd44;
	xor.b32  	%r455, %r507, -2147483648;
	mov.b32 	%r456, 1127219200;
	mov.b64 	%fd47, {%r455, %r456};
	mov.b32 	%r457, -2147483648;
	mov.b64 	%fd48, {%r457, %r456};
	sub.f64 	%fd49, %fd47, %fd48;
	fma.rn.f64 	%fd50, %fd49, 0d3FE62E42FEFA39EF, %fd31;
	fma.rn.f64 	%fd51, %fd49, 0dBFE62E42FEFA39EF, %fd50;
	sub.f64 	%fd52, %fd51, %fd31;
	sub.f64 	%fd53, %fd46, %fd52;
	fma.rn.f64 	%fd54, %fd49, 0d3C7ABC9E3B39803F, %fd53;
	add.f64 	%fd7, %fd50, %fd54;
	cvt.rn.f32.f64 	%f76, %fd7;
	bra.uni 	$L__BB1_191;
$L__BB1_185:
	fma.rn.f64 	%fd22, %fd65, 0d7FF0000000000000, 0d7FF0000000000000;
	{
	.reg .b32 %temp; 
	mov.b64 	{%temp, %r447}, %fd65;
	}
	and.b32  	%r448, %r447, 2147483647;
	setp.eq.s32 	%p97, %r448, 0;
	selp.f64 	%fd8, 0dFFF0000000000000, %fd22, %p97;
	cvt.rn.f32.f64 	%f76, %fd8;
	bra.uni 	$L__BB1_191;
$L__BB1_186:
	fma.rn.f32 	%f38, %f76, 0f3BBB989D, 0f3F000000;
	cvt.sat.f32.f32 	%f39, %f38;
	mov.f32 	%f40, 0f4B400001;
	mov.f32 	%f41, 0f437C0000;
	fma.rm.f32 	%f42, %f39, %f41, %f40;
	add.f32 	%f43, %f42, 0fCB40007F;
	neg.f32 	%f44, %f43;
	fma.rn.f32 	%f45, %f76, 0f3FB8AA3B, %f44;
	fma.rn.f32 	%f46, %f76, 0f32A57060, %f45;
	mov.b32 	%r442, %f42;
	shl.b32 	%r443, %r442, 23;
	mov.b32 	%f47, %r443;
	ex2.approx.ftz.f32 	%f48, %f46;
	mul.f32 	%f76, %f48, %f47;
	bra.uni 	$L__BB1_191;
$L__BB1_187:
	mul.f32 	%f37, %f76, %f76;
	cvt.f64.f32 	%fd13, %f37;
	rcp.rn.f64 	%fd14, %fd13;
	neg.f64 	%fd15, %fd14;
	mul.f64 	%fd16, %fd15, 0d0000000000000000;
	cvt.rn.f32.f64 	%f76, %fd16;
	bra.uni 	$L__BB1_191;
$L__BB1_188:
	max.f32 	%f76, %f76, 0f00000000;
	bra.uni 	$L__BB1_191;
$L__BB1_189:
	mov.f32 	%f76, 0f3F800000;
	bra.uni 	$L__BB1_191;
$L__BB1_190:
	add.f32 	%f76, %f76, 0f00000000;
$L__BB1_191:
	cvta.to.global.u64 	%rd134, %rd59;
	shl.b64 	%rd135, %rd152, 2;
	add.s64 	%rd136, %rd134, %rd135;
	st.global.f32 	[%rd136], %f76;
$L__BB1_192:
	ret;

}
	// .globl	_Z12reduceKernelPfPiS0_iS_S0_S0_ifii
.visible .entry _Z12reduceKernelPfPiS0_iS_S0_S0_ifii(
	.param .u64 .ptr .align 1 _Z12reduceKernelPfPiS0_iS_S0_S0_ifii_param_0,
	.param .u64 .ptr .align 1 _Z12reduceKernelPfPiS0_iS_S0_S0_ifii_param_1,
	.param .u64 .ptr .align 1 _Z12reduceKernelPfPiS0_iS_S0_S0_ifii_param_2,
	.param .u32 _Z12reduceKernelPfPiS0_iS_S0_S0_ifii_param_3,
	.param .u64 .ptr .align 1 _Z12reduceKernelPfPiS0_iS_S0_S0_ifii_param_4,
	.param .u64 .ptr .align 1 _Z12reduceKernelPfPiS0_iS_S0_S0_ifii_param_5,
	.param .u64 .ptr .align 1 _Z12reduceKernelPfPiS0_iS_S0_S0_ifii_param_6,
	.param .u32 _Z12reduceKernelPfPiS0_iS_S0_S0_ifii_param_7,
	.param .f32 _Z12reduceKernelPfPiS0_iS_S0_S0_ifii_param_8,
	.param .u32 _Z12reduceKernelPfPiS0_iS_S0_S0_ifii_param_9,
	.param .u32 _Z12reduceKernelPfPiS0_iS_S0_S0_ifii_param_10
)
{
	.local .align 8 .b8 	__local_depot2[80];
	.reg .b64 	%SP;
	.reg .b64 	%SPL;
	.reg .pred 	%p<196>;
	.reg .b32 	%r<719>;
	.reg .b32 	%f<300>;
	.reg .b64 	%rd<149>;
	.reg .b64 	%fd<137>;
	// demoted variable
	.shared .align 8 .b8 _ZZ12reduceKernelPfPiS0_iS_S0_S0_ifiiE5cache[8192];
	mov.u64 	%SPL, __local_depot2;
	ld.param.u64 	%rd35, [_Z12reduceKernelPfPiS0_iS_S0_S0_ifii_param_0];
	ld.param.u64 	%rd37, [_Z12reduceKernelPfPiS0_iS_S0_S0_ifii_param_1];
	ld.param.u64 	%rd38, [_Z12reduceKernelPfPiS0_iS_S0_S0_ifii_param_2];
	ld.param.u64 	%rd39, [_Z12reduceKernelPfPiS0_iS_S0_S0_ifii_param_4];
	ld.param.u64 	%rd40, [_Z12reduceKernelPfPiS0_iS_S0_S0_ifii_param_5];
	ld.param.u64 	%rd41, [_Z12reduceKernelPfPiS0_iS_S0_S0_ifii_param_6];
	ld.param.u32 	%r143, [_Z12reduceKernelPfPiS0_iS_S0_S0_ifii_param_7];
	ld.param.f32 	%f57, [_Z12reduceKernelPfPiS0_iS_S0_S0_ifii_param_8];
	ld.param.u32 	%r144, [_Z12reduceKernelPfPiS0_iS_S0_S0_ifii_param_9];
	ld.param.u32 	%r145, [_Z12reduceKernelPfPiS0_iS_S0_S0_ifii_param_10];
	cvta.to.global.u64 	%rd1, %rd37;
	cvta.to.global.u64 	%rd2, %rd38;
	cvta.to.global.u64 	%rd3, %rd41;
	cvta.to.global.u64 	%rd4, %rd40;
	cvta.to.global.u64 	%rd5, %rd39;
	add.u64 	%rd6, %SPL, 0;
	add.u64 	%rd7, %SPL, 40;
	mov.u32 	%r146, %ctaid.x;
	mov.u32 	%r147, %ntid.x;
	mov.u32 	%r1, %tid.x;
	mad.lo.s32 	%r660, %r146, %r147, %r1;
	setp.lt.s32 	%p1, %r144, 1;
	mov.b64 	%rd143, 0;
	@%p1 bra 	$L__BB2_77;
	add.s32 	%r3, %r144, -1;
	and.b32  	%r4, %r144, 7;
	setp.lt.u32 	%p2, %r3, 7;
	mov.u32 	%r659, %r144;
	@%p2 bra 	$L__BB2_4;
	and.b32  	%r5, %r144, 2147483640;
	mov.b32 	%r661, 0;
	mov.u32 	%r659, %r144;
$L__BB2_3:
	.pragma "nounroll";
	add.s32 	%r149, %r659, -1;
	mul.wide.u32 	%rd44, %r149, 4;
	add.s64 	%rd45, %rd1, %rd44;
	ld.global.u32 	%r150, [%rd45];
	div.s32 	%r151, %r660, %r150;
	mul.lo.s32 	%r152, %r151, %r150;
	sub.s32 	%r153, %r660, %r152;
	add.s64 	%rd46, %rd6, %rd44;
	st.local.u32 	[%rd46], %r153;
	add.s32 	%r154, %r659, -2;
	mul.wide.u32 	%rd47, %r154, 4;
	add.s64 	%rd48, %rd1, %rd47;
	ld.global.u32 	%r155, [%rd48];
	div.s32 	%r156, %r151, %r155;
	mul.lo.s32 	%r157, %r156, %r155;
	sub.s32 	%r158, %r151, %r157;
	add.s64 	%rd49, %rd6, %rd47;
	st.local.u32 	[%rd49], %r158;
	add.s32 	%r159, %r659, -3;
	mul.wide.u32 	%rd50, %r159, 4;
	add.s64 	%rd51, %rd1, %rd50;
	ld.global.u32 	%r160, [%rd51];
	div.s32 	%r161, %r156, %r160;
	mul.lo.s32 	%r162, %r161, %r160;
	sub.s32 	%r163, %r156, %r162;
	add.s64 	%rd52, %rd6, %rd50;
	st.local.u32 	[%rd52], %r163;
	add.s32 	%r164, %r659, -4;
	mul.wide.u32 	%rd53, %r164, 4;
	add.s64 	%rd54, %rd1, %rd53;
	ld.global.u32 	%r165, [%rd54];
	div.s32 	%r166, %r161, %r165;
	mul.lo.s32 	%r167, %r166, %r165;
	sub.s32 	%r168, %r161, %r167;
	add.s64 	%rd55, %rd6, %rd53;
	st.local.u32 	[%rd55], %r168;
	add.s32 	%r169, %r659, -5;
	mul.wide.u32 	%rd56, %r169, 4;
	add.s64 	%rd57, %rd1, %rd56;
	ld.global.u32 	%r170, [%rd57];
	div.s32 	%r171, %r166, %r170;
	mul.lo.s32 	%r172, %r171, %r170;
	sub.s32 	%r173, %r166, %r172;
	add.s64 	%rd58, %rd6, %rd56;
	st.local.u32 	[%rd58], %r173;
	add.s32 	%r174, %r659, -6;
	mul.wide.u32 	%rd59, %r174, 4;
	add.s64 	%rd60, %rd1, %rd59;
	ld.global.u32 	%r175, [%rd60];
	div.s32 	%r176, %r171, %r175;
	mul.lo.s32 	%r177, %r176, %r175;
	sub.s32 	%r178, %r171, %r177;
	add.s64 	%rd61, %rd6, %rd59;
	st.local.u32 	[%rd61], %r178;
	add.s32 	%r179, %r659, -7;
	mul.wide.u32 	%rd62, %r179, 4;
	add.s64 	%rd63, %rd1, %rd62;
	ld.global.u32 	%r180, [%rd63];
	div.s32 	%r181, %r176, %r180;
	mul.lo.s32 	%r182, %r181, %r180;
	sub.s32 	%r183, %r176, %r182;
	add.s64 	%rd64, %rd6, %rd62;
	st.local.u32 	[%rd64], %r183;
	add.s32 	%r659, %r659, -8;
	mul.wide.u32 	%rd65, %r659, 4;
	add.s64 	%rd66, %rd1, %rd65;
	ld.global.u32 	%r184, [%rd66];
	div.s32 	%r660, %r181, %r184;
	mul.lo.s32 	%r185, %r660, %r184;
	sub.s32 	%r186, %r181, %r185;
	add.s64 	%rd67, %rd6, %rd65;
	st.local.u32 	[%rd67], %r186;
	add.s32 	%r661, %r661, 8;
	setp.eq.s32 	%p3, %r661, %r5;
	@%p3 bra 	$L__BB2_4;
	bra.uni 	$L__BB2_3;
$L__BB2_4:
	setp.eq.s32 	%p4, %r4, 0;
	@%p4 bra 	$L__BB2_12;
	and.b32  	%r8, %r144, 3;
	setp.lt.u32 	%p5, %r4, 4;
	@%p5 bra 	$L__BB2_7;
	add.s32 	%r187, %r659, -1;
	mul.wide.u32 	%rd68, %r187, 4;
	add.s64 	%rd69, %rd1, %rd68;
	ld.global.u32 	%r188, [%rd69];
	div.s32 	%r189, %r660, %r188;
	mul.lo.s32 	%r190, %r189, %r188;
	sub.s32 	%r191, %r660, %r190;
	add.s64 	%rd70, %rd6, %rd68;
	st.local.u32 	[%rd70], %r191;
	add.s32 	%r192, %r659, -2;
	mul.wide.u32 	%rd71, %r192, 4;
	add.s64 	%rd72, %rd1, %rd71;
	ld.global.u32 	%r193, [%rd72];
	div.s32 	%r194, %r189, %r193;
	mul.lo.s32 	%r195, %r194, %r193;
	sub.s32 	%r196, %r189, %r195;
	add.s64 	%rd73, %rd6, %rd71;
	st.local.u32 	[%rd73], %r196;
	add.s32 	%r197, %r659, -3;
	mul.wide.u32 	%rd74, %r197, 4;
	add.s64 	%rd75, %rd1, %rd74;
	ld.global.u32 	%r198, [%rd75];
	div.s32 	%r199, %r194, %r198;
	mul.lo.s32 	%r200, %r199, %r198;
	sub.s32 	%r201, %r194, %r200;
	add.s64 	%rd76, %rd6, %rd74;
	st.local.u32 	[%rd76], %r201;
	add.s32 	%r659, %r659, -4;
	mul.wide.u32 	%rd77, %r659, 4;
	add.s64 	%rd78, %rd1, %rd77;
	ld.global.u32 	%r202, [%rd78];
	div.s32 	%r660, %r199, %r202;
	mul.lo.s32 	%r203, %r660, %r202;
	sub.s32 	%r204, %r199, %r203;
	add.s64 	%rd79, %rd6, %rd77;
	st.local.u32 	[%rd79], %r204;
$L__BB2_7:
	setp.eq.s32 	%p6, %r8, 0;
	@%p6 bra 	$L__BB2_12;
	setp.eq.s32 	%p7, %r8, 1;
	@%p7 bra 	$L__BB2_10;
	add.s32 	%r205, %r659, -1;
	mul.wide.u32 	%rd80, %r205, 4;
	add.s64 	%rd81, %rd1, %rd80;
	ld.global.u32 	%r206, [%rd81];
	div.s32 	%r207, %r660, %r206;
	mul.lo.s32 	%r208, %r207, %r206;
	sub.s32 	%r209, %r660, %r208;
	add.s64 	%rd82, %rd6, %rd80;
	st.local.u32 	[%rd82], %r209;
	add.s32 	%r659, %r659, -2;
	mul.wide.u32 	%rd83, %r659, 4;
	add.s64 	%rd84, %rd1, %rd83;
	ld.global.u32 	%r210, [%rd84];
	div.s32 	%r660, %r207, %r210;
	mul.lo.s32 	%r211, %r660, %r210;
	sub.s32 	%r212, %r207, %r211;
	add.s64 	%rd85, %rd6, %rd83;
	st.local.u32 	[%rd85], %r212;
$L__BB2_10:
	and.b32  	%r213, %r144, 1;
	setp.eq.b32 	%p8, %r213, 1;
	not.pred 	%p9, %p8;
	@%p9 bra 	$L__BB2_12;
	add.s32 	%r214, %r659, -1;
	mul.wide.u32 	%rd86, %r214, 4;
	add.s64 	%rd87, %rd1, %rd86;
	ld.global.u32 	%r215, [%rd87];
	rem.s32 	%r216, %r660, %r215;
	add.s64 	%rd88, %rd6, %rd86;
	st.local.u32 	[%rd88], %r216;
$L__BB2_12:
	and.b32  	%r17, %r144, 15;
	setp.lt.u32 	%p10, %r3, 15;
	mov.b32 	%r662, 0;
	@%p10 bra 	$L__BB2_16;
	and.b32  	%r662, %r144, 2147483632;
	mov.b32 	%r667, 0;
$L__BB2_14:
	.pragma "nounroll";
	mul.wide.u32 	%rd89, %r667, 4;
	add.s64 	%rd14, %rd4, %rd89;
	ld.global.u32 	%r219, [%rd14];
	setp.lt.s32 	%p11, %r219, 2;
	add.s64 	%rd15, %rd6, %rd89;
	add.s64 	%rd16, %rd7, %rd89;
	@%p11 bra 	$L__BB2_96;
	ld.local.u32 	%r221, [%rd15];
	st.local.u32 	[%rd16], %r221;
	bra.uni 	$L__BB2_97;
$L__BB2_16:
	setp.eq.s32 	%p28, %r17, 0;
	@%p28 bra 	$L__BB2_64;
	setp.lt.u32 	%p29, %r17, 8;
	@%p29 bra 	$L__BB2_43;
	mul.wide.u32 	%rd90, %r662, 4;
	add.s64 	%rd8, %rd4, %rd90;
	ld.global.u32 	%r267, [%rd8];
	setp.gt.s32 	%p30, %r267, 1;
	add.s64 	%rd9, %rd6, %rd90;
	add.s64 	%rd10, %rd7, %rd90;
	@%p30 bra 	$L__BB2_20;
	mov.b32 	%r268, 0;
	st.local.u32 	[%rd10], %r268;
	bra.uni 	$L__BB2_21;
$L__BB2_20:
	ld.local.u32 	%r269, [%rd9];
	st.local.u32 	[%rd10], %r269;
$L__BB2_21:
	ld.global.u32 	%r270, [%rd8+4];
	setp.gt.s32 	%p31, %r270, 1;
	@%p31 bra 	$L__BB2_23;
	mov.b32 	%r271, 0;
	st.local.u32 	[%rd10+4], %r271;
	bra.uni 	$L__BB2_24;
$L__BB2_23:
	ld.local.u32 	%r272, [%rd9+4];
	st.local.u32 	[%rd10+4], %r272;
$L__BB2_24:
	ld.global.u32 	%r273, [%rd8+8];
	setp.gt.s32 	%p32, %r273, 1;
	@%p32 bra 	$L__BB2_26;
	mov.b32 	%r274, 0;
	st.local.u32 	[%rd10+8], %r274;
	bra.uni 	$L__BB2_27;
$L__BB2_26:
	ld.local.u32 	%r275, [%rd9+8];
	st.local.u32 	[%rd10+8], %r275;
$L__BB2_27:
	ld.global.u32 	%r276, [%rd8+12];
	setp.gt.s32 	%p33, %r276, 1;
	@%p33 bra 	$L__BB2_29;
	mov.b32 	%r277, 0;
	st.local.u32 	[%rd10+12], %r277;
	bra.uni 	$L__BB2_30;
$L__BB2_29:
	ld.local.u32 	%r278, [%rd9+12];
	st.local.u32 	[%rd10+12], %r278;
$L__BB2_30:
	ld.global.u32 	%r279, [%rd8+16];
	setp.gt.s32 	%p34, %r279, 1;
	@%p34 bra 	$L__BB2_32;
	mov.b32 	%r280, 0;
	st.local.u32 	[%rd10+16], %r280;
	bra.uni 	$L__BB2_33;
$L__BB2_32:
	ld.local.u32 	%r281, [%rd9+16];
	st.local.u32 	[%rd10+16], %r281;
$L__BB2_33:
	ld.global.u32 	%r282, [%rd8+20];
	setp.gt.s32 	%p35, %r282, 1;
	@%p35 bra 	$L__BB2_35;
	mov.b32 	%r283, 0;
	st.local.u32 	[%rd10+20], %r283;
	bra.uni 	$L__BB2_36;
$L__BB2_35:
	ld.local.u32 	%r284, [%rd9+20];
	st.local.u32 	[%rd10+20], %r284;
$L__BB2_36:
	ld.global.u32 	%r285, [%rd8+24];
	setp.gt.s32 	%p36, %r285, 1;
	@%p36 bra 	$L__BB2_38;
	mov.b32 	%r286, 0;
	st.local.u32 	[%rd10+24], %r286;
	bra.uni 	$L__BB2_39;
$L__BB2_38:
	ld.local.u32 	%r287, [%rd9+24];
	st.local.u32 	[%rd10+24], %r287;
$L__BB2_39:
	ld.global.u32 	%r288, [%rd8+28];
	setp.gt.s32 	%p37, %r288, 1;
	@%p37 bra 	$L__BB2_41;
	mov.b32 	%r289, 0;
	st.local.u32 	[%rd10+28], %r289;
	bra.uni 	$L__BB2_42;
$L__BB2_41:
	ld.local.u32 	%r290, [%rd9+28];
	st.local.u32 	[%rd10+28], %r290;
$L__BB2_42:
	add.s32 	%r662, %r662, 8;
$L__BB2_43:
	setp.eq.s32 	%p38, %r4, 0;
	@%p38 bra 	$L__BB2_64;
	and.b32  	%r28, %r144, 3;
	setp.lt.u32 	%p39, %r4, 4;
	@%p39 bra 	$L__BB2_58;
	mul.wide.u32 	%rd91, %r662, 4;
	add.s64 	%rd11, %rd4, %rd91;
	ld.global.u32 	%r291, [%rd11];
	setp.gt.s32 	%p40, %r291, 1;
	add.s64 	%rd12, %rd6, %rd91;
	add.s64 	%rd13, %rd7, %rd91;
	@%p40 bra 	$L__BB2_47;
	mov.b32 	%r292, 0;
	st.local.u32 	[%rd13], %r292;
	bra.uni 	$L__BB2_48;
$L__BB2_47:
	ld.local.u32 	%r293, [%rd12];
	st.local.u32 	[%rd13], %r293;
$L__BB2_48:
	ld.global.u32 	%r294, [%rd11+4];
	setp.gt.s32 	%p41, %r294, 1;
	@%p41 bra 	$L__BB2_50;
	mov.b32 	%r295, 0;
	st.local.u32 	[%rd13+4], %r295;
	bra.uni 	$L__BB2_51;
$L__BB2_50:
	ld.local.u32 	%r296, [%rd12+4];
	st.local.u32 	[%rd13+4], %r296;
$L__BB2_51:
	ld.global.u32 	%r297, [%rd11+8];
	setp.gt.s32 	%p42, %r297, 1;
	@%p42 bra 	$L__BB2_53;
	mov.b32 	%r298, 0;
	st.local.u32 	[%rd13+8], %r298;
	bra.uni 	$L__BB2_54;
$L__BB2_53:
	ld.local.u32 	%r299, [%rd12+8];
	st.local.u32 	[%rd13+8], %r299;
$L__BB2_54:
	ld.global.u32 	%r300, [%rd11+12];
	setp.gt.s32 	%p43, %r300, 1;
	@%p43 bra 	$L__BB2_56;
	mov.b32 	%r301, 0;
	st.local.u32 	[%rd13+12], %r301;
	bra.uni 	$L__BB2_57;
$L__BB2_56:
	ld.local.u32 	%r302, [%rd12+12];
	st.local.u32 	[%rd13+12], %r302;
$L__BB2_57:
	add.s32 	%r662, %r662, 4;
$L__BB2_58:
	setp.eq.s32 	%p44, %r28, 0;
	@%p44 bra 	$L__BB2_64;
	mov.b32 	%r666, 0;
$L__BB2_60:
	.pragma "nounroll";
	mul.wide.u32 	%rd92, %r662, 4;
	add.s64 	%rd93, %rd4, %rd92;
	ld.global.u32 	%r304, [%rd93];
	setp.gt.s32 	%p45, %r304, 1;
	@%p45 bra 	$L__BB2_62;
	add.s64 	%rd95, %rd7, %rd92;
	mov.b32 	%r305, 0;
	st.local.u32 	[%rd95], %r305;
	bra.uni 	$L__BB2_63;
$L__BB2_62:
	add.s64 	%rd97, %rd6, %rd92;
	ld.local.u32 	%r306, [%rd97];
	add.s64 	%rd98, %rd7, %rd92;
	st.local.u32 	[%rd98], %r306;
$L__BB2_63:
	add.s32 	%r662, %r662, 1;
	add.s32 	%r666, %r666, 1;
	setp.ne.s32 	%p46, %r666, %r28;
	@%p46 bra 	$L__BB2_60;
$L__BB2_64:
	setp.lt.u32 	%p47, %r3, 15;
	mov.b32 	%r669, 0;
	mov.u32 	%r680, %r669;
	@%p47 bra 	$L__BB2_67;
	and.b32  	%r669, %r144, 2147483632;
	mov.b32 	%r681, 0;
	mov.u32 	%r680, %r681;
$L__BB2_66:
	.pragma "nounroll";
	mul.wide.u32 	%rd99, %r681, 4;
	add.s64 	%rd100, %rd6, %rd99;
	ld.local.v2.u32 	{%r310, %r311}, [%rd100];
	add.s64 	%rd101, %rd2, %rd99;
	ld.global.u32 	%r312, [%rd101];
	mad.lo.s32 	%r313, %r312, %r310, %r680;
	ld.global.u32 	%r314, [%rd101+4];
	mad.lo.s32 	%r315, %r314, %r311, %r313;
	ld.local.v2.u32 	{%r316, %r317}, [%rd100+8];
	ld.global.u32 	%r318, [%rd101+8];
	mad.lo.s32 	%r319, %r318, %r316, %r315;
	ld.global.u32 	%r320, [%rd101+12];
	mad.lo.s32 	%r321, %r320, %r317, %r319;
	ld.local.v2.u32 	{%r322, %r323}, [%rd100+16];
	ld.global.u32 	%r324, [%rd101+16];
	mad.lo.s32 	%r325, %r324, %r322, %r321;
	ld.global.u32 	%r326, [%rd101+20];
	mad.lo.s32 	%r327, %r326, %r323, %r325;
	ld.local.v2.u32 	{%r328, %r329}, [%rd100+24];
	ld.global.u32 	%r330, [%rd101+24];
	mad.lo.s32 	%r331, %r330, %r328, %r327;
	ld.global.u32 	%r332, [%rd101+28];
	mad.lo.s32 	%r333, %r332, %r329, %r331;
	ld.local.v2.u32 	{%r334, %r335}, [%rd100+32];
	ld.global.u32 	%r336, [%rd101+32];
	mad.lo.s32 	%r337, %r336, %r334, %r333;
	ld.global.u32 	%r338, [%rd101+36];
	mad.lo.s32 	%r339, %r338, %r335, %r337;
	ld.local.v2.u32 	{%r340, %r341}, [%rd100+40];
	ld.global.u32 	%r342, [%rd101+40];
	mad.lo.s32 	%r343, %r342, %r340, %r339;
	ld.global.u32 	%r344, [%rd101+44];
	mad.lo.s32 	%r345, %r344, %r341, %r343;
	ld.local.v2.u32 	{%r346, %r347}, [%rd100+48];
	ld.global.u32 	%r348, [%rd101+48];
	mad.lo.s32 	%r349, %r348, %r346, %r345;
	ld.global.u32 	%r350, [%rd101+52];
	mad.lo.s32 	%r351, %r350, %r347, %r349;
	ld.local.v2.u32 	{%r352, %r353}, [%rd100+56];
	ld.global.u32 	%r354, [%rd101+56];
	mad.lo.s32 	%r355, %r354, %r352, %r351;
	ld.global.u32 	%r356, [%rd101+60];
	mad.lo.s32 	%r680, %r356, %r353, %r355;
	add.s32 	%r681, %r681, 16;
	setp.eq.s32 	%p48, %r681, %r669;
	@%p48 bra 	$L__BB2_67;
	bra.uni 	$L__BB2_66;
$L__BB2_67:
	setp.eq.s32 	%p49, %r17, 0;
	@%p49 bra 	$L__BB2_76;
	setp.lt.u32 	%p50, %r17, 8;
	@%p50 bra 	$L__BB2_70;
	mul.wide.u32 	%rd102, %r669, 4;
	add.s64 	%rd103, %rd6, %rd102;
	ld.local.u32 	%r358, [%rd103];
	add.s64 	%rd104, %rd2, %rd102;
	ld.global.u32 	%r359, [%rd104];
	mad.lo.s32 	%r360, %r359, %r358, %r680;
	ld.local.u32 	%r361, [%rd103+4];
	ld.global.u32 	%r362, [%rd104+4];
	mad.lo.s32 	%r363, %r362, %r361, %r360;
	ld.local.u32 	%r364, [%rd103+8];
	ld.global.u32 	%r365, [%rd104+8];
	mad.lo.s32 	%r366, %r365, %r364, %r363;
	ld.local.u32 	%r367, [%rd103+12];
	ld.global.u32 	%r368, [%rd104+12];
	mad.lo.s32 	%r369, %r368, %r367, %r366;
	ld.local.u32 	%r370, [%rd103+16];
	ld.global.u32 	%r371, [%rd104+16];
	mad.lo.s32 	%r372, %r371, %r370, %r369;
	ld.local.u32 	%r373, [%rd103+20];
	ld.global.u32 	%r374, [%rd104+20];
	mad.lo.s32 	%r375, %r374, %r373, %r372;
	ld.local.u32 	%r376, [%rd103+24];
	ld.global.u32 	%r377, [%rd104+24];
	mad.lo.s32 	%r378, %r377, %r376, %r375;
	ld.local.u32 	%r379, [%rd103+28];
	ld.global.u32 	%r380, [%rd104+28];
	mad.lo.s32 	%r680, %r380, %r379, %r378;
	add.s32 	%r669, %r669, 8;
$L__BB2_70:
	setp.eq.s32 	%p51, %r4, 0;
	@%p51 bra 	$L__BB2_76;
	and.b32  	%r46, %r144, 3;
	setp.lt.u32 	%p52, %r4, 4;
	@%p52 bra 	$L__BB2_73;
	mul.wide.u32 	%rd105, %r669, 4;
	add.s64 	%rd106, %rd6, %rd105;
	ld.local.u32 	%r382, [%rd106];
	add.s64 	%rd107, %rd2, %rd105;
	ld.global.u32 	%r383, [%rd107];
	mad.lo.s32 	%r384, %r383, %r382, %r680;
	ld.local.u32 	%r385, [%rd106+4];
	ld.global.u32 	%r386, [%rd107+4];
	mad.lo.s32 	%r387, %r386, %r385, %r384;
	ld.local.u32 	%r388, [%rd106+8];
	ld.global.u32 	%r389, [%rd107+8];
	mad.lo.s32 	%r390, %r389, %r388, %r387;
	ld.local.u32 	%r391, [%rd106+12];
	ld.global.u32 	%r392, [%rd107+12];
	mad.lo.s32 	%r680, %r392, %r391, %r390;
	add.s32 	%r669, %r669, 4;
$L__BB2_73:
	setp.eq.s32 	%p53, %r46, 0;
	@%p53 bra 	$L__BB2_76;
	mov.b32 	%r679, 0;
$L__BB2_75:
	.pragma "nounroll";
	mul.wide.u32 	%rd108, %r669, 4;
	add.s64 	%rd109, %rd6, %rd108;
	ld.local.u32 	%r394, [%rd109];
	add.s64 	%rd110, %rd2, %rd108;
	ld.global.u32 	%r395, [%rd110];
	mad.lo.s32 	%r680, %r395, %r394, %r680;
	add.s32 	%r669, %r669, 1;
	add.s32 	%r679, %r679, 1;
	setp.ne.s32 	%p54, %r679, %r46;
	@%p54 bra 	$L__BB2_75;
$L__BB2_76:
	cvt.s64.s32 	%rd143, %r680;
$L__BB2_77:
	setp.lt.s32 	%p55, %r144, 1;
	mov.b64 	%rd144, 0;
	@%p55 bra 	$L__BB2_91;
	add.s32 	%r398, %r144, -1;
	and.b32  	%r59, %r144, 15;
	setp.lt.u32 	%p56, %r398, 15;
	mov.b32 	%r686, 0;
	mov.u32 	%r697, %r686;
	@%p56 bra 	$L__BB2_81;
	and.b32  	%r686, %r144, 2147483632;
	mov.b32 	%r683, 0;
	mov.u32 	%r697, %r683;
$L__BB2_80:
	.pragma "nounroll";
	mul.wide.u32 	%rd112, %r683, 4;
	add.s64 	%rd113, %rd7, %rd112;
	ld.local.v2.u32 	{%r400, %r401}, [%rd113];
	add.s64 	%rd114, %rd3, %rd112;
	ld.global.u32 	%r402, [%rd114];
	mad.lo.s32 	%r403, %r402, %r400, %r697;
	ld.global.u32 	%r404, [%rd114+4];
	mad.lo.s32 	%r405, %r404, %r401, %r403;
	ld.local.v2.u32 	{%r406, %r407}, [%rd113+8];
	ld.global.u32 	%r408, [%rd114+8];
	mad.lo.s32 	%r409, %r408, %r406, %r405;
	ld.global.u32 	%r410, [%rd114+12];
	mad.lo.s32 	%r411, %r410, %r407, %r409;
	ld.local.v2.u32 	{%r412, %r413}, [%rd113+16];
	ld.global.u32 	%r414, [%rd114+16];
	mad.lo.s32 	%r415, %r414, %r412, %r411;
	ld.global.u32 	%r416, [%rd114+20];
	mad.lo.s32 	%r417, %r416, %r413, %r415;
	ld.local.v2.u32 	{%r418, %r419}, [%rd113+24];
	ld.global.u32 	%r420, [%rd114+24];
	mad.lo.s32 	%r421, %r420, %r418, %r417;
	ld.global.u32 	%r422, [%rd114+28];
	mad.lo.s32 	%r423, %r422, %r419, %r421;
	ld.local.v2.u32 	{%r424, %r425}, [%rd113+32];
	ld.global.u32 	%r426, [%rd114+32];
	mad.lo.s32 	%r427, %r426, %r424, %r423;
	ld.global.u32 	%r428, [%rd114+36];
	mad.lo.s32 	%r429, %r428, %r425, %r427;
	ld.local.v2.u32 	{%r430, %r431}, [%rd113+40];
	ld.global.u32 	%r432, [%rd114+40];
	mad.lo.s32 	%r433, %r432, %r430, %r429;
	ld.global.u32 	%r434, [%rd114+44];
	mad.lo.s32 	%r435, %r434, %r431, %r433;
	ld.local.v2.u32 	{%r436, %r437}, [%rd113+48];
	ld.global.u32 	%r438, [%rd114+48];
	mad.lo.s32 	%r439, %r438, %r436, %r435;
	ld.global.u32 	%r440, [%rd114+52];
	mad.lo.s32 	%r441, %r440, %r437, %r439;
	ld.local.v2.u32 	{%r442, %r443}, [%rd113+56];
	ld.global.u32 	%r444, [%rd114+56];
	mad.lo.s32 	%r445, %r444, %r442, %r441;
	ld.global.u32 	%r446, [%rd114+60];
	mad.lo.s32 	%r697, %r446, %r443, %r445;
	add.s32 	%r683, %r683, 16;
	setp.ne.s32 	%p57, %r683, %r686;
	@%p57 bra 	$L__BB2_80;
$L__BB2_81:
	setp.eq.s32 	%p58, %r59, 0;
	@%p58 bra 	$L__BB2_90;
	and.b32  	%r72, %r144, 7;
	setp.lt.u32 	%p59, %r59, 8;
	@%p59 bra 	$L__BB2_84;
	mul.wide.u32 	%rd115, %r686, 4;
	add.s64 	%rd116, %rd7, %rd115;
	ld.local.u32 	%r448, [%rd116];
	add.s64 	%rd117, %rd3, %rd115;
	ld.global.u32 	%r449, [%rd117];
	mad.lo.s32 	%r450, %r449, %r448, %r697;
	ld.local.u32 	%r451, [%rd116+4];
	ld.global.u32 	%r452, [%rd117+4];
	mad.lo.s32 	%r453, %r452, %r451, %r450;
	ld.local.u32 	%r454, [%rd116+8];
	ld.global.u32 	%r455, [%rd117+8];
	mad.lo.s32 	%r456, %r455, %r454, %r453;
	ld.local.u32 	%r457, [%rd116+12];
	ld.global.u32 	%r458, [%rd117+12];
	mad.lo.s32 	%r459, %r458, %r457, %r456;
	ld.local.u32 	%r460, [%rd116+16];
	ld.global.u32 	%r461, [%rd117+16];
	mad.lo.s32 	%r462, %r461, %r460, %r459;
	ld.local.u32 	%r463, [%rd116+20];
	ld.global.u32 	%r464, [%rd117+20];
	mad.lo.s32 	%r465, %r464, %r463, %r462;
	ld.local.u32 	%r466, [%rd116+24];
	ld.global.u32 	%r467, [%rd117+24];
	mad.lo.s32 	%r468, %r467, %r466, %r465;
	ld.local.u32 	%r469, [%rd116+28];
	ld.global.u32 	%r470, [%rd117+28];
	mad.lo.s32 	%r697, %r470, %r469, %r468;
	add.s32 	%r686, %r686, 8;
$L__BB2_84:
	setp.eq.s32 	%p60, %r72, 0;
	@%p60 bra 	$L__BB2_90;
	and.b32  	%r78, %r144, 3;
	setp.lt.u32 	%p61, %r72, 4;
	@%p61 bra 	$L__BB2_87;
	mul.wide.u32 	%rd118, %r686, 4;
	add.s64 	%rd119, %rd7, %rd118;
	ld.local.u32 	%r472, [%rd119];
	add.s64 	%rd120, %rd3, %rd118;
	ld.global.u32 	%r473, [%rd120];
	mad.lo.s32 	%r474, %r473, %r472, %r697;
	ld.local.u32 	%r475, [%rd119+4];
	ld.global.u32 	%r476, [%rd120+4];
	mad.lo.s32 	%r477, %r476, %r475, %r474;
	ld.local.u32 	%r478, [%rd119+8];
	ld.global.u32 	%r479, [%rd120+8];
	mad.lo.s32 	%r480, %r479, %r478, %r477;
	ld.local.u32 	%r481, [%rd119+12];
	ld.global.u32 	%r482, [%rd120+12];
	mad.lo.s32 	%r697, %r482, %r481, %r480;
	add.s32 	%r686, %r686, 4;
$L__BB2_87:
	setp.eq.s32 	%p62, %r78, 0;
	@%p62 bra 	$L__BB2_90;
	mov.b32 	%r696, 0;
$L__BB2_89:
	.pragma "nounroll";
	mul.wide.u32 	%rd121, %r686, 4;
	add.s64 	%rd122, %rd7, %rd121;
	ld.local.u32 	%r484, [%rd122];
	add.s64 	%rd123, %rd3, %rd121;
	ld.global.u32 	%r485, [%rd123];
	mad.lo.s32 	%r697, %r485, %r484, %r697;
	add.s32 	%r686, %r686, 1;
	add.s32 	%r696, %r696, 1;
	setp.ne.s32 	%p63, %r696, %r78;
	@%p63 bra 	$L__BB2_89;
$L__BB2_90:
	cvt.s64.s32 	%rd144, %r697;
$L__BB2_91:
	shl.b64 	%rd124, %rd144, 2;
	add.s64 	%rd125, %rd5, %rd124;
	ld.global.f32 	%f1, [%rd125];
	setp.gt.s32 	%p64, %r145, 9;
	@%p64 bra 	$L__BB2_156;
	setp.gt.s32 	%p77, %r145, 4;
	@%p77 bra 	$L__BB2_148;
	setp.gt.s32 	%p84, %r145, 2;
	@%p84 bra 	$L__BB2_145;
	setp.eq.s32 	%p87, %r145, 1;
	@%p87 bra 	$L__BB2_95;
	bra.uni 	$L__BB2_143;
$L__BB2_95:
	add.f32 	%f298, %f57, %f1;
	bra.uni 	$L__BB2_196;
$L__BB2_96:
	mov.b32 	%r220, 0;
	st.local.u32 	[%rd16], %r220;
$L__BB2_97:
	ld.global.u32 	%r222, [%rd14+4];
	setp.gt.s32 	%p12, %r222, 1;
	@%p12 bra 	$L__BB2_99;
	mov.b32 	%r223, 0;
	st.local.u32 	[%rd16+4], %r223;
	bra.uni 	$L__BB2_100;
$L__BB2_99:
	ld.local.u32 	%r224, [%rd15+4];
	st.local.u32 	[%rd16+4], %r224;
$L__BB2_100:
	ld.global.u32 	%r225, [%rd14+8];
	setp.gt.s32 	%p13, %r225, 1;
	@%p13 bra 	$L__BB2_102;
	mov.b32 	%r226, 0;
	st.local.u32 	[%rd16+8], %r226;
	bra.uni 	$L__BB2_103;
$L__BB2_102:
	ld.local.u32 	%r227, [%rd15+8];
	st.local.u32 	[%rd16+8], %r227;
$L__BB2_103:
	ld.global.u32 	%r228, [%rd14+12];
	setp.gt.s32 	%p14, %r228, 1;
	@%p14 bra 	$L__BB2_105;
	mov.b32 	%r229, 0;
	st.local.u32 	[%rd16+12], %r229;
	bra.uni 	$L__BB2_106;
$L__BB2_105:
	ld.local.u32 	%r230, [%rd15+12];
	st.local.u32 	[%rd16+12], %r230;
$L__BB2_106:
	ld.global.u32 	%r231, [%rd14+16];
	setp.gt.s32 	%p15, %r231, 1;
	@%p15 bra 	$L__BB2_108;
	mov.b32 	%r232, 0;
	st.local.u32 	[%rd16+16], %r232;
	bra.uni 	$L__BB2_109;
$L__BB2_108:
	ld.local.u32 	%r233, [%rd15+16];
	st.local.u32 	[%rd16+16], %r233;
$L__BB2_109:
	ld.global.u32 	%r234, [%rd14+20];
	setp.gt.s32 	%p16, %r234, 1;
	@%p16 bra 	$L__BB2_111;
	mov.b32 	%r235, 0;
	st.local.u32 	[%rd16+20], %r235;
	bra.uni 	$L__BB2_112;
$L__BB2_111:
	ld.local.u32 	%r236, [%rd15+20];
	st.local.u32 	[%rd16+20], %r236;
$L__BB2_112:
	ld.global.u32 	%r237, [%rd14+24];
	setp.gt.s32 	%p17, %r237, 1;
	@%p17 bra 	$L__BB2_114;
	mov.b32 	%r238, 0;
	st.local.u32 	[%rd16+24], %r238;
	bra.uni 	$L__BB2_115;
$L__BB2_114:
	ld.local.u32 	%r239, [%rd15+24];
	st.local.u32 	[%rd16+24], %r239;
$L__BB2_115:
	ld.global.u32 	%r240, [%rd14+28];
	setp.gt.s32 	%p18, %r240, 1;
	@%p18 bra 	$L__BB2_117;
	mov.b32 	%r241, 0;
	st.local.u32 	[%rd16+28], %r241;
	bra.uni 	$L__BB2_118;
$L__BB2_117:
	ld.local.u32 	%r242, [%rd15+28];
	st.local.u32 	[%rd16+28], %r242;
$L__BB2_118:
	ld.global.u32 	%r243, [%rd14+32];
	setp.gt.s32 	%p19, %r243, 1;
	@%p19 bra 	$L__BB2_120;
	mov.b32 	%r244, 0;
	st.local.u32 	[%rd16+32], %r244;
	bra.uni 	$L__BB2_121;
$L__BB2_120:
	ld.local.u32 	%r245, [%rd15+32];
	st.local.u32 	[%rd16+32], %r245;
$L__BB2_121:
	ld.global.u32 	%r246, [%rd14+36];
	setp.gt.s32 	%p20, %r246, 1;
	@%p20 bra 	$L__BB2_123;
	mov.b32 	%r247, 0;
	st.local.u32 	[%rd16+36], %r247;
	bra.uni 	$L__BB2_124;
$L__BB2_123:
	ld.local.u32 	%r248, [%rd15+36];
	st.local.u32 	[%rd16+36], %r248;
$L__BB2_124:
	ld.global.u32 	%r249, [%rd14+40];
	setp.gt.s32 	%p21, %r249, 1;
	@%p21 bra 	$L__BB2_126;
	mov.b32 	%r250, 0;
	st.local.u32 	[%rd16+40], %r250;
	bra.uni 	$L__BB2_127;
$L__BB2_126:
	ld.local.u32 	%r251, [%rd15+40];
	st.local.u32 	[%rd16+40], %r251;
$L__BB2_127:
	ld.global.u32 	%r252, [%rd14+44];
	setp.gt.s32 	%p22, %r252, 1;
	@%p22 bra 	$L__BB2_129;
	mov.b32 	%r253, 0;
	st.local.u32 	[%rd16+44], %r253;
	bra.uni 	$L__BB2_130;
$L__BB2_129:
	ld.local.u32 	%r254, [%rd15+44];
	st.local.u32 	[%rd16+44], %r254;
$L__BB2_130:
	ld.global.u32 	%r255, [%rd14+48];
	setp.gt.s32 	%p23, %r255, 1;
	@%p23 bra 	$L__BB2_132;
	mov.b32 	%r256, 0;
	st.local.u32 	[%rd16+48], %r256;
	bra.uni 	$L__BB2_133;
$L__BB2_132:
	ld.local.u32 	%r257, [%rd15+48];
	st.local.u32 	[%rd16+48], %r257;
$L__BB2_133:
	ld.global.u32 	%r258, [%rd14+52];
	setp.gt.s32 	%p24, %r258, 1;
	@%p24 bra 	$L__BB2_135;
	mov.b32 	%r259, 0;
	st.local.u32 	[%rd16+52], %r259;
	bra.uni 	$L__BB2_136;
$L__BB2_135:
	ld.local.u32 	%r260, [%rd15+52];
	st.local.u32 	[%rd16+52], %r260;
$L__BB2_136:
	ld.global.u32 	%r261, [%rd14+56];
	setp.gt.s32 	%p25, %r261, 1;
	@%p25 bra 	$L__BB2_138;
	mov.b32 	%r262, 0;
	st.local.u32 	[%rd16+56], %r262;
	bra.uni 	$L__BB2_139;
$L__BB2_138:
	ld.local.u32 	%r263, [%rd15+56];
	st.local.u32 	[%rd16+56], %r263;
$L__BB2_139:
	ld.global.u32 	%r264, [%rd14+60];
	setp.gt.s32 	%p26, %r264, 1;
	@%p26 bra 	$L__BB2_141;
	mov.b32 	%r265, 0;
	st.local.u32 	[%rd16+60], %r265;
	bra.uni 	$L__BB2_142;
$L__BB2_141:
	ld.local.u32 	%r266, [%rd15+60];
	st.local.u32 	[%rd16+60], %r266;
$L__BB2_142:
	add.s32 	%r667, %r667, 16;
	setp.eq.s32 	%p27, %r667, %r662;
	@%p27 bra 	$L__BB2_16;
	bra.uni 	$L__BB2_14;
$L__BB2_143:
	setp.eq.s32 	%p88, %r145, 2;
	@%p88 bra 	$L__BB2_144;
	bra.uni 	$L__BB2_195;
$L__BB2_144:
	mul.f32 	%f298, %f57, %f1;
	bra.uni 	$L__BB2_196;
$L__BB2_145:
	setp.eq.s32 	%p85, %r145, 3;
	mov.f32 	%f298, %f57;
	@%p85 bra 	$L__BB2_196;
	setp.eq.s32 	%p86, %r145, 4;
	@%p86 bra 	$L__BB2_147;
	bra.uni 	$L__BB2_195;
$L__BB2_147:
	neg.f32 	%f298, %f57;
	bra.uni 	$L__BB2_196;
$L__BB2_148:
	setp.gt.s32 	%p78, %r145, 6;
	@%p78 bra 	$L__BB2_152;
	setp.eq.s32 	%p82, %r145, 5;
	@%p82 bra 	$L__BB2_172;
	setp.eq.s32 	%p83, %r145, 6;
	@%p83 bra 	$L__BB2_151;
	bra.uni 	$L__BB2_195;
$L__BB2_151:
	setp.eq.f32 	%p122, %f57, %f1;
	selp.f32 	%f298, 0f3F800000, 0f00000000, %p122;
	bra.uni 	$L__BB2_196;
$L__BB2_152:
	setp.eq.s32 	%p79, %r145, 7;
	@%p79 bra 	$L__BB2_173;
	setp.eq.s32 	%p80, %r145, 8;
	@%p80 bra 	$L__BB2_176;
	setp.eq.s32 	%p81, %r145, 9;
	@%p81 bra 	$L__BB2_155;
	bra.uni 	$L__BB2_195;
$L__BB2_155:
	setp.gt.f32 	%p120, %f57, 0f00000000;
	selp.f32 	%f298, %f1, 0f00000000, %p120;
	bra.uni 	$L__BB2_196;
$L__BB2_156:
	setp.gt.s32 	%p65, %r145, 13;
	@%p65 bra 	$L__BB2_164;
	setp.gt.s32 	%p72, %r145, 11;
	@%p72 bra 	$L__BB2_161;
	setp.eq.s32 	%p75, %r145, 10;
	@%p75 bra 	$L__BB2_177;
	setp.eq.s32 	%p76, %r145, 11;
	@%p76 bra 	$L__BB2_160;
	bra.uni 	$L__BB2_195;
$L__BB2_160:
	cvt.f64.f32 	%fd28, %f1;
	cvt.f64.f32 	%fd29, %f57;
	add.f64 	%fd30, %fd29, 0d3EB0C6F7A0B5ED8D;
	div.rn.f64 	%fd31, %fd28, %fd30;
	cvt.rn.f32.f64 	%f298, %fd31;
	bra.uni 	$L__BB2_196;
$L__BB2_161:
	setp.eq.s32 	%p73, %r145, 12;
	@%p73 bra 	$L__BB2_184;
	setp.eq.s32 	%p74, %r145, 13;
	@%p74 bra 	$L__BB2_163;
	bra.uni 	$L__BB2_195;
$L__BB2_163:
	rcp.rn.f32 	%f298, %f57;
	bra.uni 	$L__BB2_196;
$L__BB2_164:
	setp.gt.s32 	%p66, %r145, 15;
	@%p66 bra 	$L__BB2_168;
	setp.eq.s32 	%p70, %r145, 14;
	@%p70 bra 	$L__BB2_185;
	setp.eq.s32 	%p71, %r145, 15;
	@%p71 bra 	$L__BB2_167;
	bra.uni 	$L__BB2_195;
$L__BB2_167:
	sub.f32 	%f136, %f57, %f1;
	cvt.f64.f32 	%fd20, %f136;
	setp.lt.f64 	%p113, %fd20, 0d3F847AE147AE147B;
	sub.f32 	%f137, %f1, %f57;
	cvt.f64.f32 	%fd21, %f137;
	setp.lt.f64 	%p114, %fd21, 0d3F847AE147AE147B;
	and.pred  	%p115, %p113, %p114;
	selp.u32 	%r500, 1, 0, %p115;
	cvt.rn.f32.u32 	%f298, %r500;
	bra.uni 	$L__BB2_196;
$L__BB2_168:
	setp.eq.s32 	%p67, %r145, 16;
	@%p67 bra 	$L__BB2_186;
	setp.eq.s32 	%p68, %r145, 17;
	mov.f32 	%f298, 0f3F800000;
	@%p68 bra 	$L__BB2_187;
	setp.eq.s32 	%p69, %r145, 18;
	@%p69 bra 	$L__BB2_171;
	bra.uni 	$L__BB2_195;
$L__BB2_171:
	abs.f32 	%f58, %f57;
	mul.f32 	%f59, %f58, 0f4038AA3B;
	ex2.approx.ftz.f32 	%f60, %f59;
	add.f32 	%f61, %f60, 0f3F800000;
	rcp.approx.ftz.f32 	%f62, %f61;
	fma.rn.f32 	%f63, %f62, 0fC0000000, 0f3F800000;
	setp.ge.f32 	%p89, %f58, 0f41102CB4;
	selp.f32 	%f64, 0f3F800000, %f63, %p89;
	copysign.f32 	%f65, %f57, %f64;
	mul.f32 	%f66, %f57, %f57;
	fma.rn.f32 	%f67, %f66, 0f3C80F082, 0fBD563CAE;
	fma.rn.f32 	%f68, %f67, %f66, 0f3E085941;
	fma.rn.f32 	%f69, %f68, %f66, 0fBEAAA9ED;
	fma.rn.f32 	%f70, %f69, %f66, 0f00000000;
	fma.rn.f32 	%f71, %f70, %f57, %f57;
	setp.ge.f32 	%p90, %f58, 0f3F19999A;
	selp.f32 	%f298, %f65, %f71, %p90;
	bra.uni 	$L__BB2_196;
$L__BB2_172:
	setp.lt.f32 	%p123, %f57, %f1;
	selp.f32 	%f298, 0f3F800000, 0f00000000, %p123;
	bra.uni 	$L__BB2_196;
$L__BB2_173:
	setp.ltu.f32 	%p121, %f57, 0f00000000;
	@%p121 bra 	$L__BB2_175;
	fma.rn.f32 	%f150, %f57, 0fBBBB989D, 0f3F000000;
	cvt.sat.f32.f32 	%f151, %f150;
	mov.f32 	%f152, 0f4B400001;
	mov.f32 	%f153, 0f437C0000;
	fma.rm.f32 	%f154, %f151, %f153, %f152;
	add.f32 	%f155, %f154, 0fCB40007F;
	neg.f32 	%f156, %f155;
	fma.rn.f32 	%f157, %f57, 0fBFB8AA3B, %f156;
	fma.rn.f32 	%f158, %f57, 0fB2A57060, %f157;
	mov.b32 	%r517, %f154;
	shl.b32 	%r518, %r517, 23;
	mov.b32 	%f159, %r518;
	ex2.approx.ftz.f32 	%f160, %f158;
	mul.f32 	%f161, %f160, %f159;
	cvt.f64.f32 	%fd68, %f161;
	add.f64 	%fd69, %fd68, 0d3FF0000000000000;
	rcp.rn.f64 	%fd70, %fd69;
	cvt.rn.f32.f64 	%f298, %fd70;
	bra.uni 	$L__BB2_196;
$L__BB2_175:
	fma.rn.f32 	%f162, %f57, 0f3BBB989D, 0f3F000000;
	cvt.sat.f32.f32 	%f163, %f162;
	mov.f32 	%f164, 0f4B400001;
	mov.f32 	%f165, 0f437C0000;
	fma.rm.f32 	%f166, %f163, %f165, %f164;
	add.f32 	%f167, %f166, 0fCB40007F;
	neg.f32 	%f168, %f167;
	fma.rn.f32 	%f169, %f57, 0f3FB8AA3B, %f168;
	fma.rn.f32 	%f170, %f57, 0f32A57060, %f169;
	mov.b32 	%r519, %f166;
	shl.b32 	%r520, %r519, 23;
	mov.b32 	%f171, %r520;
	ex2.approx.ftz.f32 	%f172, %f170;
	mul.f32 	%f173, %f172, %f171;
	cvt.f64.f32 	%fd71, %f173;
	add.f64 	%fd72, %fd71, 0d3FF0000000000000;
	div.rn.f64 	%fd73, %fd71, %fd72;
	cvt.rn.f32.f64 	%f298, %fd73;
	bra.uni 	$L__BB2_196;
$L__BB2_176:
	cvt.f64.f32 	%fd66, %f57;
	max.f64 	%fd67, %fd66, 0d0000000000000000;
	cvt.rn.f32.f64 	%f298, %fd67;
	bra.uni 	$L__BB2_196;
$L__BB2_177:
	cvt.f64.f32 	%fd32, %f57;
	add.f64 	%fd133, %fd32, 0d3EB0C6F7A0B5ED8D;
	{
	.reg .b32 %temp; 
	mov.b64 	{%temp, %r698}, %fd133;
	}
	{
	.reg .b32 %temp; 
	mov.b64 	{%r699, %temp}, %fd133;
	}
	setp.gt.s32 	%p116, %r698, 1048575;
	mov.b32 	%r700, -1023;
	@%p116 bra 	$L__BB2_179;
	mul.f64 	%fd133, %fd133, 0d4350000000000000;
	{
	.reg .b32 %temp; 
	mov.b64 	{%temp, %r698}, %fd133;
	}
	{
	.reg .b32 %temp; 
	mov.b64 	{%r699, %temp}, %fd133;
	}
	mov.b32 	%r700, -1077;
$L__BB2_179:
	add.s32 	%r505, %r698, -1;
	setp.gt.u32 	%p117, %r505, 2146435070;
	@%p117 bra 	$L__BB2_183;
	shr.u32 	%r508, %r698, 20;
	add.s32 	%r701, %r700, %r508;
	and.b32  	%r509, %r698, 1048575;
	or.b32  	%r510, %r509, 1072693248;
	mov.b64 	%fd134, {%r699, %r510};
	setp.lt.u32 	%p119, %r510, 1073127583;
	@%p119 bra 	$L__BB2_182;
	{
	.reg .b32 %temp; 
	mov.b64 	{%r511, %temp}, %fd134;
	}
	{
	.reg .b32 %temp; 
	mov.b64 	{%temp, %r512}, %fd134;
	}
	add.s32 	%r513, %r512, -1048576;
	mov.b64 	%fd134, {%r511, %r513};
	add.s32 	%r701, %r701, 1;
$L__BB2_182:
	add.f64 	%fd34, %fd134, 0dBFF0000000000000;
	add.f64 	%fd35, %fd134, 0d3FF0000000000000;
	rcp.approx.ftz.f64 	%fd36, %fd35;
	neg.f64 	%fd37, %fd35;
	fma.rn.f64 	%fd38, %fd37, %fd36, 0d3FF0000000000000;
	fma.rn.f64 	%fd39, %fd38, %fd38, %fd38;
	fma.rn.f64 	%fd40, %fd39, %fd36, %fd36;
	mul.f64 	%fd41, %fd34, %fd40;
	fma.rn.f64 	%fd42, %fd34, %fd40, %fd41;
	mul.f64 	%fd43, %fd42, %fd42;
	fma.rn.f64 	%fd44, %fd43, 0d3EB1380B3AE80F1E, 0d3ED0EE258B7A8B04;
	fma.rn.f64 	%fd45, %fd44, %fd43, 0d3EF3B2669F02676F;
	fma.rn.f64 	%fd46, %fd45, %fd43, 0d3F1745CBA9AB0956;
	fma.rn.f64 	%fd47, %fd46, %fd43, 0d3F3C71C72D1B5154;
	fma.rn.f64 	%fd48, %fd47, %fd43, 0d3F624924923BE72D;
	fma.rn.f64 	%fd49, %fd48, %fd43, 0d3F8999999999A3C4;
	fma.rn.f64 	%fd50, %fd49, %fd43, 0d3FB5555555555554;
	sub.f64 	%fd51, %fd34, %fd42;
	add.f64 	%fd52, %fd51, %fd51;
	neg.f64 	%fd53, %fd42;
	fma.rn.f64 	%fd54, %fd53, %fd34, %fd52;
	mul.f64 	%fd55, %fd40, %fd54;
	mul.f64 	%fd56, %fd43, %fd50;
	fma.rn.f64 	%fd57, %fd56, %fd42, %fd55;
	xor.b32  	%r514, %r701, -2147483648;
	mov.b32 	%r515, 1127219200;
	mov.b64 	%fd58, {%r514, %r515};
	mov.b32 	%r516, -2147483648;
	mov.b64 	%fd59, {%r516, %r515};
	sub.f64 	%fd60, %fd58, %fd59;
	fma.rn.f64 	%fd61, %fd60, 0d3FE62E42FEFA39EF, %fd42;
	fma.rn.f64 	%fd62, %fd60, 0dBFE62E42FEFA39EF, %fd61;
	sub.f64 	%fd63, %fd62, %fd42;
	sub.f64 	%fd64, %fd57, %fd63;
	fma.rn.f64 	%fd65, %fd60, 0d3C7ABC9E3B39803F, %fd64;
	add.f64 	%fd7, %fd61, %fd65;
	cvt.rn.f32.f64 	%f298, %fd7;
	bra.uni 	$L__BB2_196;
$L__BB2_183:
	fma.rn.f64 	%fd33, %fd133, 0d7FF0000000000000, 0d7FF0000000000000;
	{
	.reg .b32 %temp; 
	mov.b64 	{%temp, %r506}, %fd133;
	}
	and.b32  	%r507, %r506, 2147483647;
	setp.eq.s32 	%p118, %r507, 0;
	selp.f64 	%fd8, 0dFFF0000000000000, %fd33, %p118;
	cvt.rn.f32.f64 	%f298, %fd8;
	bra.uni 	$L__BB2_196;
$L__BB2_184:
	fma.rn.f32 	%f139, %f57, 0f3BBB989D, 0f3F000000;
	cvt.sat.f32.f32 	%f140, %f139;
	mov.f32 	%f141, 0f4B400001;
	mov.f32 	%f142, 0f437C0000;
	fma.rm.f32 	%f143, %f140, %f142, %f141;
	add.f32 	%f144, %f143, 0fCB40007F;
	neg.f32 	%f145, %f144;
	fma.rn.f32 	%f146, %f57, 0f3FB8AA3B, %f145;
	fma.rn.f32 	%f147, %f57, 0f32A57060, %f146;
	mov.b32 	%r501, %f143;
	shl.b32 	%r502, %r501, 23;
	mov.b32 	%f148, %r502;
	ex2.approx.ftz.f32 	%f149, %f147;
	mul.f32 	%f298, %f149, %f148;
	bra.uni 	$L__BB2_196;
$L__BB2_185:
	mul.f32 	%f138, %f57, %f57;
	cvt.f64.f32 	%fd23, %f138;
	rcp.rn.f64 	%fd24, %fd23;
	neg.f64 	%fd25, %fd24;
	cvt.f64.f32 	%fd26, %f1;
	mul.f64 	%fd27, %fd25, %fd26;
	cvt.rn.f32.f64 	%f298, %fd27;
	bra.uni 	$L__BB2_196;
$L__BB2_186:
	setp.gt.f32 	%p112, %f57, %f1;
	selp.f32 	%f298, %f57, %f1, %p112;
	bra.uni 	$L__BB2_196;
$L__BB2_187:
	mul.f32 	%f73, %f1, 0f3F000000;
	cvt.rzi.f32.f32 	%f74, %f73;
	add.f32 	%f75, %f74, %f74;
	sub.f32 	%f76, %f1, %f75;
	abs.f32 	%f18, %f76;
	abs.f32 	%f19, %f57;
	setp.lt.f32 	%p91, %f19, 0f00800000;
	mul.f32 	%f77, %f19, 0f4B800000;
	selp.f32 	%f78, %f77, %f19, %p91;
	selp.f32 	%f79, 0fC1C00000, 0f00000000, %p91;
	mov.b32 	%r486, %f78;
	add.s32 	%r487, %r486, -1060439283;
	and.b32  	%r488, %r487, -8388608;
	sub.s32 	%r489, %r486, %r488;
	mov.b32 	%f80, %r489;
	cvt.rn.f32.s32 	%f81, %r488;
	fma.rn.f32 	%f82, %f81, 0f34000000, %f79;
	add.f32 	%f83, %f80, 0fBF800000;
	add.f32 	%f84, %f80, 0f3F800000;
	rcp.approx.ftz.f32 	%f85, %f84;
	add.f32 	%f86, %f83, %f83;
	mul.f32 	%f87, %f86, %f85;
	mul.f32 	%f88, %f87, %f87;
	sub.f32 	%f89, %f83, %f87;
	add.f32 	%f90, %f89, %f89;
	neg.f32 	%f91, %f87;
	fma.rn.f32 	%f92, %f91, %f83, %f90;
	mul.rn.f32 	%f93, %f85, %f92;
	fma.rn.f32 	%f94, %f88, 0f3A2C32E4, 0f3B52E7DB;
	fma.rn.f32 	%f95, %f94, %f88, 0f3C93BB73;
	fma.rn.f32 	%f96, %f95, %f88, 0f3DF6384F;
	mul.rn.f32 	%f97, %f96, %f88;
	fma.rn.f32 	%f98, %f87, 0f3FB8AA3B, %f82;
	sub.f32 	%f99, %f82, %f98;
	fma.rn.f32 	%f100, %f87, 0f3FB8AA3B, %f99;
	fma.rn.f32 	%f101, %f93, 0f3FB8AA3B, %f100;
	fma.rn.f32 	%f102, %f87, 0f32A55E34, %f101;
	mul.f32 	%f103, %f97, 0f40400000;
	fma.rn.f32 	%f104, %f103, %f93, %f102;
	fma.rn.f32 	%f105, %f97, %f87, %f104;
	add.rn.f32 	%f106, %f98, %f105;
	neg.f32 	%f107, %f98;
	add.rn.f32 	%f108, %f106, %f107;
	neg.f32 	%f109, %f108;
	add.rn.f32 	%f110, %f105, %f109;
	mul.rn.f32 	%f111, %f106, %f1;
	neg.f32 	%f112, %f111;
	fma.rn.f32 	%f113, %f106, %f1, %f112;
	fma.rn.f32 	%f114, %f110, %f1, %f113;
	cvt.rni.f32.f32 	%f115, %f111;
	sub.f32 	%f116, %f111, %f115;
	add.f32 	%f117, %f116, %f114;
	fma.rn.f32 	%f118, %f117, 0f391FCB8E, 0f3AAF85ED;
	fma.rn.f32 	%f119, %f118, %f117, 0f3C1D9856;
	fma.rn.f32 	%f120, %f119, %f117, 0f3D6357BB;
	fma.rn.f32 	%f121, %f120, %f117, 0f3E75FDEC;
	fma.rn.f32 	%f122, %f121, %f117, 0f3F317218;
	fma.rn.f32 	%f123, %f122, %f117, 0f3F800000;
	cvt.rzi.s32.f32 	%r490, %f115;
	setp.gt.f32 	%p92, %f115, 0f00000000;
	selp.b32 	%r491, 0, -2097152000, %p92;
	add.s32 	%r492, %r491, 2130706432;
	mov.b32 	%f124, %r492;
	mul.f32 	%f125, %f123, %f124;
	shl.b32 	%r493, %r490, 23;
	sub.s32 	%r494, %r493, %r491;
	mov.b32 	%f126, %r494;
	mul.f32 	%f127, %f125, %f126;
	abs.f32 	%f128, %f111;
	setp.gt.f32 	%p93, %f128, 0f43180000;
	setp.lt.f32 	%p94, %f111, 0f00000000;
	selp.f32 	%f129, 0f00000000, 0f7F800000, %p94;
	selp.f32 	%f20, %f129, %f127, %p93;
	setp.eq.f32 	%p95, %f57, 0f3F800000;
	setp.eq.f32 	%p96, %f1, 0f00000000;
	or.pred  	%p97, %p95, %p96;
	@%p97 bra 	$L__BB2_196;
	setp.num.f32 	%p98, %f19, %f19;
	abs.f32 	%f130, %f1;
	setp.num.f32 	%p99, %f130, %f130;
	and.pred  	%p100, %p98, %p99;
	@%p100 bra 	$L__BB2_190;
	add.rn.f32 	%f298, %f57, %f1;
	bra.uni 	$L__BB2_196;
$L__BB2_190:
	setp.neu.f32 	%p101, %f57, 0f00000000;
	setp.neu.f32 	%p102, %f19, 0f7F800000;
	and.pred  	%p103, %p101, %p102;
	@%p103 bra 	$L__BB2_192;
	setp.neu.f32 	%p110, %f18, 0f3F800000;
	add.f32 	%f135, %f57, %f57;
	mov.b32 	%r495, %f135;
	setp.lt.f32 	%p111, %f1, 0f00000000;
	xor.b32  	%r496, %r495, 2139095040;
	selp.b32 	%r497, %r496, %r495, %p111;
	and.b32  	%r498, %r497, 2147483647;
	selp.b32 	%r499, %r498, %r497, %p110;
	mov.b32 	%f298, %r499;
	bra.uni 	$L__BB2_196;
$L__BB2_192:
	setp.eq.f32 	%p104, %f57, 0fBF800000;
	setp.eq.f32 	%p105, %f130, 0f7F800000;
	and.pred  	%p106, %p104, %p105;
	@%p106 bra 	$L__BB2_196;
	setp.geu.f32 	%p107, %f57, 0f00000000;
	mov.f32 	%f298, %f20;
	@%p107 bra 	$L__BB2_196;
	setp.neu.f32 	%p108, %f18, 0f3F800000;
	neg.f32 	%f132, %f20;
	selp.f32 	%f133, %f20, %f132, %p108;
	cvt.rmi.f32.f32 	%f134, %f1;
	setp.neu.f32 	%p109, %f1, %f134;
	selp.f32 	%f298, 0f7FFFFFFF, %f133, %p109;
	bra.uni 	$L__BB2_196;
$L__BB2_195:
	add.f32 	%f298, %f57, %f1;
$L__BB2_196:
	cvt.f64.f32 	%fd74, %f298;
	shl.b32 	%r521, %r1, 3;
	mov.u32 	%r522, _ZZ12reduceKernelPfPiS0_iS_S0_S0_ifiiE5cache;
	add.s32 	%r101, %r522, %r521;
	st.shared.f64 	[%r101], %fd74;
	mul.wide.s32 	%rd126, %r143, 4;
	add.s64 	%rd127, %rd4, %rd126;
	ld.global.u32 	%r102, [%rd127];
	setp.lt.s32 	%p124, %r102, 2;
	@%p124 bra 	$L__BB2_273;
	add.s64 	%rd21, %rd7, %rd126;
	mov.b32 	%r523, 1127219200;
	mov.b32 	%r524, -2147483648;
	mov.b64 	%fd10, {%r524, %r523};
	ld.local.u32 	%r702, [%rd21];
	add.s32 	%r104, %r144, -1;
	and.b32  	%r105, %r144, 15;
	and.b32  	%r106, %r144, 7;
	and.b32  	%r107, %r144, 2147483632;
	and.b32  	%r108, %r144, 3;
	neg.s32 	%r109, %r107;
	cvt.u64.u32 	%rd22, %r102;
	mov.b64 	%rd145, 1;
$L__BB2_198:
	mov.f32 	%f28, %f298;
	setp.lt.s32 	%p125, %r144, 1;
	add.s32 	%r702, %r702, 1;
	st.local.u32 	[%rd21], %r702;
	mov.b64 	%rd148, 0;
	@%p125 bra 	$L__BB2_213;
	setp.lt.u32 	%p126, %r104, 15;
	mov.b32 	%r709, 0;
	mov.u32 	%r714, %r709;
	@%p126 bra 	$L__BB2_202;
	add.s64 	%rd147, %rd7, 32;
	add.s64 	%rd146, %rd3, 32;
	mov.b32 	%r714, 0;
	mov.u32 	%r703, %r109;
$L__BB2_201:
	.pragma "nounroll";
	ld.local.v2.u32 	{%r528, %r529}, [%rd147+-32];
	ld.global.u32 	%r530, [%rd146+-32];
	mad.lo.s32 	%r531, %r530, %r528, %r714;
	ld.global.u32 	%r532, [%rd146+-28];
	mad.lo.s32 	%r533, %r532, %r529, %r531;
	ld.local.v2.u32 	{%r534, %r535}, [%rd147+-24];
	ld.global.u32 	%r536, [%rd146+-24];
	mad.lo.s32 	%r537, %r536, %r534, %r533;
	ld.global.u32 	%r538, [%rd146+-20];
	mad.lo.s32 	%r539, %r538, %r535, %r537;
	ld.local.v2.u32 	{%r540, %r541}, [%rd147+-16];
	ld.global.u32 	%r542, [%rd146+-16];
	mad.lo.s32 	%r543, %r542, %r540, %r539;
	ld.global.u32 	%r544, [%rd146+-12];
	mad.lo.s32 	%r545, %r544, %r541, %r543;
	ld.local.v2.u32 	{%r546, %r547}, [%rd147+-8];
	ld.global.u32 	%r548, [%rd146+-8];
	mad.lo.s32 	%r549, %r548, %r546, %r545;
	ld.global.u32 	%r550, [%rd146+-4];
	mad.lo.s32 	%r551, %r550, %r547, %r549;
	ld.local.v2.u32 	{%r552, %r553}, [%rd147];
	ld.global.u32 	%r554, [%rd146];
	mad.lo.s32 	%r555, %r554, %r552, %r551;
	ld.global.u32 	%r556, [%rd146+4];
	mad.lo.s32 	%r557, %r556, %r553, %r555;
	ld.local.v2.u32 	{%r558, %r559}, [%rd147+8];
	ld.global.u32 	%r560, [%rd146+8];
	mad.lo.s32 	%r561, %r560, %r558, %r557;
	ld.global.u32 	%r562, [%rd146+12];
	mad.lo.s32 	%r563, %r562, %r559, %r561;
	ld.local.v2.u32 	{%r564, %r565}, [%rd147+16];
	ld.global.u32 	%r566, [%rd146+16];
	mad.lo.s32 	%r567, %r566, %r564, %r563;
	ld.global.u32 	%r568, [%rd146+20];
	mad.lo.s32 	%r569, %r568, %r565, %r567;
	ld.local.v2.u32 	{%r570, %r571}, [%rd147+24];
	ld.global.u32 	%r572, [%rd146+24];
	mad.lo.s32 	%r573, %r572, %r570, %r569;
	ld.global.u32 	%r574, [%rd146+28];
	mad.lo.s32 	%r714, %r574, %r571, %r573;
	add.s32 	%r703, %r703, 16;
	add.s64 	%rd147, %rd147, 64;
	add.s64 	%rd146, %rd146, 64;
	setp.ne.s32 	%p127, %r703, 0;
	mov.u32 	%r709, %r107;
	@%p127 bra 	$L__BB2_201;
$L__BB2_202:
	setp.eq.s32 	%p128, %r105, 0;
	@%p128 bra 	$L__BB2_212;
	add.s32 	%r576, %r105, -1;
	setp.lt.u32 	%p129, %r576, 7;
	@%p129 bra 	$L__BB2_205;
	mul.wide.u32 	%rd131, %r709, 4;
	add.s64 	%rd132, %rd7, %rd131;
	ld.local.u32 	%r577, [%rd132];
	add.s64 	%rd133, %rd3, %rd131;
	ld.global.u32 	%r578, [%rd133];
	mad.lo.s32 	%r579, %r578, %r577, %r714;
	ld.local.u32 	%r580, [%rd132+4];
	ld.global.u32 	%r581, [%rd133+4];
	mad.lo.s32 	%r582, %r581, %r580, %r579;
	ld.local.u32 	%r583, [%rd132+8];
	ld.global.u32 	%r584, [%rd133+8];
	mad.lo.s32 	%r585, %r584, %r583, %r582;
	ld.local.u32 	%r586, [%rd132+12];
	ld.global.u32 	%r587, [%rd133+12];
	mad.lo.s32 	%r588, %r587, %r586, %r585;
	ld.local.u32 	%r589, [%rd132+16];
	ld.global.u32 	%r590, [%rd133+16];
	mad.lo.s32 	%r591, %r590, %r589, %r588;
	ld.local.u32 	%r592, [%rd132+20];
	ld.global.u32 	%r593, [%rd133+20];
	mad.lo.s32 	%r594, %r593, %r592, %r591;
	ld.local.u32 	%r595, [%rd132+24];
	ld.global.u32 	%r596, [%rd133+24];
	mad.lo.s32 	%r597, %r596, %r595, %r594;
	ld.local.u32 	%r598, [%rd132+28];
	ld.global.u32 	%r599, [%rd133+28];
	mad.lo.s32 	%r714, %r599, %r598, %r597;
	add.s32 	%r709, %r709, 8;
$L__BB2_205:
	setp.eq.s32 	%p130, %r106, 0;
	@%p130 bra 	$L__BB2_212;
	add.s32 	%r601, %r106, -1;
	setp.lt.u32 	%p131, %r601, 3;
	@%p131 bra 	$L__BB2_208;
	mul.wide.u32 	%rd134, %r709, 4;
	add.s64 	%rd135, %rd7, %rd134;
	ld.local.u32 	%r602, [%rd135];
	add.s64 	%rd136, %rd3, %rd134;
	ld.global.u32 	%r603, [%rd136];
	mad.lo.s32 	%r604, %r603, %r602, %r714;
	ld.local.u32 	%r605, [%rd135+4];
	ld.global.u32 	%r606, [%rd136+4];
	mad.lo.s32 	%r607, %r606, %r605, %r604;
	ld.local.u32 	%r608, [%rd135+8];
	ld.global.u32 	%r609, [%rd136+8];
	mad.lo.s32 	%r610, %r609, %r608, %r607;
	ld.local.u32 	%r611, [%rd135+12];
	ld.global.u32 	%r612, [%rd136+12];
	mad.lo.s32 	%r714, %r612, %r611, %r610;
	add.s32 	%r709, %r709, 4;
$L__BB2_208:
	setp.eq.s32 	%p132, %r108, 0;
	@%p132 bra 	$L__BB2_212;
	setp.eq.s32 	%p133, %r108, 1;
	mul.wide.u32 	%rd137, %r709, 4;
	add.s64 	%rd30, %rd7, %rd137;
	ld.local.u32 	%r613, [%rd30];
	add.s64 	%rd31, %rd3, %rd137;
	ld.global.u32 	%r614, [%rd31];
	mad.lo.s32 	%r714, %r614, %r613, %r714;
	@%p133 bra 	$L__BB2_212;
	setp.eq.s32 	%p134, %r108, 2;
	ld.local.u32 	%r615, [%rd30+4];
	ld.global.u32 	%r616, [%rd31+4];
	mad.lo.s32 	%r714, %r616, %r615, %r714;
	@%p134 bra 	$L__BB2_212;
	ld.local.u32 	%r617, [%rd30+8];
	ld.global.u32 	%r618, [%rd31+8];
	mad.lo.s32 	%r714, %r618, %r617, %r714;
$L__BB2_212:
	cvt.s64.s32 	%rd148, %r714;
$L__BB2_213:
	shl.b64 	%rd138, %rd148, 2;
	add.s64 	%rd139, %rd5, %rd138;
	ld.global.f32 	%f29, [%rd139];
	setp.gt.s32 	%p135, %r145, 9;
	@%p135 bra 	$L__BB2_230;
	setp.gt.s32 	%p148, %r145, 4;
	@%p148 bra 	$L__BB2_222;
	setp.gt.s32 	%p155, %r145, 2;
	@%p155 bra 	$L__BB2_219;
	setp.eq.s32 	%p158, %r145, 1;
	@%p158 bra 	$L__BB2_246;
	setp.eq.s32 	%p159, %r145, 2;
	@%p159 bra 	$L__BB2_218;
	bra.uni 	$L__BB2_270;
$L__BB2_218:
	mul.f32 	%f298, %f29, %f28;
	bra.uni 	$L__BB2_271;
$L__BB2_219:
	setp.eq.s32 	%p156, %r145, 3;
	mov.f32 	%f298, %f28;
	@%p156 bra 	$L__BB2_271;
	setp.eq.s32 	%p157, %r145, 4;
	@%p157 bra 	$L__BB2_221;
	bra.uni 	$L__BB2_270;
$L__BB2_221:
	neg.f32 	%f298, %f28;
	bra.uni 	$L__BB2_271;
$L__BB2_222:
	setp.gt.s32 	%p149, %r145, 6;
	@%p149 bra 	$L__BB2_226;
	setp.eq.s32 	%p153, %r145, 5;
	@%p153 bra 	$L__BB2_247;
	setp.eq.s32 	%p154, %r145, 6;
	@%p154 bra 	$L__BB2_225;
	bra.uni 	$L__BB2_270;
$L__BB2_225:
	setp.eq.f32 	%p193, %f29, %f28;
	selp.f32 	%f298, 0f3F800000, 0f00000000, %p193;
	bra.uni 	$L__BB2_271;
$L__BB2_226:
	setp.eq.s32 	%p150, %r145, 7;
	@%p150 bra 	$L__BB2_248;
	setp.eq.s32 	%p151, %r145, 8;
	@%p151 bra 	$L__BB2_251;
	setp.eq.s32 	%p152, %r145, 9;
	@%p152 bra 	$L__BB2_229;
	bra.uni 	$L__BB2_270;
$L__BB2_229:
	setp.gt.f32 	%p191, %f28, 0f00000000;
	selp.f32 	%f298, %f29, 0f00000000, %p191;
	bra.uni 	$L__BB2_271;
$L__BB2_230:
	setp.gt.s32 	%p136, %r145, 13;
	@%p136 bra 	$L__BB2_238;
	setp.gt.s32 	%p143, %r145, 11;
	@%p143 bra 	$L__BB2_235;
	setp.eq.s32 	%p146, %r145, 10;
	@%p146 bra 	$L__BB2_252;
	setp.eq.s32 	%p147, %r145, 11;
	@%p147 bra 	$L__BB2_234;
	bra.uni 	$L__BB2_270;
$L__BB2_234:
	cvt.f64.f32 	%fd83, %f29;
	cvt.f64.f32 	%fd84, %f28;
	add.f64 	%fd85, %fd84, 0d3EB0C6F7A0B5ED8D;
	div.rn.f64 	%fd86, %fd83, %fd85;
	cvt.rn.f32.f64 	%f298, %fd86;
	bra.uni 	$L__BB2_271;
$L__BB2_235:
	setp.eq.s32 	%p144, %r145, 12;
	@%p144 bra 	$L__BB2_259;
	setp.eq.s32 	%p145, %r145, 13;
	@%p145 bra 	$L__BB2_237;
	bra.uni 	$L__BB2_270;
$L__BB2_237:
	rcp.rn.f32 	%f298, %f28;
	bra.uni 	$L__BB2_271;
$L__BB2_238:
	setp.gt.s32 	%p137, %r145, 15;
	@%p137 bra 	$L__BB2_242;
	setp.eq.s32 	%p141, %r145, 14;
	@%p141 bra 	$L__BB2_260;
	setp.eq.s32 	%p142, %r145, 15;
	@%p142 bra 	$L__BB2_241;
	bra.uni 	$L__BB2_270;
$L__BB2_241:
	sub.f32 	%f252, %f28, %f29;
	cvt.f64.f32 	%fd75, %f252;
	setp.lt.f64 	%p184, %fd75, 0d3F847AE147AE147B;
	sub.f32 	%f253, %f29, %f28;
	cvt.f64.f32 	%fd76, %f253;
	setp.lt.f64 	%p185, %fd76, 0d3F847AE147AE147B;
	and.pred  	%p186, %p184, %p185;
	selp.u32 	%r633, 1, 0, %p186;
	cvt.rn.f32.u32 	%f298, %r633;
	bra.uni 	$L__BB2_271;
$L__BB2_242:
	setp.eq.s32 	%p138, %r145, 16;
	@%p138 bra 	$L__BB2_261;
	setp.eq.s32 	%p139, %r145, 17;
	mov.f32 	%f298, 0f3F800000;
	@%p139 bra 	$L__BB2_262;
	setp.eq.s32 	%p140, %r145, 18;
	@%p140 bra 	$L__BB2_245;
	bra.uni 	$L__BB2_270;
$L__BB2_245:
	abs.f32 	%f174, %f28;
	mul.f32 	%f175, %f174, 0f4038AA3B;
	ex2.approx.ftz.f32 	%f176, %f175;
	add.f32 	%f177, %f176, 0f3F800000;
	rcp.approx.ftz.f32 	%f178, %f177;
	fma.rn.f32 	%f179, %f178, 0fC0000000, 0f3F800000;
	setp.ge.f32 	%p160, %f174, 0f41102CB4;
	selp.f32 	%f180, 0f3F800000, %f179, %p160;
	copysign.f32 	%f181, %f28, %f180;
	mul.f32 	%f182, %f28, %f28;
	fma.rn.f32 	%f183, %f182, 0f3C80F082, 0fBD563CAE;
	fma.rn.f32 	%f184, %f183, %f182, 0f3E085941;
	fma.rn.f32 	%f185, %f184, %f182, 0fBEAAA9ED;
	fma.rn.f32 	%f186, %f185, %f182, 0f00000000;
	fma.rn.f32 	%f187, %f186, %f28, %f28;
	setp.ge.f32 	%p161, %f174, 0f3F19999A;
	selp.f32 	%f298, %f181, %f187, %p161;
	bra.uni 	$L__BB2_271;
$L__BB2_246:
	add.f32 	%f298, %f29, %f28;
	bra.uni 	$L__BB2_271;
$L__BB2_247:
	setp.gt.f32 	%p194, %f29, %f28;
	selp.f32 	%f298, 0f3F800000, 0f00000000, %p194;
	bra.uni 	$L__BB2_271;
$L__BB2_248:
	setp.ltu.f32 	%p192, %f28, 0f00000000;
	@%p192 bra 	$L__BB2_250;
	fma.rn.f32 	%f266, %f28, 0fBBBB989D, 0f3F000000;
	cvt.sat.f32.f32 	%f267, %f266;
	mov.f32 	%f268, 0f4B400001;
	mov.f32 	%f269, 0f437C0000;
	fma.rm.f32 	%f270, %f267, %f269, %f268;
	add.f32 	%f271, %f270, 0fCB40007F;
	neg.f32 	%f272, %f271;
	fma.rn.f32 	%f273, %f28, 0fBFB8AA3B, %f272;
	fma.rn.f32 	%f274, %f28, 0fB2A57060, %f273;
	mov.b32 	%r649, %f270;
	shl.b32 	%r650, %r649, 23;
	mov.b32 	%f275, %r650;
	ex2.approx.ftz.f32 	%f276, %f274;
	mul.f32 	%f277, %f276, %f275;
	cvt.f64.f32 	%fd122, %f277;
	add.f64 	%fd123, %fd122, 0d3FF0000000000000;
	rcp.rn.f64 	%fd124, %fd123;
	cvt.rn.f32.f64 	%f298, %fd124;
	bra.uni 	$L__BB2_271;
$L__BB2_250:
	fma.rn.f32 	%f278, %f28, 0f3BBB989D, 0f3F000000;
	cvt.sat.f32.f32 	%f279, %f278;
	mov.f32 	%f280, 0f4B400001;
	mov.f32 	%f281, 0f437C0000;
	fma.rm.f32 	%f282, %f279, %f281, %f280;
	add.f32 	%f283, %f282, 0fCB40007F;
	neg.f32 	%f284, %f283;
	fma.rn.f32 	%f285, %f28, 0f3FB8AA3B, %f284;
	fma.rn.f32 	%f286, %f28, 0f32A57060, %f285;
	mov.b32 	%r651, %f282;
	shl.b32 	%r652, %r651, 23;
	mov.b32 	%f287, %r652;
	ex2.approx.ftz.f32 	%f288, %f286;
	mul.f32 	%f289, %f288, %f287;
	cvt.f64.f32 	%fd125, %f289;
	add.f64 	%fd126, %fd125, 0d3FF0000000000000;
	div.rn.f64 	%fd127, %fd125, %fd126;
	cvt.rn.f32.f64 	%f298, %fd127;
	bra.uni 	$L__BB2_271;
$L__BB2_251:
	cvt.f64.f32 	%fd120, %f28;
	max.f64 	%fd121, %fd120, 0d0000000000000000;
	cvt.rn.f32.f64 	%f298, %fd121;
	bra.uni 	$L__BB2_271;
$L__BB2_252:
	cvt.f64.f32 	%fd87, %f28;
	add.f64 	%fd135, %fd87, 0d3EB0C6F7A0B5ED8D;
	{
	.reg .b32 %temp; 
	mov.b64 	{%temp, %r715}, %fd135;
	}
	{
	.reg .b32 %temp; 
	mov.b64 	{%r716, %temp}, %fd135;
	}
	setp.gt.s32 	%p187, %r715, 1048575;
	mov.b32 	%r717, -1023;
	@%p187 bra 	$L__BB2_254;
	mul.f64 	%fd135, %fd135, 0d4350000000000000;
	{
	.reg .b32 %temp; 
	mov.b64 	{%temp, %r715}, %fd135;
	}
	{
	.reg .b32 %temp; 
	mov.b64 	{%r716, %temp}, %fd135;
	}
	mov.b32 	%r717, -1077;
$L__BB2_254:
	add.s32 	%r638, %r715, -1;
	setp.gt.u32 	%p188, %r638, 2146435070;
	@%p188 bra 	$L__BB2_258;
	shr.u32 	%r641, %r715, 20;
	add.s32 	%r718, %r717, %r641;
	and.b32  	%r642, %r715, 1048575;
	or.b32  	%r643, %r642, 1072693248;
	mov.b64 	%fd136, {%r716, %r643};
	setp.lt.u32 	%p190, %r643, 1073127583;
	@%p190 bra 	$L__BB2_257;
	{
	.reg .b32 %temp; 
	mov.b64 	{%r644, %temp}, %fd136;
	}
	{
	.reg .b32 %temp; 
	mov.b64 	{%temp, %r645}, %fd136;
	}
	add.s32 	%r646, %r645, -1048576;
	mov.b64 	%fd136, {%r644, %r646};
	add.s32 	%r718, %r718, 1;
$L__BB2_257:
	add.f64 	%fd89, %fd136, 0dBFF0000000000000;
	add.f64 	%fd90, %fd136, 0d3FF0000000000000;
	rcp.approx.ftz.f64 	%fd91, %fd90;
	neg.f64 	%fd92, %fd90;
	fma.rn.f64 	%fd93, %fd92, %fd91, 0d3FF0000000000000;
	fma.rn.f64 	%fd94, %fd93, %fd93, %fd93;
	fma.rn.f64 	%fd95, %fd94, %fd91, %fd91;
	mul.f64 	%fd96, %fd89, %fd95;
	fma.rn.f64 	%fd97, %fd89, %fd95, %fd96;
	mul.f64 	%fd98, %fd97, %fd97;
	fma.rn.f64 	%fd99, %fd98, 0d3EB1380B3AE80F1E, 0d3ED0EE258B7A8B04;
	fma.rn.f64 	%fd100, %fd99, %fd98, 0d3EF3B2669F02676F;
	fma.rn.f64 	%fd101, %fd100, %fd98, 0d3F1745CBA9AB0956;
	fma.rn.f64 	%fd102, %fd101, %fd98, 0d3F3C71C72D1B5154;
	fma.rn.f64 	%fd103, %fd102, %fd98, 0d3F624924923BE72D;
	fma.rn.f64 	%fd104, %fd103, %fd98, 0d3F8999999999A3C4;
	fma.rn.f64 	%fd105, %fd104, %fd98, 0d3FB5555555555554;
	sub.f64 	%fd106, %fd89, %fd97;
	add.f64 	%fd107, %fd106, %fd106;
	neg.f64 	%fd108, %fd97;
	fma.rn.f64 	%fd109, %fd108, %fd89, %fd107;
	mul.f64 	%fd110, %fd95, %fd109;
	mul.f64 	%fd111, %fd98, %fd105;
	fma.rn.f64 	%fd112, %fd111, %fd97, %fd110;
	xor.b32  	%r647, %r718, -2147483648;
	mov.b32 	%r648, 1127219200;
	mov.b64 	%fd113, {%r647, %r648};
	sub.f64 	%fd114, %fd113, %fd10;
	fma.rn.f64 	%fd115, %fd114, 0d3FE62E42FEFA39EF, %fd97;
	fma.rn.f64 	%fd116, %fd114, 0dBFE62E42FEFA39EF, %fd115;
	sub.f64 	%fd117, %fd116, %fd97;
	sub.f64 	%fd118, %fd112, %fd117;
	fma.rn.f64 	%fd119, %fd114, 0d3C7ABC9E3B39803F, %fd118;
	add.f64 	%fd17, %fd115, %fd119;
	cvt.rn.f32.f64 	%f298, %fd17;
	bra.uni 	$L__BB2_271;
$L__BB2_258:
	fma.rn.f64 	%fd88, %fd135, 0d7FF0000000000000, 0d7FF0000000000000;
	{
	.reg .b32 %temp; 
	mov.b64 	{%temp, %r639}, %fd135;
	}
	and.b32  	%r640, %r639, 2147483647;
	setp.eq.s32 	%p189, %r640, 0;
	selp.f64 	%fd18, 0dFFF0000000000000, %fd88, %p189;
	cvt.rn.f32.f64 	%f298, %fd18;
	bra.uni 	$L__BB2_271;
$L__BB2_259:
	fma.rn.f32 	%f255, %f28, 0f3BBB989D, 0f3F000000;
	cvt.sat.f32.f32 	%f256, %f255;
	mov.f32 	%f257, 0f4B400001;
	mov.f32 	%f258, 0f437C0000;
	fma.rm.f32 	%f259, %f256, %f258, %f257;
	add.f32 	%f260, %f259, 0fCB40007F;
	neg.f32 	%f261, %f260;
	fma.rn.f32 	%f262, %f28, 0f3FB8AA3B, %f261;
	fma.rn.f32 	%f263, %f28, 0f32A57060, %f262;
	mov.b32 	%r634, %f259;
	shl.b32 	%r635, %r634, 23;
	mov.b32 	%f264, %r635;
	ex2.approx.ftz.f32 	%f265, %f263;
	mul.f32 	%f298, %f265, %f264;
	bra.uni 	$L__BB2_271;
$L__BB2_260:
	mul.f32 	%f254, %f28, %f28;
	cvt.f64.f32 	%fd78, %f254;
	rcp.rn.f64 	%fd79, %fd78;
	neg.f64 	%fd80, %fd79;
	cvt.f64.f32 	%fd81, %f29;
	mul.f64 	%fd82, %fd80, %fd81;
	cvt.rn.f32.f64 	%f298, %fd82;
	bra.uni 	$L__BB2_271;
$L__BB2_261:
	setp.lt.f32 	%p183, %f29, %f28;
	selp.f32 	%f298, %f28, %f29, %p183;
	bra.uni 	$L__BB2_271;
$L__BB2_262:
	mul.f32 	%f189, %f29, 0f3F000000;
	cvt.rzi.f32.f32 	%f190, %f189;
	add.f32 	%f191, %f190, %f190;
	sub.f32 	%f192, %f29, %f191;
	abs.f32 	%f46, %f192;
	abs.f32 	%f47, %f28;
	setp.lt.f32 	%p162, %f47, 0f00800000;
	mul.f32 	%f193, %f47, 0f4B800000;
	selp.f32 	%f194, %f193, %f47, %p162;
	selp.f32 	%f195, 0fC1C00000, 0f00000000, %p162;
	mov.b32 	%r619, %f194;
	add.s32 	%r620, %r619, -1060439283;
	and.b32  	%r621, %r620, -8388608;
	sub.s32 	%r622, %r619, %r621;
	mov.b32 	%f196, %r622;
	cvt.rn.f32.s32 	%f197, %r621;
	fma.rn.f32 	%f198, %f197, 0f34000000, %f195;
	add.f32 	%f199, %f196, 0fBF800000;
	add.f32 	%f200, %f196, 0f3F800000;
	rcp.approx.ftz.f32 	%f201, %f200;
	add.f32 	%f202, %f199, %f199;
	mul.f32 	%f203, %f202, %f201;
	mul.f32 	%f204, %f203, %f203;
	sub.f32 	%f205, %f199, %f203;
	add.f32 	%f206, %f205, %f205;
	neg.f32 	%f207, %f203;
	fma.rn.f32 	%f208, %f207, %f199, %f206;
	mul.rn.f32 	%f209, %f201, %f208;
	fma.rn.f32 	%f210, %f204, 0f3A2C32E4, 0f3B52E7DB;
	fma.rn.f32 	%f211, %f210, %f204, 0f3C93BB73;
	fma.rn.f32 	%f212, %f211, %f204, 0f3DF6384F;
	mul.rn.f32 	%f213, %f212, %f204;
	fma.rn.f32 	%f214, %f203, 0f3FB8AA3B, %f198;
	sub.f32 	%f215, %f198, %f214;
	fma.rn.f32 	%f216, %f203, 0f3FB8AA3B, %f215;
	fma.rn.f32 	%f217, %f209, 0f3FB8AA3B, %f216;
	fma.rn.f32 	%f218, %f203, 0f32A55E34, %f217;
	mul.f32 	%f219, %f213, 0f40400000;
	fma.rn.f32 	%f220, %f219, %f209, %f218;
	fma.rn.f32 	%f221, %f213, %f203, %f220;
	add.rn.f32 	%f222, %f214, %f221;
	neg.f32 	%f223, %f214;
	add.rn.f32 	%f224, %f222, %f223;
	neg.f32 	%f225, %f224;
	add.rn.f32 	%f226, %f221, %f225;
	mul.rn.f32 	%f227, %f222, %f29;
	neg.f32 	%f228, %f227;
	fma.rn.f32 	%f229, %f222, %f29, %f228;
	fma.rn.f32 	%f230, %f226, %f29, %f229;
	cvt.rni.f32.f32 	%f231, %f227;
	sub.f32 	%f232, %f227, %f231;
	add.f32 	%f233, %f232, %f230;
	fma.rn.f32 	%f234, %f233, 0f391FCB8E, 0f3AAF85ED;
	fma.rn.f32 	%f235, %f234, %f233, 0f3C1D9856;
	fma.rn.f32 	%f236, %f235, %f233, 0f3D6357BB;
	fma.rn.f32 	%f237, %f236, %f233, 0f3E75FDEC;
	fma.rn.f32 	%f238, %f237, %f233, 0f3F317218;
	fma.rn.f32 	%f239, %f238, %f233, 0f3F800000;
	cvt.rzi.s32.f32 	%r623, %f231;
	setp.gt.f32 	%p163, %f231, 0f00000000;
	selp.b32 	%r624, 0, -2097152000, %p163;
	add.s32 	%r625, %r624, 2130706432;
	mov.b32 	%f240, %r625;
	mul.f32 	%f241, %f239, %f240;
	shl.b32 	%r626, %r623, 23;
	sub.s32 	%r627, %r626, %r624;
	mov.b32 	%f242, %r627;
	mul.f32 	%f243, %f241, %f242;
	abs.f32 	%f244, %f227;
	setp.gt.f32 	%p164, %f244, 0f43180000;
	setp.lt.f32 	%p165, %f227, 0f00000000;
	selp.f32 	%f245, 0f00000000, 0f7F800000, %p165;
	selp.f32 	%f48, %f245, %f243, %p164;
	setp.eq.f32 	%p166, %f28, 0f3F800000;
	setp.eq.f32 	%p167, %f29, 0f00000000;
	or.pred  	%p168, %p166, %p167;
	@%p168 bra 	$L__BB2_271;
	setp.num.f32 	%p169, %f47, %f47;
	abs.f32 	%f246, %f29;
	setp.num.f32 	%p170, %f246, %f246;
	and.pred  	%p171, %p169, %p170;
	@%p171 bra 	$L__BB2_265;
	add.rn.f32 	%f298, %f28, %f29;
	bra.uni 	$L__BB2_271;
$L__BB2_265:
	setp.neu.f32 	%p172, %f28, 0f00000000;
	setp.neu.f32 	%p173, %f47, 0f7F800000;
	and.pred  	%p174, %p172, %p173;
	@%p174 bra 	$L__BB2_267;
	setp.neu.f32 	%p181, %f46, 0f3F800000;
	add.f32 	%f251, %f28, %f28;
	mov.b32 	%r628, %f251;
	setp.lt.f32 	%p182, %f29, 0f00000000;
	xor.b32  	%r629, %r628, 2139095040;
	selp.b32 	%r630, %r629, %r628, %p182;
	and.b32  	%r631, %r630, 2147483647;
	selp.b32 	%r632, %r631, %r630, %p181;
	mov.b32 	%f298, %r632;
	bra.uni 	$L__BB2_271;
$L__BB2_267:
	setp.eq.f32 	%p175, %f28, 0fBF800000;
	setp.eq.f32 	%p176, %f246, 0f7F800000;
	and.pred  	%p177, %p175, %p176;
	@%p177 bra 	$L__BB2_271;
	setp.geu.f32 	%p178, %f28, 0f00000000;
	mov.f32 	%f298, %f48;
	@%p178 bra 	$L__BB2_271;
	setp.neu.f32 	%p179, %f46, 0f3F800000;
	neg.f32 	%f248, %f48;
	selp.f32 	%f249, %f48, %f248, %p179;
	cvt.rmi.f32.f32 	%f250, %f29;
	setp.neu.f32 	%p180, %f29, %f250;
	selp.f32 	%f298, 0f7FFFFFFF, %f249, %p180;
	bra.uni 	$L__BB2_271;
$L__BB2_270:
	add.f32 	%f298, %f29, %f28;
$L__BB2_271:
	add.s64 	%rd145, %rd145, 1;
	setp.ne.s64 	%p195, %rd145, %rd22;
	@%p195 bra 	$L__BB2_198;
	cvt.f64.f32 	%fd128, %f298;
	st.shared.f64 	[%r101], %fd128;
$L__BB2_273:
	cvta.to.global.u64 	%rd140, %rd35;
	shl.b64 	%rd141, %rd143, 2;
	add.s64 	%rd142, %rd140, %rd141;
	st.global.f32 	[%rd142], %f298;
	ret;

}
	// .globl	_Z9zipKernelPfPiS0_iiS_S0_S0_iS_S0_S0_ii
.visible .entry _Z9zipKernelPfPiS0_iiS_S0_S0_iS_S0_S0_ii(
	.param .u64 .ptr .align 1 _Z9zipKernelPfPiS0_iiS_S0_S0_iS_S0_S0_ii_param_0,
	.param .u64 .ptr .align 1 _Z9zipKernelPfPiS0_iiS_S0_S0_iS_S0_S0_ii_param_1,
	.param .u64 .ptr .align 1 _Z9zipKernelPfPiS0_iiS_S0_S0_iS_S0_S0_ii_param_2,
	.param .u32 _Z9zipKernelPfPiS0_iiS_S0_S0_iS_S0_S0_ii_param_3,
	.param .u32 _Z9zipKernelPfPiS0_iiS_S0_S0_iS_S0_S0_ii_param_4,
	.param .u64 .ptr .align 1 _Z9zipKernelPfPiS0_iiS_S0_S0_iS_S0_S0_ii_param_5,
	.param .u64 .ptr .align 1 _Z9zipKernelPfPiS0_iiS_S0_S0_iS_S0_S0_ii_param_6,
	.param .u64 .ptr .align 1 _Z9zipKernelPfPiS0_iiS_S0_S0_iS_S0_S0_ii_param_7,
	.param .u32 _Z9zipKernelPfPiS0_iiS_S0_S0_iS_S0_S0_ii_param_8,
	.param .u64 .ptr .align 1 _Z9zipKernelPfPiS0_iiS_S0_S0_iS_S0_S0_ii_param_9,
	.param .u64 .ptr .align 1 _Z9zipKernelPfPiS0_iiS_S0_S0_iS_S0_S0_ii_param_10,
	.param .u64 .ptr .align 1 _Z9zipKernelPfPiS0_iiS_S0_S0_iS_S0_S0_ii_param_11,
	.param .u32 _Z9zipKernelPfPiS0_iiS_S0_S0_iS_S0_S0_ii_param_12,
	.param .u32 _Z9zipKernelPfPiS0_iiS_S0_S0_iS_S0_S0_ii_param_13
)
{
	.local .align 8 .b8 	__local_depot3[120];
	.reg .b64 	%SP;
	.reg .b64 	%SPL;
	.reg .pred 	%p<143>;
	.reg .b32 	%r<683>;
	.reg .b32 	%f<149>;
	.reg .b64 	%rd<248>;
	.reg .b64 	%fd<68>;

	mov.u64 	%SPL, __local_depot3;
	ld.param.u64 	%rd83, [_Z9zipKernelPfPiS0_iiS_S0_S0_iS_S0_S0_ii_param_1];
	ld.param.u64 	%rd84, [_Z9zipKernelPfPiS0_iiS_S0_S0_iS_S0_S0_ii_param_2];
	ld.param.u32 	%r146, [_Z9zipKernelPfPiS0_iiS_S0_S0_iS_S0_S0_ii_param_3];
	ld.param.u32 	%r142, [_Z9zipKernelPfPiS0_iiS_S0_S0_iS_S0_S0_ii_param_4];
	ld.param.u64 	%rd85, [_Z9zipKernelPfPiS0_iiS_S0_S0_iS_S0_S0_ii_param_6];
	ld.param.u64 	%rd86, [_Z9zipKernelPfPiS0_iiS_S0_S0_iS_S0_S0_ii_param_7];
	ld.param.u32 	%r143, [_Z9zipKernelPfPiS0_iiS_S0_S0_iS_S0_S0_ii_param_8];
	ld.param.u64 	%rd87, [_Z9zipKernelPfPiS0_iiS_S0_S0_iS_S0_S0_ii_param_10];
	ld.param.u64 	%rd88, [_Z9zipKernelPfPiS0_iiS_S0_S0_iS_S0_S0_ii_param_11];
	ld.param.u32 	%r144, [_Z9zipKernelPfPiS0_iiS_S0_S0_iS_S0_S0_ii_param_12];
	ld.param.u32 	%r145, [_Z9zipKernelPfPiS0_iiS_S0_S0_iS_S0_S0_ii_param_13];
	cvta.to.global.u64 	%rd1, %rd83;
	cvta.to.global.u64 	%rd2, %rd84;
	cvta.to.global.u64 	%rd3, %rd85;
	cvta.to.global.u64 	%rd4, %rd86;
	cvta.to.global.u64 	%rd5, %rd87;
	cvta.to.global.u64 	%rd6, %rd88;
	add.u64 	%rd7, %SPL, 0;
	add.u64 	%rd8, %SPL, 40;
	add.u64 	%rd9, %SPL, 80;
	mov.u32 	%r147, %tid.x;
	mov.u32 	%r148, %ctaid.x;
	mov.u32 	%r149, %ntid.x;
	mad.lo.s32 	%r621, %r148, %r149, %r147;
	setp.ge.s32 	%p1, %r621, %r146;
	@%p1 bra 	$L__BB3_224;
	setp.lt.s32 	%p2, %r142, 1;
	mov.b64 	%rd229, 0;
	@%p2 bra 	$L__BB3_27;
	and.b32  	%r2, %r142, 7;
	setp.lt.u32 	%p3, %r142, 8;
	mov.u32 	%r620, %r142;
	@%p3 bra 	$L__BB3_6;
	add.s32 	%r625, %r142, -4;
	and.b32  	%r150, %r142, 2147483640;
	neg.s32 	%r624, %r150;
$L__BB3_4:
	.pragma "nounroll";
	add.s32 	%r151, %r625, 3;
	mul.wide.u32 	%rd93, %r151, 4;
	add.s64 	%rd94, %rd1, %rd93;
	ld.global.u32 	%r152, [%rd94];
	div.s32 	%r153, %r621, %r152;
	mul.lo.s32 	%r154, %r153, %r152;
	sub.s32 	%r155, %r621, %r154;
	add.s64 	%rd95, %rd7, %rd93;
	st.local.u32 	[%rd95], %r155;
	add.s32 	%r156, %r625, 2;
	mul.wide.u32 	%rd96, %r156, 4;
	add.s64 	%rd97, %rd1, %rd96;
	ld.global.u32 	%r157, [%rd97];
	div.s32 	%r158, %r153, %r157;
	mul.lo.s32 	%r159, %r158, %r157;
	sub.s32 	%r160, %r153, %r159;
	add.s64 	%rd98, %rd7, %rd96;
	st.local.u32 	[%rd98], %r160;
	add.s32 	%r161, %r625, 1;
	mul.wide.u32 	%rd99, %r161, 4;
	add.s64 	%rd100, %rd1, %rd99;
	ld.global.u32 	%r162, [%rd100];
	div.s32 	%r163, %r158, %r162;
	mul.lo.s32 	%r164, %r163, %r162;
	sub.s32 	%r165, %r158, %r164;
	add.s64 	%rd101, %rd7, %rd99;
	st.local.u32 	[%rd101], %r165;
	add.s32 	%r166, %r625, -4;
	mul.wide.u32 	%rd102, %r625, 4;
	add.s64 	%rd103, %rd1, %rd102;
	ld.global.u32 	%r167, [%rd103];
	div.s32 	%r168, %r163, %r167;
	mul.lo.s32 	%r169, %r168, %r167;
	sub.s32 	%r170, %r163, %r169;
	add.s64 	%rd104, %rd7, %rd102;
	st.local.u32 	[%rd104], %r170;
	add.s32 	%r171, %r625, -1;
	mul.wide.u32 	%rd105, %r171, 4;
	add.s64 	%rd106, %rd1, %rd105;
	ld.global.u32 	%r172, [%rd106];
	div.s32 	%r173, %r168, %r172;
	mul.lo.s32 	%r174, %r173, %r172;
	sub.s32 	%r175, %r168, %r174;
	add.s64 	%rd107, %rd7, %rd105;
	st.local.u32 	[%rd107], %r175;
	add.s32 	%r176, %r625, -2;
	mul.wide.u32 	%rd108, %r176, 4;
	add.s64 	%rd109, %rd1, %rd108;
	ld.global.u32 	%r177, [%rd109];
	div.s32 	%r178, %r173, %r177;
	mul.lo.s32 	%r179, %r178, %r177;
	sub.s32 	%r180, %r173, %r179;
	add.s64 	%rd110, %rd7, %rd108;
	st.local.u32 	[%rd110], %r180;
	add.s32 	%r181, %r625, -3;
	mul.wide.u32 	%rd111, %r181, 4;
	add.s64 	%rd112, %rd1, %rd111;
	ld.global.u32 	%r182, [%rd112];
	div.s32 	%r183, %r178, %r182;
	mul.lo.s32 	%r184, %r183, %r182;
	sub.s32 	%r185, %r178, %r184;
	add.s64 	%rd113, %rd7, %rd111;
	st.local.u32 	[%rd113], %r185;
	mul.wide.u32 	%rd114, %r166, 4;
	add.s64 	%rd115, %rd1, %rd114;
	ld.global.u32 	%r186, [%rd115];
	div.s32 	%r621, %r183, %r186;
	mul.lo.s32 	%r187, %r621, %r186;
	sub.s32 	%r188, %r183, %r187;
	add.s64 	%rd116, %rd7, %rd114;
	st.local.u32 	[%rd116], %r188;
	add.s32 	%r625, %r625, -8;
	add.s32 	%r624, %r624, 8;
	setp.eq.s32 	%p4, %r624, 0;
	@%p4 bra 	$L__BB3_5;
	bra.uni 	$L__BB3_4;
$L__BB3_5:
	add.s32 	%r620, %r625, 4;
$L__BB3_6:
	setp.eq.s32 	%p5, %r2, 0;
	@%p5 bra 	$L__BB3_14;
	and.b32  	%r8, %r142, 3;
	setp.lt.u32 	%p6, %r2, 4;
	@%p6 bra 	$L__BB3_9;
	add.s32 	%r189, %r620, -1;
	mul.wide.u32 	%rd117, %r189, 4;
	add.s64 	%rd118, %rd1, %rd117;
	ld.global.u32 	%r190, [%rd118];
	div.s32 	%r191, %r621, %r190;
	mul.lo.s32 	%r192, %r191, %r190;
	sub.s32 	%r193, %r621, %r192;
	add.s64 	%rd119, %rd7, %rd117;
	st.local.u32 	[%rd119], %r193;
	add.s32 	%r194, %r620, -2;
	mul.wide.u32 	%rd120, %r194, 4;
	add.s64 	%rd121, %rd1, %rd120;
	ld.global.u32 	%r195, [%rd121];
	div.s32 	%r196, %r191, %r195;
	mul.lo.s32 	%r197, %r196, %r195;
	sub.s32 	%r198, %r191, %r197;
	add.s64 	%rd122, %rd7, %rd120;
	st.local.u32 	[%rd122], %r198;
	add.s32 	%r199, %r620, -3;
	mul.wide.u32 	%rd123, %r199, 4;
	add.s64 	%rd124, %rd1, %rd123;
	ld.global.u32 	%r200, [%rd124];
	div.s32 	%r201, %r196, %r200;
	mul.lo.s32 	%r202, %r201, %r200;
	sub.s32 	%r203, %r196, %r202;
	add.s64 	%rd125, %rd7, %rd123;
	st.local.u32 	[%rd125], %r203;
	add.s32 	%r620, %r620, -4;
	mul.wide.u32 	%rd126, %r620, 4;
	add.s64 	%rd127, %rd1, %rd126;
	ld.global.u32 	%r204, [%rd127];
	div.s32 	%r621, %r201, %r204;
	mul.lo.s32 	%r205, %r621, %r204;
	sub.s32 	%r206, %r201, %r205;
	add.s64 	%rd128, %rd7, %rd126;
	st.local.u32 	[%rd128], %r206;
$L__BB3_9:
	setp.eq.s32 	%p7, %r8, 0;
	@%p7 bra 	$L__BB3_14;
	setp.eq.s32 	%p8, %r8, 1;
	@%p8 bra 	$L__BB3_12;
	add.s32 	%r207, %r620, -1;
	mul.wide.u32 	%rd129, %r207, 4;
	add.s64 	%rd130, %rd1, %rd129;
	ld.global.u32 	%r208, [%rd130];
	div.s32 	%r209, %r621, %r208;
	mul.lo.s32 	%r210, %r209, %r208;
	sub.s32 	%r211, %r621, %r210;
	add.s64 	%rd131, %rd7, %rd129;
	st.local.u32 	[%rd131], %r211;
	add.s32 	%r620, %r620, -2;
	mul.wide.u32 	%rd132, %r620, 4;
	add.s64 	%rd133, %rd1, %rd132;
	ld.global.u32 	%r212, [%rd133];
	div.s32 	%r621, %r209, %r212;
	mul.lo.s32 	%r213, %r621, %r212;
	sub.s32 	%r214, %r209, %r213;
	add.s64 	%rd134, %rd7, %rd132;
	st.local.u32 	[%rd134], %r214;
$L__BB3_12:
	and.b32  	%r215, %r142, 1;
	setp.eq.b32 	%p9, %r215, 1;
	not.pred 	%p10, %p9;
	@%p10 bra 	$L__BB3_14;
	add.s32 	%r216, %r620, -1;
	mul.wide.u32 	%rd135, %r216, 4;
	add.s64 	%rd136, %rd1, %rd135;
	ld.global.u32 	%r217, [%rd136];
	rem.s32 	%r218, %r621, %r217;
	add.s64 	%rd137, %rd7, %rd135;
	st.local.u32 	[%rd137], %r218;
$L__BB3_14:
	and.b32  	%r17, %r142, 15;
	setp.lt.u32 	%p11, %r142, 16;
	mov.b32 	%r628, 0;
	mov.u32 	%r638, %r628;
	@%p11 bra 	$L__BB3_17;
	and.b32  	%r628, %r142, 2147483632;
	neg.s32 	%r639, %r628;
	add.s64 	%rd231, %rd7, 32;
	add.s64 	%rd230, %rd2, 32;
	mov.b32 	%r638, 0;
$L__BB3_16:
	.pragma "nounroll";
	ld.local.v2.u32 	{%r222, %r223}, [%rd231+-32];
	ld.global.u32 	%r224, [%rd230+-32];
	mad.lo.s32 	%r225, %r224, %r222, %r638;
	ld.global.u32 	%r226, [%rd230+-28];
	mad.lo.s32 	%r227, %r226, %r223, %r225;
	ld.local.v2.u32 	{%r228, %r229}, [%rd231+-24];
	ld.global.u32 	%r230, [%rd230+-24];
	mad.lo.s32 	%r231, %r230, %r228, %r227;
	ld.global.u32 	%r232, [%rd230+-20];
	mad.lo.s32 	%r233, %r232, %r229, %r231;
	ld.local.v2.u32 	{%r234, %r235}, [%rd231+-16];
	ld.global.u32 	%r236, [%rd230+-16];
	mad.lo.s32 	%r237, %r236, %r234, %r233;
	ld.global.u32 	%r238, [%rd230+-12];
	mad.lo.s32 	%r239, %r238, %r235, %r237;
	ld.local.v2.u32 	{%r240, %r241}, [%rd231+-8];
	ld.global.u32 	%r242, [%rd230+-8];
	mad.lo.s32 	%r243, %r242, %r240, %r239;
	ld.global.u32 	%r244, [%rd230+-4];
	mad.lo.s32 	%r245, %r244, %r241, %r243;
	ld.local.v2.u32 	{%r246, %r247}, [%rd231];
	ld.global.u32 	%r248, [%rd230];
	mad.lo.s32 	%r249, %r248, %r246, %r245;
	ld.global.u32 	%r250, [%rd230+4];
	mad.lo.s32 	%r251, %r250, %r247, %r249;
	ld.local.v2.u32 	{%r252, %r253}, [%rd231+8];
	ld.global.u32 	%r254, [%rd230+8];
	mad.lo.s32 	%r255, %r254, %r252, %r251;
	ld.global.u32 	%r256, [%rd230+12];
	mad.lo.s32 	%r257, %r256, %r253, %r255;
	ld.local.v2.u32 	{%r258, %r259}, [%rd231+16];
	ld.global.u32 	%r260, [%rd230+16];
	mad.lo.s32 	%r261, %r260, %r258, %r257;
	ld.global.u32 	%r262, [%rd230+20];
	mad.lo.s32 	%r263, %r262, %r259, %r261;
	ld.local.v2.u32 	{%r264, %r265}, [%rd231+24];
	ld.global.u32 	%r266, [%rd230+24];
	mad.lo.s32 	%r267, %r266, %r264, %r263;
	ld.global.u32 	%r268, [%rd230+28];
	mad.lo.s32 	%r638, %r268, %r265, %r267;
	add.s32 	%r639, %r639, 16;
	add.s64 	%rd231, %rd231, 64;
	add.s64 	%rd230, %rd230, 64;
	setp.eq.s32 	%p12, %r639, 0;
	@%p12 bra 	$L__BB3_17;
	bra.uni 	$L__BB3_16;
$L__BB3_17:
	setp.eq.s32 	%p13, %r17, 0;
	@%p13 bra 	$L__BB3_26;
	setp.lt.u32 	%p14, %r17, 8;
	@%p14 bra 	$L__BB3_20;
	mul.wide.u32 	%rd138, %r628, 4;
	add.s64 	%rd139, %rd7, %rd138;
	ld.local.u32 	%r270, [%rd139];
	add.s64 	%rd140, %rd2, %rd138;
	ld.global.u32 	%r271, [%rd140];
	mad.lo.s32 	%r272, %r271, %r270, %r638;
	ld.local.u32 	%r273, [%rd139+4];
	ld.global.u32 	%r274, [%rd140+4];
	mad.lo.s32 	%r275, %r274, %r273, %r272;
	ld.local.u32 	%r276, [%rd139+8];
	ld.global.u32 	%r277, [%rd140+8];
	mad.lo.s32 	%r278, %r277, %r276, %r275;
	ld.local.u32 	%r279, [%rd139+12];
	ld.global.u32 	%r280, [%rd140+12];
	mad.lo.s32 	%r281, %r280, %r279, %r278;
	ld.local.u32 	%r282, [%rd139+16];
	ld.global.u32 	%r283, [%rd140+16];
	mad.lo.s32 	%r284, %r283, %r282, %r281;
	ld.local.u32 	%r285, [%rd139+20];
	ld.global.u32 	%r286, [%rd140+20];
	mad.lo.s32 	%r287, %r286, %r285, %r284;
	ld.local.u32 	%r288, [%rd139+24];
	ld.global.u32 	%r289, [%rd140+24];
	mad.lo.s32 	%r290, %r289, %r288, %r287;
	ld.local.u32 	%r291, [%rd139+28];
	ld.global.u32 	%r292, [%rd140+28];
	mad.lo.s32 	%r638, %r292, %r291, %r290;
	add.s32 	%r628, %r628, 8;
$L__BB3_20:
	setp.eq.s32 	%p15, %r2, 0;
	@%p15 bra 	$L__BB3_26;
	and.b32  	%r34, %r142, 3;
	setp.lt.u32 	%p16, %r2, 4;
	@%p16 bra 	$L__BB3_23;
	mul.wide.u32 	%rd141, %r628, 4;
	add.s64 	%rd142, %rd7, %rd141;
	ld.local.u32 	%r294, [%rd142];
	add.s64 	%rd143, %rd2, %rd141;
	ld.global.u32 	%r295, [%rd143];
	mad.lo.s32 	%r296, %r295, %r294, %r638;
	ld.local.u32 	%r297, [%rd142+4];
	ld.global.u32 	%r298, [%rd143+4];
	mad.lo.s32 	%r299, %r298, %r297, %r296;
	ld.local.u32 	%r300, [%rd142+8];
	ld.global.u32 	%r301, [%rd143+8];
	mad.lo.s32 	%r302, %r301, %r300, %r299;
	ld.local.u32 	%r303, [%rd142+12];
	ld.global.u32 	%r304, [%rd143+12];
	mad.lo.s32 	%r638, %r304, %r303, %r302;
	add.s32 	%r628, %r628, 4;
$L__BB3_23:
	setp.eq.s32 	%p17, %r34, 0;
	@%p17 bra 	$L__BB3_26;
	mul.wide.u32 	%rd144, %r628, 4;
	add.s64 	%rd228, %rd2, %rd144;
	add.s64 	%rd227, %rd7, %rd144;
	neg.s32 	%r636, %r34;
$L__BB3_25:
	.pragma "nounroll";
	ld.local.u32 	%r305, [%rd227];
	ld.global.u32 	%r306, [%rd228];
	mad.lo.s32 	%r638, %r306, %r305, %r638;
	add.s64 	%rd228, %rd228, 4;
	add.s64 	%rd227, %rd227, 4;
	add.s32 	%r636, %r636, 1;
	setp.ne.s32 	%p18, %r636, 0;
	@%p18 bra 	$L__BB3_25;
$L__BB3_26:
	cvt.s64.s32 	%rd229, %r638;
$L__BB3_27:
	setp.lt.s32 	%p19, %r143, 1;
	mov.b64 	%rd237, 0;
	@%p19 bra 	$L__BB3_73;
	sub.s32 	%r46, %r142, %r143;
	and.b32  	%r47, %r143, 7;
	setp.lt.u32 	%p20, %r143, 8;
	mov.b32 	%r641, 0;
	@%p20 bra 	$L__BB3_32;
	and.b32  	%r641, %r143, 2147483640;
	neg.s32 	%r645, %r641;
	add.s64 	%rd234, %rd3, 16;
	add.s64 	%rd233, %rd8, 16;
	mul.wide.s32 	%rd146, %r46, 4;
	add.s64 	%rd147, %rd146, %rd7;
	add.s64 	%rd232, %rd147, 16;
	mov.u32 	%r644, %r46;
$L__BB3_30:
	.pragma "nounroll";
	ld.global.u32 	%r308, [%rd234+-16];
	setp.lt.s32 	%p21, %r308, 2;
	@%p21 bra 	$L__BB3_78;
	mul.wide.s32 	%rd148, %r644, 4;
	add.s64 	%rd149, %rd7, %rd148;
	ld.local.u32 	%r310, [%rd149];
	st.local.u32 	[%rd233+-16], %r310;
	bra.uni 	$L__BB3_79;
$L__BB3_32:
	setp.eq.s32 	%p30, %r47, 0;
	@%p30 bra 	$L__BB3_60;
	and.b32  	%r55, %r143, 3;
	setp.lt.u32 	%p31, %r47, 4;
	@%p31 bra 	$L__BB3_47;
	mul.wide.u32 	%rd150, %r641, 4;
	add.s64 	%rd27, %rd3, %rd150;
	ld.global.u32 	%r332, [%rd27];
	setp.gt.s32 	%p32, %r332, 1;
	add.s64 	%rd28, %rd8, %rd150;
	@%p32 bra 	$L__BB3_36;
	mov.b32 	%r333, 0;
	st.local.u32 	[%rd28], %r333;
	bra.uni 	$L__BB3_37;
$L__BB3_36:
	add.s32 	%r334, %r46, %r641;
	mul.wide.s32 	%rd151, %r334, 4;
	add.s64 	%rd152, %rd7, %rd151;
	ld.local.u32 	%r335, [%rd152];
	st.local.u32 	[%rd28], %r335;
$L__BB3_37:
	ld.global.u32 	%r336, [%rd27+4];
	setp.gt.s32 	%p33, %r336, 1;
	cvt.u64.u32 	%rd153, %r641;
	cvt.s64.s32 	%rd154, %r46;
	add.s64 	%rd155, %rd154, %rd153;
	shl.b64 	%rd156, %rd155, 2;
	add.s64 	%rd29, %rd7, %rd156;
	@%p33 bra 	$L__BB3_39;
	mov.b32 	%r337, 0;
	st.local.u32 	[%rd28+4], %r337;
	bra.uni 	$L__BB3_40;
$L__BB3_39:
	ld.local.u32 	%r338, [%rd29+4];
	st.local.u32 	[%rd28+4], %r338;
$L__BB3_40:
	ld.global.u32 	%r339, [%rd27+8];
	setp.gt.s32 	%p34, %r339, 1;
	@%p34 bra 	$L__BB3_42;
	mov.b32 	%r340, 0;
	st.local.u32 	[%rd28+8], %r340;
	bra.uni 	$L__BB3_43;
$L__BB3_42:
	ld.local.u32 	%r341, [%rd29+8];
	st.local.u32 	[%rd28+8], %r341;
$L__BB3_43:
	ld.global.u32 	%r342, [%rd27+12];
	setp.gt.s32 	%p35, %r342, 1;
	@%p35 bra 	$L__BB3_45;
	mov.b32 	%r343, 0;
	st.local.u32 	[%rd28+12], %r343;
	bra.uni 	$L__BB3_46;
$L__BB3_45:
	ld.local.u32 	%r344, [%rd29+12];
	st.local.u32 	[%rd28+12], %r344;
$L__BB3_46:
	add.s32 	%r641, %r641, 4;
$L__BB3_47:
	setp.eq.s32 	%p36, %r55, 0;
	@%p36 bra 	$L__BB3_60;
	setp.eq.s32 	%p37, %r55, 1;
	@%p37 bra 	$L__BB3_56;
	mul.wide.u32 	%rd157, %r641, 4;
	add.s64 	%rd30, %rd3, %rd157;
	ld.global.u32 	%r345, [%rd30];
	setp.gt.s32 	%p38, %r345, 1;
	add.s64 	%rd31, %rd8, %rd157;
	@%p38 bra 	$L__BB3_51;
	mov.b32 	%r346, 0;
	st.local.u32 	[%rd31], %r346;
	bra.uni 	$L__BB3_52;
$L__BB3_51:
	add.s32 	%r347, %r46, %r641;
	mul.wide.s32 	%rd158, %r347, 4;
	add.s64 	%rd159, %rd7, %rd158;
	ld.local.u32 	%r348, [%rd159];
	st.local.u32 	[%rd31], %r348;
$L__BB3_52:
	ld.global.u32 	%r349, [%rd30+4];
	setp.gt.s32 	%p39, %r349, 1;
	@%p39 bra 	$L__BB3_54;
	mov.b32 	%r350, 0;
	st.local.u32 	[%rd31+4], %r350;
	bra.uni 	$L__BB3_55;
$L__BB3_54:
	cvt.s64.s32 	%rd160, %r46;
	cvt.u64.u32 	%rd161, %r641;
	add.s64 	%rd162, %rd160, %rd161;
	shl.b64 	%rd163, %rd162, 2;
	add.s64 	%rd164, %rd7, %rd163;
	ld.local.u32 	%r351, [%rd164+4];
	st.local.u32 	[%rd31+4], %r351;
$L__BB3_55:
	add.s32 	%r641, %r641, 2;
$L__BB3_56:
	and.b32  	%r352, %r143, 1;
	setp.eq.b32 	%p40, %r352, 1;
	not.pred 	%p41, %p40;
	@%p41 bra 	$L__BB3_60;
	mul.wide.u32 	%rd165, %r641, 4;
	add.s64 	%rd166, %rd3, %rd165;
	ld.global.u32 	%r353, [%rd166];
	setp.gt.s32 	%p42, %r353, 1;
	@%p42 bra 	$L__BB3_59;
	add.s64 	%rd168, %rd8, %rd165;
	mov.b32 	%r354, 0;
	st.local.u32 	[%rd168], %r354;
	bra.uni 	$L__BB3_60;
$L__BB3_59:
	add.s32 	%r355, %r46, %r641;
	mul.wide.s32 	%rd169, %r355, 4;
	add.s64 	%rd170, %rd7, %rd169;
	ld.local.u32 	%r356, [%rd170];
	add.s64 	%rd172, %rd8, %rd165;
	st.local.u32 	[%rd172], %r356;
$L__BB3_60:
	and.b32  	%r60, %r143, 15;
	setp.lt.u32 	%p43, %r143, 16;
	mov.b32 	%r647, 0;
	mov.u32 	%r657, %r647;
	@%p43 bra 	$L__BB3_63;
	and.b32  	%r647, %r143, 2147483632;
	neg.s32 	%r658, %r647;
	add.s64 	%rd239, %rd8, 32;
	add.s64 	%rd238, %rd4, 32;
	mov.b32 	%r657, 0;
$L__BB3_62:
	.pragma "nounroll";
	ld.local.v2.u32 	{%r360, %r361}, [%rd239+-32];
	ld.global.u32 	%r362, [%rd238+-32];
	mad.lo.s32 	%r363, %r362, %r360, %r657;
	ld.global.u32 	%r364, [%rd238+-28];
	mad.lo.s32 	%r365, %r364, %r361, %r363;
	ld.local.v2.u32 	{%r366, %r367}, [%rd239+-24];
	ld.global.u32 	%r368, [%rd238+-24];
	mad.lo.s32 	%r369, %r368, %r366, %r365;
	ld.global.u32 	%r370, [%rd238+-20];
	mad.lo.s32 	%r371, %r370, %r367, %r369;
	ld.local.v2.u32 	{%r372, %r373}, [%rd239+-16];
	ld.global.u32 	%r374, [%rd238+-16];
	mad.lo.s32 	%r375, %r374, %r372, %r371;
	ld.global.u32 	%r376, [%rd238+-12];
	mad.lo.s32 	%r377, %r376, %r373, %r375;
	ld.local.v2.u32 	{%r378, %r379}, [%rd239+-8];
	ld.global.u32 	%r380, [%rd238+-8];
	mad.lo.s32 	%r381, %r380, %r378, %r377;
	ld.global.u32 	%r382, [%rd238+-4];
	mad.lo.s32 	%r383, %r382, %r379, %r381;
	ld.local.v2.u32 	{%r384, %r385}, [%rd239];
	ld.global.u32 	%r386, [%rd238];
	mad.lo.s32 	%r387, %r386, %r384, %r383;
	ld.global.u32 	%r388, [%rd238+4];
	mad.lo.s32 	%r389, %r388, %r385, %r387;
	ld.local.v2.u32 	{%r390, %r391}, [%rd239+8];
	ld.global.u32 	%r392, [%rd238+8];
	mad.lo.s32 	%r393, %r392, %r390, %r389;
	ld.global.u32 	%r394, [%rd238+12];
	mad.lo.s32 	%r395, %r394, %r391, %r393;
	ld.local.v2.u32 	{%r396, %r397}, [%rd239+16];
	ld.global.u32 	%r398, [%rd238+16];
	mad.lo.s32 	%r399, %r398, %r396, %r395;
	ld.global.u32 	%r400, [%rd238+20];
	mad.lo.s32 	%r401, %r400, %r397, %r399;
	ld.local.v2.u32 	{%r402, %r403}, [%rd239+24];
	ld.global.u32 	%r404, [%rd238+24];
	mad.lo.s32 	%r405, %r404, %r402, %r401;
	ld.global.u32 	%r406, [%rd238+28];
	mad.lo.s32 	%r657, %r406, %r403, %r405;
	add.s32 	%r658, %r658, 16;
	add.s64 	%rd239, %rd239, 64;
	add.s64 	%rd238, %rd238, 64;
	setp.eq.s32 	%p44, %r658, 0;
	@%p44 bra 	$L__BB3_63;
	bra.uni 	$L__BB3_62;
$L__BB3_63:
	setp.eq.s32 	%p45, %r60, 0;
	@%p45 bra 	$L__BB3_72;
	setp.lt.u32 	%p46, %r60, 8;
	@%p46 bra 	$L__BB3_66;
	mul.wide.u32 	%rd173, %r647, 4;
	add.s64 	%rd174, %rd8, %rd173;
	ld.local.u32 	%r408, [%rd174];
	add.s64 	%rd175, %rd4, %rd173;
	ld.global.u32 	%r409, [%rd175];
	mad.lo.s32 	%r410, %r409, %r408, %r657;
	ld.local.u32 	%r411, [%rd174+4];
	ld.global.u32 	%r412, [%rd175+4];
	mad.lo.s32 	%r413, %r412, %r411, %r410;
	ld.local.u32 	%r414, [%rd174+8];
	ld.global.u32 	%r415, [%rd175+8];
	mad.lo.s32 	%r416, %r415, %r414, %r413;
	ld.local.u32 	%r417, [%rd174+12];
	ld.global.u32 	%r418, [%rd175+12];
	mad.lo.s32 	%r419, %r418, %r417, %r416;
	ld.local.u32 	%r420, [%rd174+16];
	ld.global.u32 	%r421, [%rd175+16];
	mad.lo.s32 	%r422, %r421, %r420, %r419;
	ld.local.u32 	%r423, [%rd174+20];
	ld.global.u32 	%r424, [%rd175+20];
	mad.lo.s32 	%r425, %r424, %r423, %r422;
	ld.local.u32 	%r426, [%rd174+24];
	ld.global.u32 	%r427, [%rd175+24];
	mad.lo.s32 	%r428, %r427, %r426, %r425;
	ld.local.u32 	%r429, [%rd174+28];
	ld.global.u32 	%r430, [%rd175+28];
	mad.lo.s32 	%r657, %r430, %r429, %r428;
	add.s32 	%r647, %r647, 8;
$L__BB3_66:
	setp.eq.s32 	%p47, %r47, 0;
	@%p47 bra 	$L__BB3_72;
	and.b32  	%r75, %r143, 3;
	setp.lt.u32 	%p48, %r47, 4;
	@%p48 bra 	$L__BB3_69;
	mul.wide.u32 	%rd176, %r647, 4;
	add.s64 	%rd177, %rd8, %rd176;
	ld.local.u32 	%r432, [%rd177];
	add.s64 	%rd178, %rd4, %rd176;
	ld.global.u32 	%r433, [%rd178];
	mad.lo.s32 	%r434, %r433, %r432, %r657;
	ld.local.u32 	%r435, [%rd177+4];
	ld.global.u32 	%r436, [%rd178+4];
	mad.lo.s32 	%r437, %r436, %r435, %r434;
	ld.local.u32 	%r438, [%rd177+8];
	ld.global.u32 	%r439, [%rd178+8];
	mad.lo.s32 	%r440, %r439, %r438, %r437;
	ld.local.u32 	%r441, [%rd177+12];
	ld.global.u32 	%r442, [%rd178+12];
	mad.lo.s32 	%r657, %r442, %r441, %r440;
	add.s32 	%r647, %r647, 4;
$L__BB3_69:
	setp.eq.s32 	%p49, %r75, 0;
	@%p49 bra 	$L__BB3_72;
	mul.wide.u32 	%rd179, %r647, 4;
	add.s64 	%rd236, %rd4, %rd179;
	add.s64 	%rd235, %rd8, %rd179;
	neg.s32 	%r655, %r75;
$L__BB3_71:
	.pragma "nounroll";
	ld.local.u32 	%r443, [%rd235];
	ld.global.u32 	%r444, [%rd236];
	mad.lo.s32 	%r657, %r444, %r443, %r657;
	add.s64 	%rd236, %rd236, 4;
	add.s64 	%rd235, %rd235, 4;
	add.s32 	%r655, %r655, 1;
	setp.ne.s32 	%p50, %r655, 0;
	@%p50 bra 	$L__BB3_71;
$L__BB3_72:
	cvt.s64.s32 	%rd237, %r657;
$L__BB3_73:
	setp.lt.s32 	%p51, %r144, 1;
	mov.b64 	%rd247, 0;
	@%p51 bra 	$L__BB3_142;
	sub.s32 	%r87, %r142, %r144;
	and.b32  	%r88, %r144, 7;
	setp.lt.u32 	%p52, %r144, 8;
	mov.b32 	%r660, 0;
	@%p52 bra 	$L__BB3_101;
	and.b32  	%r660, %r144, 2147483640;
	neg.s32 	%r664, %r660;
	add.s64 	%rd242, %rd5, 16;
	add.s64 	%rd241, %rd9, 16;
	mul.wide.s32 	%rd181, %r87, 4;
	add.s64 	%rd182, %rd181, %rd7;
	add.s64 	%rd240, %rd182, 16;
	mov.u32 	%r663, %r87;
$L__BB3_76:
	.pragma "nounroll";
	ld.global.u32 	%r446, [%rd242+-16];
	setp.lt.s32 	%p53, %r446, 2;
	@%p53 bra 	$L__BB3_147;
	mul.wide.s32 	%rd183, %r663, 4;
	add.s64 	%rd184, %rd7, %rd183;
	ld.local.u32 	%r448, [%rd184];
	st.local.u32 	[%rd241+-16], %r448;
	bra.uni 	$L__BB3_148;
$L__BB3_78:
	mov.b32 	%r309, 0;
	st.local.u32 	[%rd233+-16], %r309;
$L__BB3_79:
	ld.global.u32 	%r311, [%rd234+-12];
	setp.gt.s32 	%p22, %r311, 1;
	@%p22 bra 	$L__BB3_81;
	mov.b32 	%r312, 0;
	st.local.u32 	[%rd233+-12], %r312;
	bra.uni 	$L__BB3_82;
$L__BB3_81:
	ld.local.u32 	%r313, [%rd232+-12];
	st.local.u32 	[%rd233+-12], %r313;
$L__BB3_82:
	ld.global.u32 	%r314, [%rd234+-8];
	setp.gt.s32 	%p23, %r314, 1;
	@%p23 bra 	$L__BB3_84;
	mov.b32 	%r315, 0;
	st.local.u32 	[%rd233+-8], %r315;
	bra.uni 	$L__BB3_85;
$L__BB3_84:
	ld.local.u32 	%r316, [%rd232+-8];
	st.local.u32 	[%rd233+-8], %r316;
$L__BB3_85:
	ld.global.u32 	%r317, [%rd234+-4];
	setp.gt.s32 	%p24, %r317, 1;
	@%p24 bra 	$L__BB3_87;
	mov.b32 	%r318, 0;
	st.local.u32 	[%rd233+-4], %r318;
	bra.uni 	$L__BB3_88;
$L__BB3_87:
	ld.local.u32 	%r319, [%rd232+-4];
	st.local.u32 	[%rd233+-4], %r319;
$L__BB3_88:
	ld.global.u32 	%r320, [%rd234];
	setp.gt.s32 	%p25, %r320, 1;
	@%p25 bra 	$L__BB3_90;
	mov.b32 	%r321, 0;
	st.local.u32 	[%rd233], %r321;
	bra.uni 	$L__BB3_91;
$L__BB3_90:
	ld.local.u32 	%r322, [%rd232];
	st.local.u32 	[%rd233], %r322;
$L__BB3_91:
	ld.global.u32 	%r323, [%rd234+4];
	setp.gt.s32 	%p26, %r323, 1;
	@%p26 bra 	$L__BB3_93;
	mov.b32 	%r324, 0;
	st.local.u32 	[%rd233+4], %r324;
	bra.uni 	$L__BB3_94;
$L__BB3_93:
	ld.local.u32 	%r325, [%rd232+4];
	st.local.u32 	[%rd233+4], %r325;
$L__BB3_94:
	ld.global.u32 	%r326, [%rd234+8];
	setp.gt.s32 	%p27, %r326, 1;
	@%p27 bra 	$L__BB3_96;
	mov.b32 	%r327, 0;
	st.local.u32 	[%rd233+8], %r327;
	bra.uni 	$L__BB3_97;
$L__BB3_96:
	ld.local.u32 	%r328, [%rd232+8];
	st.local.u32 	[%rd233+8], %r328;
$L__BB3_97:
	ld.global.u32 	%r329, [%rd234+12];
	setp.gt.s32 	%p28, %r329, 1;
	@%p28 bra 	$L__BB3_99;
	mov.b32 	%r330, 0;
	st.local.u32 	[%rd233+12], %r330;
	bra.uni 	$L__BB3_100;
$L__BB3_99:
	ld.local.u32 	%r331, [%rd232+12];
	st.local.u32 	[%rd233+12], %r331;
$L__BB3_100:
	add.s32 	%r645, %r645, 8;
	add.s32 	%r644, %r644, 8;
	add.s64 	%rd234, %rd234, 32;
	add.s64 	%rd233, %rd233, 32;
	add.s64 	%rd232, %rd232, 32;
	setp.eq.s32 	%p29, %r645, 0;
	@%p29 bra 	$L__BB3_32;
	bra.uni 	$L__BB3_30;
$L__BB3_101:
	setp.eq.s32 	%p62, %r88, 0;
	@%p62 bra 	$L__BB3_129;
	and.b32  	%r96, %r144, 3;
	setp.lt.u32 	%p63, %r88, 4;
	@%p63 bra 	$L__BB3_116;
	mul.wide.u32 	%rd185, %r660, 4;
	add.s64 	%rd55, %rd5, %rd185;
	ld.global.u32 	%r470, [%rd55];
	setp.gt.s32 	%p64, %r470, 1;
	add.s64 	%rd56, %rd9, %rd185;
	@%p64 bra 	$L__BB3_105;
	mov.b32 	%r471, 0;
	st.local.u32 	[%rd56], %r471;
	bra.uni 	$L__BB3_106;
$L__BB3_105:
	add.s32 	%r472, %r87, %r660;
	mul.wide.s32 	%rd186, %r472, 4;
	add.s64 	%rd187, %rd7, %rd186;
	ld.local.u32 	%r473, [%rd187];
	st.local.u32 	[%rd56], %r473;
$L__BB3_106:
	ld.global.u32 	%r474, [%rd55+4];
	setp.gt.s32 	%p65, %r474, 1;
	cvt.u64.u32 	%rd188, %r660;
	cvt.s64.s32 	%rd189, %r87;
	add.s64 	%rd190, %rd189, %rd188;
	shl.b64 	%rd191, %rd190, 2;
	add.s64 	%rd57, %rd7, %rd191;
	@%p65 bra 	$L__BB3_108;
	mov.b32 	%r475, 0;
	st.local.u32 	[%rd56+4], %r475;
	bra.uni 	$L__BB3_109;
$L__BB3_108:
	ld.local.u32 	%r476, [%rd57+4];
	st.local.u32 	[%rd56+4], %r476;
$L__BB3_109:
	ld.global.u32 	%r477, [%rd55+8];
	setp.gt.s32 	%p66, %r477, 1;
	@%p66 bra 	$L__BB3_111;
	mov.b32 	%r478, 0;
	st.local.u32 	[%rd56+8], %r478;
	bra.uni 	$L__BB3_112;
$L__BB3_111:
	ld.local.u32 	%r479, [%rd57+8];
	st.local.u32 	[%rd56+8], %r479;
$L__BB3_112:
	ld.global.u32 	%r480, [%rd55+12];
	setp.gt.s32 	%p67, %r480, 1;
	@%p67 bra 	$L__BB3_114;
	mov.b32 	%r481, 0;
	st.local.u32 	[%rd56+12], %r481;
	bra.uni 	$L__BB3_115;
$L__BB3_114:
	ld.local.u32 	%r482, [%rd57+12];
	st.local.u32 	[%rd56+12], %r482;
$L__BB3_115:
	add.s32 	%r660, %r660, 4;
$L__BB3_116:
	setp.eq.s32 	%p68, %r96, 0;
	@%p68 bra 	$L__BB3_129;
	setp.eq.s32 	%p69, %r96, 1;
	@%p69 bra 	$L__BB3_125;
	mul.wide.u32 	%rd192, %r660, 4;
	add.s64 	%rd58, %rd5, %rd192;
	ld.global.u32 	%r483, [%rd58];
	setp.gt.s32 	%p70, %r483, 1;
	add.s64 	%rd59, %rd9, %rd192;
	@%p70 bra 	$L__BB3_120;
	mov.b32 	%r484, 0;
	st.local.u32 	[%rd59], %r484;
	bra.uni 	$L__BB3_121;
$L__BB3_120:
	add.s32 	%r485, %r87, %r660;
	mul.wide.s32 	%rd193, %r485, 4;
	add.s64 	%rd194, %rd7, %rd193;
	ld.local.u32 	%r486, [%rd194];
	st.local.u32 	[%rd59], %r486;
$L__BB3_121:
	ld.global.u32 	%r487, [%rd58+4];
	setp.gt.s32 	%p71, %r487, 1;
	@%p71 bra 	$L__BB3_123;
	mov.b32 	%r488, 0;
	st.local.u32 	[%rd59+4], %r488;
	bra.uni 	$L__BB3_124;
$L__BB3_123:
	cvt.s64.s32 	%rd195, %r87;
	cvt.u64.u32 	%rd196, %r660;
	add.s64 	%rd197, %rd195, %rd196;
	shl.b64 	%rd198, %rd197, 2;
	add.s64 	%rd199, %rd7, %rd198;
	ld.local.u32 	%r489, [%rd199+4];
	st.local.u32 	[%rd59+4], %r489;
$L__BB3_124:
	add.s32 	%r660, %r660, 2;
$L__BB3_125:
	and.b32  	%r490, %r144, 1;
	setp.eq.b32 	%p72, %r490, 1;
	not.pred 	%p73, %p72;
	@%p73 bra 	$L__BB3_129;
	mul.wide.u32 	%rd200, %r660, 4;
	add.s64 	%rd201, %rd5, %rd200;
	ld.global.u32 	%r491, [%rd201];
	setp.gt.s32 	%p74, %r491, 1;
	@%p74 bra 	$L__BB3_128;
	add.s64 	%rd203, %rd9, %rd200;
	mov.b32 	%r492, 0;
	st.local.u32 	[%rd203], %r492;
	bra.uni 	$L__BB3_129;
$L__BB3_128:
	add.s32 	%r493, %r87, %r660;
	mul.wide.s32 	%rd204, %r493, 4;
	add.s64 	%rd205, %rd7, %rd204;
	ld.local.u32 	%r494, [%rd205];
	add.s64 	%rd207, %rd9, %rd200;
	st.local.u32 	[%rd207], %r494;
$L__BB3_129:
	and.b32  	%r101, %r144, 15;
	setp.lt.u32 	%p75, %r144, 16;
	mov.b32 	%r668, 0;
	mov.u32 	%r678, %r668;
	@%p75 bra 	$L__BB3_132;
	and.b32  	%r668, %r144, 2147483632;
	neg.s32 	%r665, %r668;
	add.s64 	%rd244, %rd9, 32;
	add.s64 	%rd243, %rd6, 32;
	mov.b32 	%r678, 0;
$L__BB3_131:
	.pragma "nounroll";
	ld.local.v2.u32 	{%r498, %r499}, [%rd244+-32];
	ld.global.u32 	%r500, [%rd243+-32];
	mad.lo.s32 	%r501, %r500, %r498, %r678;
	ld.global.u32 	%r502, [%rd243+-28];
	mad.lo.s32 	%r503, %r502, %r499, %r501;
	ld.local.v2.u32 	{%r504, %r505}, [%rd244+-24];
	ld.global.u32 	%r506, [%rd243+-24];
	mad.lo.s32 	%r507, %r506, %r504, %r503;
	ld.global.u32 	%r508, [%rd243+-20];
	mad.lo.s32 	%r509, %r508, %r505, %r507;
	ld.local.v2.u32 	{%r510, %r511}, [%rd244+-16];
	ld.global.u32 	%r512, [%rd243+-16];
	mad.lo.s32 	%r513, %r512, %r510, %r509;
	ld.global.u32 	%r514, [%rd243+-12];
	mad.lo.s32 	%r515, %r514, %r511, %r513;
	ld.local.v2.u32 	{%r516, %r517}, [%rd244+-8];
	ld.global.u32 	%r518, [%rd243+-8];
	mad.lo.s32 	%r519, %r518, %r516, %r515;
	ld.global.u32 	%r520, [%rd243+-4];
	mad.lo.s32 	%r521, %r520, %r517, %r519;
	ld.local.v2.u32 	{%r522, %r523}, [%rd244];
	ld.global.u32 	%r524, [%rd243];
	mad.lo.s32 	%r525, %r524, %r522, %r521;
	ld.global.u32 	%r526, [%rd243+4];
	mad.lo.s32 	%r527, %r526, %r523, %r525;
	ld.local.v2.u32 	{%r528, %r529}, [%rd244+8];
	ld.global.u32 	%r530, [%rd243+8];
	mad.lo.s32 	%r531, %r530, %r528, %r527;
	ld.global.u32 	%r532, [%rd243+12];
	mad.lo.s32 	%r533, %r532, %r529, %r531;
	ld.local.v2.u32 	{%r534, %r535}, [%rd244+16];
	ld.global.u32 	%r536, [%rd243+16];
	mad.lo.s32 	%r537, %r536, %r534, %r533;
	ld.global.u32 	%r538, [%rd243+20];
	mad.lo.s32 	%r539, %r538, %r535, %r537;
	ld.local.v2.u32 	{%r540, %r541}, [%rd244+24];
	ld.global.u32 	%r542, [%rd243+24];
	mad.lo.s32 	%r543, %r542, %r540, %r539;
	ld.global.u32 	%r544, [%rd243+28];
	mad.lo.s32 	%r678, %r544, %r541, %r543;
	add.s32 	%r665, %r665, 16;
	add.s64 	%rd244, %rd244, 64;
	add.s64 	%rd243, %rd243, 64;
	setp.ne.s32 	%p76, %r665, 0;
	@%p76 bra 	$L__BB3_131;
$L__BB3_132:
	setp.eq.s32 	%p77, %r101, 0;
	@%p77 bra 	$L__BB3_141;
	setp.lt.u32 	%p78, %r101, 8;
	@%p78 bra 	$L__BB3_135;
	mul.wide.u32 	%rd208, %r668, 4;
	add.s64 	%rd209, %rd9, %rd208;
	ld.local.u32 	%r546, [%rd209];
	add.s64 	%rd210, %rd6, %rd208;
	ld.global.u32 	%r547, [%rd210];
	mad.lo.s32 	%r548, %r547, %r546, %r678;
	ld.local.u32 	%r549, [%rd209+4];
	ld.global.u32 	%r550, [%rd210+4];
	mad.lo.s32 	%r551, %r550, %r549, %r548;
	ld.local.u32 	%r552, [%rd209+8];
	ld.global.u32 	%r553, [%rd210+8];
	mad.lo.s32 	%r554, %r553, %r552, %r551;
	ld.local.u32 	%r555, [%rd209+12];
	ld.global.u32 	%r556, [%rd210+12];
	mad.lo.s32 	%r557, %r556, %r555, %r554;
	ld.local.u32 	%r558, [%rd209+16];
	ld.global.u32 	%r559, [%rd210+16];
	mad.lo.s32 	%r560, %r559, %r558, %r557;
	ld.local.u32 	%r561, [%rd209+20];
	ld.global.u32 	%r562, [%rd210+20];
	mad.lo.s32 	%r563, %r562, %r561, %r560;
	ld.local.u32 	%r564, [%rd209+24];
	ld.global.u32 	%r565, [%rd210+24];
	mad.lo.s32 	%r566, %r565, %r564, %r563;
	ld.local.u32 	%r567, [%rd209+28];
	ld.global.u32 	%r568, [%rd210+28];
	mad.lo.s32 	%r678, %r568, %r567, %r566;
	add.s32 	%r668, %r668, 8;
$L__BB3_135:
	setp.eq.s32 	%p79, %r88, 0;
	@%p79 bra 	$L__BB3_141;
	and.b32  	%r120, %r144, 3;
	setp.lt.u32 	%p80, %r88, 4;
	@%p80 bra 	$L__BB3_138;
	mul.wide.u32 	%rd211, %r668, 4;
	add.s64 	%rd212, %rd9, %rd211;
	ld.local.u32 	%r570, [%rd212];
	add.s64 	%rd213, %rd6, %rd211;
	ld.global.u32 	%r571, [%rd213];
	mad.lo.s32 	%r572, %r571, %r570, %r678;
	ld.local.u32 	%r573, [%rd212+4];
	ld.global.u32 	%r574, [%rd213+4];
	mad.lo.s32 	%r575, %r574, %r573, %r572;
	ld.local.u32 	%r576, [%rd212+8];
	ld.global.u32 	%r577, [%rd213+8];
	mad.lo.s32 	%r578, %r577, %r576, %r575;
	ld.local.u32 	%r579, [%rd212+12];
	ld.global.u32 	%r580, [%rd213+12];
	mad.lo.s32 	%r678, %r580, %r579, %r578;
	add.s32 	%r668, %r668, 4;
$L__BB3_138:
	setp.eq.s32 	%p81, %r120, 0;
	@%p81 bra 	$L__BB3_141;
	mul.wide.u32 	%rd214, %r668, 4;
	add.s64 	%rd246, %rd6, %rd214;
	add.s64 	%rd245, %rd9, %rd214;
	neg.s32 	%r676, %r120;
$L__BB3_140:
	.pragma "nounroll";
	ld.local.u32 	%r581, [%rd245];
	ld.global.u32 	%r582, [%rd246];
	mad.lo.s32 	%r678, %r582, %r581, %r678;
	add.s64 	%rd246, %rd246, 4;
	add.s64 	%rd245, %rd245, 4;
	add.s32 	%r676, %r676, 1;
	setp.ne.s32 	%p82, %r676, 0;
	@%p82 bra 	$L__BB3_140;
$L__BB3_141:
	cvt.s64.s32 	%rd247, %r678;
$L__BB3_142:
	ld.param.u64 	%rd226, [_Z9zipKernelPfPiS0_iiS_S0_S0_iS_S0_S0_ii_param_9];
	ld.param.u64 	%rd225, [_Z9zipKernelPfPiS0_iiS_S0_S0_iS_S0_S0_ii_param_5];
	cvta.to.global.u64 	%rd215, %rd225;
	shl.b64 	%rd216, %rd237, 2;
	add.s64 	%rd217, %rd215, %rd216;
	ld.global.f32 	%f1, [%rd217];
	cvta.to.global.u64 	%rd218, %rd226;
	shl.b64 	%rd219, %rd247, 2;
	add.s64 	%rd220, %rd218, %rd219;
	ld.global.f32 	%f2, [%rd220];
	setp.gt.s32 	%p83, %r145, 9;
	@%p83 bra 	$L__BB3_183;
	setp.gt.s32 	%p96, %r145, 4;
	@%p96 bra 	$L__BB3_175;
	setp.gt.s32 	%p103, %r145, 2;
	@%p103 bra 	$L__BB3_172;
	setp.eq.s32 	%p106, %r145, 1;
	@%p106 bra 	$L__BB3_146;
	bra.uni 	$L__BB3_170;
$L__BB3_146:
	add.f32 	%f148, %f1, %f2;
	bra.uni 	$L__BB3_223;
$L__BB3_147:
	mov.b32 	%r447, 0;
	st.local.u32 	[%rd241+-16], %r447;
$L__BB3_148:
	ld.global.u32 	%r449, [%rd242+-12];
	setp.gt.s32 	%p54, %r449, 1;
	@%p54 bra 	$L__BB3_150;
	mov.b32 	%r450, 0;
	st.local.u32 	[%rd241+-12], %r450;
	bra.uni 	$L__BB3_151;
$L__BB3_150:
	ld.local.u32 	%r451, [%rd240+-12];
	st.local.u32 	[%rd241+-12], %r451;
$L__BB3_151:
	ld.global.u32 	%r452, [%rd242+-8];
	setp.gt.s32 	%p55, %r452, 1;
	@%p55 bra 	$L__BB3_153;
	mov.b32 	%r453, 0;
	st.local.u32 	[%rd241+-8], %r453;
	bra.uni 	$L__BB3_154;
$L__BB3_153:
	ld.local.u32 	%r454, [%rd240+-8];
	st.local.u32 	[%rd241+-8], %r454;
$L__BB3_154:
	ld.global.u32 	%r455, [%rd242+-4];
	setp.gt.s32 	%p56, %r455, 1;
	@%p56 bra 	$L__BB3_156;
	mov.b32 	%r456, 0;
	st.local.u32 	[%rd241+-4], %r456;
	bra.uni 	$L__BB3_157;
$L__BB3_156:
	ld.local.u32 	%r457, [%rd240+-4];
	st.local.u32 	[%rd241+-4], %r457;
$L__BB3_157:
	ld.global.u32 	%r458, [%rd242];
	setp.gt.s32 	%p57, %r458, 1;
	@%p57 bra 	$L__BB3_159;
	mov.b32 	%r459, 0;
	st.local.u32 	[%rd241], %r459;
	bra.uni 	$L__BB3_160;
$L__BB3_159:
	ld.local.u32 	%r460, [%rd240];
	st.local.u32 	[%rd241], %r460;
$L__BB3_160:
	ld.global.u32 	%r461, [%rd242+4];
	setp.gt.s32 	%p58, %r461, 1;
	@%p58 bra 	$L__BB3_162;
	mov.b32 	%r462, 0;
	st.local.u32 	[%rd241+4], %r462;
	bra.uni 	$L__BB3_163;
$L__BB3_162:
	ld.local.u32 	%r463, [%rd240+4];
	st.local.u32 	[%rd241+4], %r463;
$L__BB3_163:
	ld.global.u32 	%r464, [%rd242+8];
	setp.gt.s32 	%p59, %r464, 1;
	@%p59 bra 	$L__BB3_165;
	mov.b32 	%r465, 0;
	st.local.u32 	[%rd241+8], %r465;
	bra.uni 	$L__BB3_166;
$L__BB3_165:
	ld.local.u32 	%r466, [%rd240+8];
	st.local.u32 	[%rd241+8], %r466;
$L__BB3_166:
	ld.global.u32 	%r467, [%rd242+12];
	setp.gt.s32 	%p60, %r467, 1;
	@%p60 bra 	$L__BB3_168;
	mov.b32 	%r468, 0;
	st.local.u32 	[%rd241+12], %r468;
	bra.uni 	$L__BB3_169;
$L__BB3_168:
	ld.local.u32 	%r469, [%rd240+12];
	st.local.u32 	[%rd241+12], %r469;
$L__BB3_169:
	add.s32 	%r664, %r664, 8;
	add.s32 	%r663, %r663, 8;
	add.s64 	%rd242, %rd242, 32;
	add.s64 	%rd241, %rd241, 32;
	add.s64 	%rd240, %rd240, 32;
	setp.eq.s32 	%p61, %r664, 0;
	@%p61 bra 	$L__BB3_101;
	bra.uni 	$L__BB3_76;
$L__BB3_170:
	setp.eq.s32 	%p107, %r145, 2;
	@%p107 bra 	$L__BB3_171;
	bra.uni 	$L__BB3_222;
$L__BB3_171:
	mul.f32 	%f148, %f1, %f2;
	bra.uni 	$L__BB3_223;
$L__BB3_172:
	setp.eq.s32 	%p104, %r145, 3;
	mov.f32 	%f148, %f1;
	@%p104 bra 	$L__BB3_223;
	setp.eq.s32 	%p105, %r145, 4;
	@%p105 bra 	$L__BB3_174;
	bra.uni 	$L__BB3_222;
$L__BB3_174:
	neg.f32 	%f148, %f1;
	bra.uni 	$L__BB3_223;
$L__BB3_175:
	setp.gt.s32 	%p97, %r145, 6;
	@%p97 bra 	$L__BB3_179;
	setp.eq.s32 	%p101, %r145, 5;
	@%p101 bra 	$L__BB3_199;
	setp.eq.s32 	%p102, %r145, 6;
	@%p102 bra 	$L__BB3_178;
	bra.uni 	$L__BB3_222;
$L__BB3_178:
	setp.eq.f32 	%p141, %f1, %f2;
	selp.f32 	%f148, 0f3F800000, 0f00000000, %p141;
	bra.uni 	$L__BB3_223;
$L__BB3_179:
	setp.eq.s32 	%p98, %r145, 7;
	@%p98 bra 	$L__BB3_200;
	setp.eq.s32 	%p99, %r145, 8;
	@%p99 bra 	$L__BB3_203;
	setp.eq.s32 	%p100, %r145, 9;
	@%p100 bra 	$L__BB3_182;
	bra.uni 	$L__BB3_222;
$L__BB3_182:
	setp.gt.f32 	%p139, %f1, 0f00000000;
	selp.f32 	%f148, %f2, 0f00000000, %p139;
	bra.uni 	$L__BB3_223;
$L__BB3_183:
	setp.gt.s32 	%p84, %r145, 13;
	@%p84 bra 	$L__BB3_191;
	setp.gt.s32 	%p91, %r145, 11;
	@%p91 bra 	$L__BB3_188;
	setp.eq.s32 	%p94, %r145, 10;
	@%p94 bra 	$L__BB3_204;
	setp.eq.s32 	%p95, %r145, 11;
	@%p95 bra 	$L__BB3_187;
	bra.uni 	$L__BB3_222;
$L__BB3_187:
	cvt.f64.f32 	%fd18, %f2;
	cvt.f64.f32 	%fd19, %f1;
	add.f64 	%fd20, %fd19, 0d3EB0C6F7A0B5ED8D;
	div.rn.f64 	%fd21, %fd18, %fd20;
	cvt.rn.f32.f64 	%f148, %fd21;
	bra.uni 	$L__BB3_223;
$L__BB3_188:
	setp.eq.s32 	%p92, %r145, 12;
	@%p92 bra 	$L__BB3_211;
	setp.eq.s32 	%p93, %r145, 13;
	@%p93 bra 	$L__BB3_190;
	bra.uni 	$L__BB3_222;
$L__BB3_190:
	rcp.rn.f32 	%f148, %f1;
	bra.uni 	$L__BB3_223;
$L__BB3_191:
	setp.gt.s32 	%p85, %r145, 15;
	@%p85 bra 	$L__BB3_195;
	setp.eq.s32 	%p89, %r145, 14;
	@%p89 bra 	$L__BB3_212;
	setp.eq.s32 	%p90, %r145, 15;
	@%p90 bra 	$L__BB3_194;
	bra.uni 	$L__BB3_222;
$L__BB3_194:
	sub.f32 	%f107, %f1, %f2;
	cvt.f64.f32 	%fd10, %f107;
	setp.lt.f64 	%p132, %fd10, 0d3F847AE147AE147B;
	sub.f32 	%f108, %f2, %f1;
	cvt.f64.f32 	%fd11, %f108;
	setp.lt.f64 	%p133, %fd11, 0d3F847AE147AE147B;
	and.pred  	%p134, %p132, %p133;
	selp.u32 	%r597, 1, 0, %p134;
	cvt.rn.f32.u32 	%f148, %r597;
	bra.uni 	$L__BB3_223;
$L__BB3_195:
	setp.eq.s32 	%p86, %r145, 16;
	@%p86 bra 	$L__BB3_213;
	setp.eq.s32 	%p87, %r145, 17;
	mov.f32 	%f148, 0f3F800000;
	@%p87 bra 	$L__BB3_214;
	setp.eq.s32 	%p88, %r145, 18;
	@%p88 bra 	$L__BB3_198;
	bra.uni 	$L__BB3_222;
$L__BB3_198:
	abs.f32 	%f29, %f1;
	mul.f32 	%f30, %f29, 0f4038AA3B;
	ex2.approx.ftz.f32 	%f31, %f30;
	add.f32 	%f32, %f31, 0f3F800000;
	rcp.approx.ftz.f32 	%f33, %f32;
	fma.rn.f32 	%f34, %f33, 0fC0000000, 0f3F800000;
	setp.ge.f32 	%p108, %f29, 0f41102CB4;
	selp.f32 	%f35, 0f3F800000, %f34, %p108;
	copysign.f32 	%f36, %f1, %f35;
	mul.f32 	%f37, %f1, %f1;
	fma.rn.f32 	%f38, %f37, 0f3C80F082, 0fBD563CAE;
	fma.rn.f32 	%f39, %f38, %f37, 0f3E085941;
	fma.rn.f32 	%f40, %f39, %f37, 0fBEAAA9ED;
	fma.rn.f32 	%f41, %f40, %f37, 0f00000000;
	fma.rn.f32 	%f42, %f41, %f1, %f1;
	setp.ge.f32 	%p109, %f29, 0f3F19999A;
	selp.f32 	%f148, %f36, %f42, %p109;
	bra.uni 	$L__BB3_223;
$L__BB3_199:
	setp.lt.f32 	%p142, %f1, %f2;
	selp.f32 	%f148, 0f3F800000, 0f00000000, %p142;
	bra.uni 	$L__BB3_223;
$L__BB3_200:
	setp.ltu.f32 	%p140, %f1, 0f00000000;
	@%p140 bra 	$L__BB3_202;
	fma.rn.f32 	%f121, %f1, 0fBBBB989D, 0f3F000000;
	cvt.sat.f32.f32 	%f122, %f121;
	mov.f32 	%f123, 0f4B400001;
	mov.f32 	%f124, 0f437C0000;
	fma.rm.f32 	%f125, %f122, %f124, %f123;
	add.f32 	%f126, %f125, 0fCB40007F;
	neg.f32 	%f127, %f126;
	fma.rn.f32 	%f128, %f1, 0fBFB8AA3B, %f127;
	fma.rn.f32 	%f129, %f1, 0fB2A57060, %f128;
	mov.b32 	%r614, %f125;
	shl.b32 	%r615, %r614, 23;
	mov.b32 	%f130, %r615;
	ex2.approx.ftz.f32 	%f131, %f129;
	mul.f32 	%f132, %f131, %f130;
	cvt.f64.f32 	%fd58, %f132;
	add.f64 	%fd59, %fd58, 0d3FF0000000000000;
	rcp.rn.f64 	%fd60, %fd59;
	cvt.rn.f32.f64 	%f148, %fd60;
	bra.uni 	$L__BB3_223;
$L__BB3_202:
	fma.rn.f32 	%f133, %f1, 0f3BBB989D, 0f3F000000;
	cvt.sat.f32.f32 	%f134, %f133;
	mov.f32 	%f135, 0f4B400001;
	mov.f32 	%f136, 0f437C0000;
	fma.rm.f32 	%f137, %f134, %f136, %f135;
	add.f32 	%f138, %f137, 0fCB40007F;
	neg.f32 	%f139, %f138;
	fma.rn.f32 	%f140, %f1, 0f3FB8AA3B, %f139;
	fma.rn.f32 	%f141, %f1, 0f32A57060, %f140;
	mov.b32 	%r616, %f137;
	shl.b32 	%r617, %r616, 23;
	mov.b32 	%f142, %r617;
	ex2.approx.ftz.f32 	%f143, %f141;
	mul.f32 	%f144, %f143, %f142;
	cvt.f64.f32 	%fd61, %f144;
	add.f64 	%fd62, %fd61, 0d3FF0000000000000;
	div.rn.f64 	%fd63, %fd61, %fd62;
	cvt.rn.f32.f64 	%f148, %fd63;
	bra.uni 	$L__BB3_223;
$L__BB3_203:
	cvt.f64.f32 	%fd56, %f1;
	max.f64 	%fd57, %fd56, 0d0000000000000000;
	cvt.rn.f32.f64 	%f148, %fd57;
	bra.uni 	$L__BB3_223;
$L__BB3_204:
	cvt.f64.f32 	%fd22, %f1;
	add.f64 	%fd66, %fd22, 0d3EB0C6F7A0B5ED8D;
	{
	.reg .b32 %temp; 
	mov.b64 	{%temp, %r679}, %fd66;
	}
	{
	.reg .b32 %temp; 
	mov.b64 	{%r680, %temp}, %fd66;
	}
	setp.gt.s32 	%p135, %r679, 1048575;
	mov.b32 	%r681, -1023;
	@%p135 bra 	$L__BB3_206;
	mul.f64 	%fd66, %fd66, 0d4350000000000000;
	{
	.reg .b32 %temp; 
	mov.b64 	{%temp, %r679}, %fd66;
	}
	{
	.reg .b32 %temp; 
	mov.b64 	{%r680, %temp}, %fd66;
	}
	mov.b32 	%r681, -1077;
$L__BB3_206:
	add.s32 	%r602, %r679, -1;
	setp.gt.u32 	%p136, %r602, 2146435070;
	@%p136 bra 	$L__BB3_210;
	shr.u32 	%r605, %r679, 20;
	add.s32 	%r682, %r681, %r605;
	and.b32  	%r606, %r679, 1048575;
	or.b32  	%r607, %r606, 1072693248;
	mov.b64 	%fd67, {%r680, %r607};
	setp.lt.u32 	%p138, %r607, 1073127583;
	@%p138 bra 	$L__BB3_209;
	{
	.reg .b32 %temp; 
	mov.b64 	{%r608, %temp}, %fd67;
	}
	{
	.reg .b32 %temp; 
	mov.b64 	{%temp, %r609}, %fd67;
	}
	add.s32 	%r610, %r609, -1048576;
	mov.b64 	%fd67, {%r608, %r610};
	add.s32 	%r682, %r682, 1;
$L__BB3_209:
	add.f64 	%fd24, %fd67, 0dBFF0000000000000;
	add.f64 	%fd25, %fd67, 0d3FF0000000000000;
	rcp.approx.ftz.f64 	%fd26, %fd25;
	neg.f64 	%fd27, %fd25;
	fma.rn.f64 	%fd28, %fd27, %fd26, 0d3FF0000000000000;
	fma.rn.f64 	%fd29, %fd28, %fd28, %fd28;
	fma.rn.f64 	%fd30, %fd29, %fd26, %fd26;
	mul.f64 	%fd31, %fd24, %fd30;
	fma.rn.f64 	%fd32, %fd24, %fd30, %fd31;
	mul.f64 	%fd33, %fd32, %fd32;
	fma.rn.f64 	%fd34, %fd33, 0d3EB1380B3AE80F1E, 0d3ED0EE258B7A8B04;
	fma.rn.f64 	%fd35, %fd34, %fd33, 0d3EF3B2669F02676F;
	fma.rn.f64 	%fd36, %fd35, %fd33, 0d3F1745CBA9AB0956;
	fma.rn.f64 	%fd37, %fd36, %fd33, 0d3F3C71C72D1B5154;
	fma.rn.f64 	%fd38, %fd37, %fd33, 0d3F624924923BE72D;
	fma.rn.f64 	%fd39, %fd38, %fd33, 0d3F8999999999A3C4;
	fma.rn.f64 	%fd40, %fd39, %fd33, 0d3FB5555555555554;
	sub.f64 	%fd41, %fd24, %fd32;
	add.f64 	%fd42, %fd41, %fd41;
	neg.f64 	%fd43, %fd32;
	fma.rn.f64 	%fd44, %fd43, %fd24, %fd42;
	mul.f64 	%fd45, %fd30, %fd44;
	mul.f64 	%fd46, %fd33, %fd40;
	fma.rn.f64 	%fd47, %fd46, %fd32, %fd45;
	xor.b32  	%r611, %r682, -2147483648;
	mov.b32 	%r612, 1127219200;
	mov.b64 	%fd48, {%r611, %r612};
	mov.b32 	%r613, -2147483648;
	mov.b64 	%fd49, {%r613, %r612};
	sub.f64 	%fd50, %fd48, %fd49;
	fma.rn.f64 	%fd51, %fd50, 0d3FE62E42FEFA39EF, %fd32;
	fma.rn.f64 	%fd52, %fd50, 0dBFE62E42FEFA39EF, %fd51;
	sub.f64 	%fd53, %fd52, %fd32;
	sub.f64 	%fd54, %fd47, %fd53;
	fma.rn.f64 	%fd55, %fd50, 0d3C7ABC9E3B39803F, %fd54;
	add.f64 	%fd7, %fd51, %fd55;
	cvt.rn.f32.f64 	%f148, %fd7;
	bra.uni 	$L__BB3_223;
$L__BB3_210:
	fma.rn.f64 	%fd23, %fd66, 0d7FF0000000000000, 0d7FF0000000000000;
	{
	.reg .b32 %temp; 
	mov.b64 	{%temp, %r603}, %fd66;
	}
	and.b32  	%r604, %r603, 2147483647;
	setp.eq.s32 	%p137, %r604, 0;
	selp.f64 	%fd8, 0dFFF0000000000000, %fd23, %p137;
	cvt.rn.f32.f64 	%f148, %fd8;
	bra.uni 	$L__BB3_223;
$L__BB3_211:
	fma.rn.f32 	%f110, %f1, 0f3BBB989D, 0f3F000000;
	cvt.sat.f32.f32 	%f111, %f110;
	mov.f32 	%f112, 0f4B400001;
	mov.f32 	%f113, 0f437C0000;
	fma.rm.f32 	%f114, %f111, %f113, %f112;
	add.f32 	%f115, %f114, 0fCB40007F;
	neg.f32 	%f116, %f115;
	fma.rn.f32 	%f117, %f1, 0f3FB8AA3B, %f116;
	fma.rn.f32 	%f118, %f1, 0f32A57060, %f117;
	mov.b32 	%r598, %f114;
	shl.b32 	%r599, %r598, 23;
	mov.b32 	%f119, %r599;
	ex2.approx.ftz.f32 	%f120, %f118;
	mul.f32 	%f148, %f120, %f119;
	bra.uni 	$L__BB3_223;
$L__BB3_212:
	mul.f32 	%f109, %f1, %f1;
	cvt.f64.f32 	%fd13, %f109;
	rcp.rn.f64 	%fd14, %fd13;
	neg.f64 	%fd15, %fd14;
	cvt.f64.f32 	%fd16, %f2;
	mul.f64 	%fd17, %fd15, %fd16;
	cvt.rn.f32.f64 	%f148, %fd17;
	bra.uni 	$L__BB3_223;
$L__BB3_213:
	setp.gt.f32 	%p131, %f1, %f2;
	selp.f32 	%f148, %f1, %f2, %p131;
	bra.uni 	$L__BB3_223;
$L__BB3_214:
	mul.f32 	%f44, %f2, 0f3F000000;
	cvt.rzi.f32.f32 	%f45, %f44;
	add.f32 	%f46, %f45, %f45;
	sub.f32 	%f47, %f2, %f46;
	abs.f32 	%f19, %f47;
	abs.f32 	%f20, %f1;
	setp.lt.f32 	%p110, %f20, 0f00800000;
	mul.f32 	%f48, %f20, 0f4B800000;
	selp.f32 	%f49, %f48, %f20, %p110;
	selp.f32 	%f50, 0fC1C00000, 0f00000000, %p110;
	mov.b32 	%r583, %f49;
	add.s32 	%r584, %r583, -1060439283;
	and.b32  	%r585, %r584, -8388608;
	sub.s32 	%r586, %r583, %r585;
	mov.b32 	%f51, %r586;
	cvt.rn.f32.s32 	%f52, %r585;
	fma.rn.f32 	%f53, %f52, 0f34000000, %f50;
	add.f32 	%f54, %f51, 0fBF800000;
	add.f32 	%f55, %f51, 0f3F800000;
	rcp.approx.ftz.f32 	%f56, %f55;
	add.f32 	%f57, %f54, %f54;
	mul.f32 	%f58, %f57, %f56;
	mul.f32 	%f59, %f58, %f58;
	sub.f32 	%f60, %f54, %f58;
	add.f32 	%f61, %f60, %f60;
	neg.f32 	%f62, %f58;
	fma.rn.f32 	%f63, %f62, %f54, %f61;
	mul.rn.f32 	%f64, %f56, %f63;
	fma.rn.f32 	%f65, %f59, 0f3A2C32E4, 0f3B52E7DB;
	fma.rn.f32 	%f66, %f65, %f59, 0f3C93BB73;
	fma.rn.f32 	%f67, %f66, %f59, 0f3DF6384F;
	mul.rn.f32 	%f68, %f67, %f59;
	fma.rn.f32 	%f69, %f58, 0f3FB8AA3B, %f53;
	sub.f32 	%f70, %f53, %f69;
	fma.rn.f32 	%f71, %f58, 0f3FB8AA3B, %f70;
	fma.rn.f32 	%f72, %f64, 0f3FB8AA3B, %f71;
	fma.rn.f32 	%f73, %f58, 0f32A55E34, %f72;
	mul.f32 	%f74, %f68, 0f40400000;
	fma.rn.f32 	%f75, %f74, %f64, %f73;
	fma.rn.f32 	%f76, %f68, %f58, %f75;
	add.rn.f32 	%f77, %f69, %f76;
	neg.f32 	%f78, %f69;
	add.rn.f32 	%f79, %f77, %f78;
	neg.f32 	%f80, %f79;
	add.rn.f32 	%f81, %f76, %f80;
	mul.rn.f32 	%f82, %f77, %f2;
	neg.f32 	%f83, %f82;
	fma.rn.f32 	%f84, %f77, %f2, %f83;
	fma.rn.f32 	%f85, %f81, %f2, %f84;
	cvt.rni.f32.f32 	%f86, %f82;
	sub.f32 	%f87, %f82, %f86;
	add.f32 	%f88, %f87, %f85;
	fma.rn.f32 	%f89, %f88, 0f391FCB8E, 0f3AAF85ED;
	fma.rn.f32 	%f90, %f89, %f88, 0f3C1D9856;
	fma.rn.f32 	%f91, %f90, %f88, 0f3D6357BB;
	fma.rn.f32 	%f92, %f91, %f88, 0f3E75FDEC;
	fma.rn.f32 	%f93, %f92, %f88, 0f3F317218;
	fma.rn.f32 	%f94, %f93, %f88, 0f3F800000;
	cvt.rzi.s32.f32 	%r587, %f86;
	setp.gt.f32 	%p111, %f86, 0f00000000;
	selp.b32 	%r588, 0, -2097152000, %p111;
	add.s32 	%r589, %r588, 2130706432;
	mov.b32 	%f95, %r589;
	mul.f32 	%f96, %f94, %f95;
	shl.b32 	%r590, %r587, 23;
	sub.s32 	%r591, %r590, %r588;
	mov.b32 	%f97, %r591;
	mul.f32 	%f98, %f96, %f97;
	abs.f32 	%f99, %f82;
	setp.gt.f32 	%p112, %f99, 0f43180000;
	setp.lt.f32 	%p113, %f82, 0f00000000;
	selp.f32 	%f100, 0f00000000, 0f7F800000, %p113;
	selp.f32 	%f21, %f100, %f98, %p112;
	setp.eq.f32 	%p114, %f1, 0f3F800000;
	setp.eq.f32 	%p115, %f2, 0f00000000;
	or.pred  	%p116, %p114, %p115;
	@%p116 bra 	$L__BB3_223;
	setp.num.f32 	%p117, %f20, %f20;
	abs.f32 	%f101, %f2;
	setp.num.f32 	%p118, %f101, %f101;
	and.pred  	%p119, %p117, %p118;
	@%p119 bra 	$L__BB3_217;
	add.rn.f32 	%f148, %f1, %f2;
	bra.uni 	$L__BB3_223;
$L__BB3_217:
	setp.neu.f32 	%p120, %f1, 0f00000000;
	setp.neu.f32 	%p121, %f20, 0f7F800000;
	and.pred  	%p122, %p120, %p121;
	@%p122 bra 	$L__BB3_219;
	setp.neu.f32 	%p129, %f19, 0f3F800000;
	add.f32 	%f106, %f1, %f1;
	mov.b32 	%r592, %f106;
	setp.lt.f32 	%p130, %f2, 0f00000000;
	xor.b32  	%r593, %r592, 2139095040;
	selp.b32 	%r594, %r593, %r592, %p130;
	and.b32  	%r595, %r594, 2147483647;
	selp.b32 	%r596, %r595, %r594, %p129;
	mov.b32 	%f148, %r596;
	bra.uni 	$L__BB3_223;
$L__BB3_219:
	setp.eq.f32 	%p123, %f1, 0fBF800000;
	setp.eq.f32 	%p124, %f101, 0f7F800000;
	and.pred  	%p125, %p123, %p124;
	@%p125 bra 	$L__BB3_223;
	setp.geu.f32 	%p126, %f1, 0f00000000;
	mov.f32 	%f148, %f21;
	@%p126 bra 	$L__BB3_223;
	setp.neu.f32 	%p127, %f19, 0f3F800000;
	neg.f32 	%f103, %f21;
	selp.f32 	%f104, %f21, %f103, %p127;
	cvt.rmi.f32.f32 	%f105, %f2;
	setp.neu.f32 	%p128, %f2, %f105;
	selp.f32 	%f148, 0f7FFFFFFF, %f104, %p128;
	bra.uni 	$L__BB3_223;
$L__BB3_222:
	add.f32 	%f148, %f1, %f2;
$L__BB3_223:
	ld.param.u64 	%rd224, [_Z9zipKernelPfPiS0_iiS_S0_S0_iS_S0_S0_ii_param_0];
	cvta.to.global.u64 	%rd221, %rd224;
	shl.b64 	%rd222, %rd229, 2;
	add.s64 	%rd223, %rd221, %rd222;
	st.global.f32 	[%rd223], %f148;
$L__BB3_224:
	ret;

}


// ===== COMPILED SASS (sm_100) =====

	.target	sm_100

	.elftype	@"ET_EXEC"


//--------------------- .note.nv.tkinfo           --------------------------
	.section	.note.nv.tkinfo,"",@"SHT_NOTE"
	.sectionflags	@"SHF_NOTE_NV_TKINFO"
	.tkinfo
        /*0018*/ 	.word	0x00000002
        /*0030*/ 	.string	""
        /*0030*/ 	.string	"ptxas"
        /*0030*/ 	.string	"Cuda compilation tools, release 13.0, V13.0.88"
        /*0030*/ 	.string	"Build cuda_13.0.r13.0/compiler.36424714_0"
        /*0030*/ 	.string	"-arch sm_100 -m 64 "



//--------------------- .note.nv.cuinfo           --------------------------
	.section	.note.nv.cuinfo,"",@"SHT_NOTE"
	.sectionflags	@"SHF_NOTE_NV_CUINFO"
        /*0018*/ 	.short	0x0002
        /*001a*/ 	.short	0x0064
        /*001c*/ 	.short	0x0082
	.zero		2


//--------------------- .nv.info                  --------------------------
	.section	.nv.info,"",@"SHT_CUDA_INFO"
	.align	4


	//----- nvinfo : EIATTR_REGCOUNT
	.align		4
        /*0000*/ 	.byte	0x04, 0x2f
        /*0002*/ 	.short	(.L_1 - .L_0)
	.align		4
.L_0:
        /*0004*/ 	.word	index@(_Z20MatrixMultiplyKernelPfPKiS1_S_S1_S1_S_S1_S1_)
        /*0008*/ 	.word	0x00000020


	//----- nvinfo : EIATTR_FRAME_SIZE
	.align		4
.L_1:
        /*000c*/ 	.byte	0x04, 0x11
        /*000e*/ 	.short	(.L_3 - .L_2)
	.align		4
.L_2:
        /*0010*/ 	.word	index@(_Z20MatrixMultiplyKernelPfPKiS1_S_S1_S1_S_S1_S1_)
        /*0014*/ 	.word	0x00000000


	//----- nvinfo : EIATTR_REGCOUNT
	.align		4
.L_3:
        /*0018*/ 	.byte	0x04, 0x2f
        /*001a*/ 	.short	(.L_5 - .L_4)
	.align		4
.L_4:
        /*001c*/ 	.word	index@(_Z9mapKernelPfPiS0_iS_S0_S0_ii)
        /*0020*/ 	.word	0x0000001f


	//----- nvinfo : EIATTR_FRAME_SIZE
	.align		4
.L_5:
        /*0024*/ 	.byte	0x04, 0x11
        /*0026*/ 	.short	(.L_7 - .L_6)
	.align		4
.L_6:
        /*0028*/ 	.word	index@($__internal_8_$__cuda_sm20_rcp_rn_f32_slowpath)
        /*002c*/ 	.word	0x00000050


	//----- nvinfo : EIATTR_FRAME_SIZE
	.align		4
.L_7:
        /*0030*/ 	.byte	0x04, 0x11
        /*0032*/ 	.short	(.L_9 - .L_8)
	.align		4
.L_8:
        /*0034*/ 	.word	index@($__internal_7_$__cuda_sm20_div_rn_f64_full)
        /*0038*/ 	.word	0x00000050


	//----- nvinfo : EIATTR_FRAME_SIZE
	.align		4
.L_9:
        /*003c*/ 	.byte	0x04, 0x11
        /*003e*/ 	.short	(.L_11 - .L_10)
	.align		4
.L_10:
        /*0040*/ 	.word	index@($__internal_6_$__cuda_sm20_dblrcp_rn_slowpath_v3)
        /*0044*/ 	.word	0x00000050


	//----- nvinfo : EIATTR_FRAME_SIZE
	.align		4
.L_11:
        /*0048*/ 	.byte	0x04, 0x11
        /*004a*/ 	.short	(.L_13 - .L_12)
	.align		4
.L_12:
        /*004c*/ 	.word	index@(_Z9mapKernelPfPiS0_iS_S0_S0_ii)
        /*0050*/ 	.word	0x00000050


	//----- nvinfo : EIATTR_REGCOUNT
	.align		4
.L_13:
        /*0054*/ 	.byte	0x04, 0x2f
        /*0056*/ 	.short	(.L_15 - .L_14)
	.align		4
.L_14:
        /*0058*/ 	.word	index@(_Z12reduceKernelPfPiS0_iS_S0_S0_ifii)
        /*005c*/ 	.word	0x00000020


	//----- nvinfo : EIATTR_FRAME_SIZE
	.align		4
.L_15:
        /*0060*/ 	.byte	0x04, 0x11
        /*0062*/ 	.short	(.L_17 - .L_16)
	.align		4
.L_16:
        /*0064*/ 	.word	index@($__internal_5_$__cuda_sm20_rcp_rn_f32_slowpath)
        /*0068*/ 	.word	0x00000050


	//----- nvinfo : EIATTR_FRAME_SIZE
	.align		4
.L_17:
        /*006c*/ 	.byte	0x04, 0x11
        /*006e*/ 	.short	(.L_19 - .L_18)
	.align		4
.L_18:
        /*0070*/ 	.word	index@($__internal_4_$__cuda_sm20_div_rn_f64_full)
        /*0074*/ 	.word	0x00000050


	//----- nvinfo : EIATTR_FRAME_SIZE
	.align		4
.L_19:
        /*0078*/ 	.byte	0x04, 0x11
        /*007a*/ 	.short	(.L_21 - .L_20)
	.align		4
.L_20:
        /*007c*/ 	.word	index@($__internal_3_$__cuda_sm20_dblrcp_rn_slowpath_v3)
        /*0080*/ 	.word	0x00000050


	//----- nvinfo : EIATTR_FRAME_SIZE
	.align		4
.L_21:
        /*0084*/ 	.byte	0x04, 0x11
        /*0086*/ 	.short	(.L_23 - .L_22)
	.align		4
.L_22:
        /*0088*/ 	.word	index@(_Z12reduceKernelPfPiS0_iS_S0_S0_ifii)
        /*008c*/ 	.word	0x00000050


	//----- nvinfo : EIATTR_REGCOUNT
	.align		4
.L_23:
        /*0090*/ 	.byte	0x04, 0x2f
        /*0092*/ 	.short	(.L_25 - .L_24)
	.align		4
.L_24:
        /*0094*/ 	.word	index@(_Z9zipKernelPfPiS0_iiS_S0_S0_iS_S0_S0_ii)
        /*0098*/ 	.word	0x0000001f


	//----- nvinfo : EIATTR_FRAME_SIZE
	.align		4
.L_25:
        /*009c*/ 	.byte	0x04, 0x11
        /*009e*/ 	.short	(.L_27 - .L_26)
	.align		4
.L_26:
        /*00a0*/ 	.word	index@($__internal_2_$__cuda_sm20_rcp_rn_f32_slowpath)
        /*00a4*/ 	.word	0x00000078


	//----- nvinfo : EIATTR_FRAME_SIZE
	.align		4
.L_27:
        /*00a8*/ 	.byte	0x04, 0x11
        /*00aa*/ 	.short	(.L_29 - .L_28)
	.align		4
.L_28:
        /*00ac*/ 	.word	index@($__internal_1_$__cuda_sm20_div_rn_f64_full)
        /*00b0*/ 	.word	0x00000078


	//----- nvinfo : EIATTR_FRAME_SIZE
	.align		4
.L_29:
        /*00b4*/ 	.byte	0x04, 0x11
        /*00b6*/ 	.short	(.L_31 - .L_30)
	.align		4
.L_30:
        /*00b8*/ 	.word	index@($__internal_0_$__cuda_sm20_dblrcp_rn_slowpath_v3)
        /*00bc*/ 	.word	0x00000078


	//----- nvinfo : EIATTR_FRAME_SIZE
	.align		4
.L_31:
        /*00c0*/ 	.byte	0x04, 0x11
        /*00c2*/ 	.short	(.L_33 - .L_32)
	.align		4
.L_32:
        /*00c4*/ 	.word	index@(_Z9zipKernelPfPiS0_iiS_S0_S0_iS_S0_S0_ii)
        /*00c8*/ 	.word	0x00000078


	//----- nvinfo : EIATTR_MIN_STACK_SIZE
	.align		4
.L_33:
        /*00cc*/ 	.byte	0x04, 0x12
        /*00ce*/ 	.short	(.L_35 - .L_34)
	.align		4
.L_34:
        /*00d0*/ 	.word	index@(_Z9zipKernelPfPiS0_iiS_S0_S0_iS_S0_S0_ii)
        /*00d4*/ 	.word	0x00000078


	//----- nvinfo : EIATTR_MIN_STACK_SIZE
	.align		4
.L_35:
        /*00d8*/ 	.byte	0x04, 0x12
        /*00da*/ 	.short	(.L_37 - .L_36)
	.align		4
.L_36:
        /*00dc*/ 	.word	index@(_Z12reduceKernelPfPiS0_iS_S0_S0_ifii)
        /*00e0*/ 	.word	0x00000050


	//----- nvinfo : EIATTR_MIN_STACK_SIZE
	.align		4
.L_37:
        /*00e4*/ 	.byte	0x04, 0x12
        /*00e6*/ 	.short	(.L_39 - .L_38)
	.align		4
.L_38:
        /*00e8*/ 	.word	index@(_Z9mapKernelPfPiS0_iS_S0_S0_ii)
        /*00ec*/ 	.word	0x00000050


	//----- nvinfo : EIATTR_MIN_STACK_SIZE
	.align		4
.L_39:
        /*00f0*/ 	.byte	0x04, 0x12
        /*00f2*/ 	.short	(.L_41 - .L_40)
	.align		4
.L_40:
        /*00f4*/ 	.word	index@(_Z20MatrixMultiplyKernelPfPKiS1_S_S1_S1_S_S1_S1_)
        /*00f8*/ 	.word	0x00000000
.L_41:


//--------------------- .nv.compat                --------------------------
	.section	.nv.compat,"",@"SHT_CUDA_COMPAT_INFO"
	.align	4
        /*0000*/ 	.byte	0x02, 0x09, 0x00, 0x00, 0x02, 0x02, 0x01, 0x00, 0x02, 0x05, 0x05, 0x00, 0x03, 0x07, 0x01, 0x01
        /*0010*/ 	.byte	0x02, 0x03, 0x00, 0x00, 0x02, 0x06, 0x01, 0x00, 0x04, 0x0b, 0x08, 0x00, 0x01, 0x00, 0x00, 0x00
        /*0020*/ 	.byte	0x00, 0x00, 0x00, 0x00


//--------------------- .nv.info._Z9zipKernelPfPiS0_iiS_S0_S0_iS_S0_S0_ii --------------------------
	.section	.nv.info._Z9zipKernelPfPiS0_iiS_S0_S0_iS_S0_S0_ii,"",@"SHT_CUDA_INFO"
	.sectionflags	@""
	.align	4


	//----- nvinfo : EIATTR_CUDA_API_VERSION
	.align		4
        /*0000*/ 	.byte	0x04, 0x37
        /*0002*/ 	.short	(.L_43 - .L_42)
.L_42:
        /*0004*/ 	.word	0x00000082


	//----- nvinfo : EIATTR_KPARAM_INFO
	.align		4
.L_43:
        /*0008*/ 	.byte	0x04, 0x17
        /*000a*/ 	.short	(.L_45 - .L_44)
.L_44:
        /*000c*/ 	.word	0x00000000
        /*0010*/ 	.short	0x000d
        /*0012*/ 	.short	0x005c
        /*0014*/ 	.byte	0x00, 0xf0, 0x11, 0x00


	//----- nvinfo : EIATTR_KPARAM_INFO
	.align		4
.L_45:
        /*0018*/ 	.byte	0x04, 0x17
        /*001a*/ 	.short	(.L_47 - .L_46)
.L_46:
        /*001c*/ 	.word	0x00000000
        /*0020*/ 	.short	0x000c
        /*0022*/ 	.short	0x0058
        /*0024*/ 	.byte	0x00, 0xf0, 0x11, 0x00


	//----- nvinfo : EIATTR_KPARAM_INFO
	.align		4
.L_47:
        /*0028*/ 	.byte	0x04, 0x17
        /*002a*/ 	.short	(.L_49 - .L_48)
.L_48:
        /*002c*/ 	.word	0x00000000
        /*0030*/ 	.short	0x000b
        /*0032*/ 	.short	0x0050
        /*0034*/ 	.byte	0x00, 0xf5, 0x21, 0x00


	//----- nvinfo : EIATTR_KPARAM_INFO
	.align		4
.L_49:
        /*0038*/ 	.byte	0x04, 0x17
        /*003a*/ 	.short	(.L_51 - .L_50)
.L_50:
        /*003c*/ 	.word	0x00000000
        /*0040*/ 	.short	0x000a
        /*0042*/ 	.short	0x0048
        /*0044*/ 	.byte	0x00, 0xf5, 0x21, 0x00


	//----- nvinfo : EIATTR_KPARAM_INFO
	.align		4
.L_51:
        /*0048*/ 	.byte	0x04, 0x17
        /*004a*/ 	.short	(.L_53 - .L_52)
.L_52:
        /*004c*/ 	.word	0x00000000
        /*0050*/ 	.short	0x0009
        /*0052*/ 	.short	0x0040
        /*0054*/ 	.byte	0x00, 0xf5, 0x21, 0x00


	//----- nvinfo : EIATTR_KPARAM_INFO
	.align		4
.L_53:
        /*0058*/ 	.byte	0x04, 0x17
        /*005a*/ 	.short	(.L_55 - .L_54)
.L_54:
        /*005c*/ 	.word	0x00000000
        /*0060*/ 	.short	0x0008
        /*0062*/ 	.short	0x0038
        /*0064*/ 	.byte	0x00, 0xf0, 0x11, 0x00


	//----- nvinfo : EIATTR_KPARAM_INFO
	.align		4
.L_55:
        /*0068*/ 	.byte	0x04, 0x17
        /*006a*/ 	.short	(.L_57 - .L_56)
.L_56:
        /*006c*/ 	.word	0x00000000
        /*0070*/ 	.short	0x0007
        /*0072*/ 	.short	0x0030
        /*0074*/ 	.byte	0x00, 0xf5, 0x21, 0x00


	//----- nvinfo : EIATTR_KPARAM_INFO
	.align		4
.L_57:
        /*0078*/ 	.byte	0x04, 0x17
        /*007a*/ 	.short	(.L_59 - .L_58)
.L_58:
        /*007c*/ 	.word	0x00000000
        /*0080*/ 	.short	0x0006
        /*0082*/ 	.short	0x0028
        /*0084*/ 	.byte	0x00, 0xf5, 0x21, 0x00


	//----- nvinfo : EIATTR_KPARAM_INFO
	.align		4
.L_59:
        /*0088*/ 	.byte	0x04, 0x17
        /*008a*/ 	.short	(.L_61 - .L_60)
.L_60:
        /*008c*/ 	.word	0x00000000
        /*0090*/ 	.short	0x0005
        /*0092*/ 	.short	0x0020
        /*0094*/ 	.byte	0x00, 0xf5, 0x21, 0x00


	//----- nvinfo : EIATTR_KPARAM_INFO
	.align		4
.L_61:
        /*0098*/ 	.byte	0x04, 0x17
        /*009a*/ 	.short	(.L_63 - .L_62)
.L_62:
        /*009c*/ 	.word	0x00000000
        /*00a0*/ 	.short	0x0004
        /*00a2*/ 	.short	0x001c
        /*00a4*/ 	.byte	0x00, 0xf0, 0x11, 0x00


	//----- nvinfo : EIATTR_KPARAM_INFO
	.align		4
.L_63:
        /*00a8*/ 	.byte	0x04, 0x17
        /*00aa*/ 	.short	(.L_65 - .L_64)
.L_64:
        /*00ac*/ 	.word	0x00000000
        /*00b0*/ 	.short	0x0003
        /*00b2*/ 	.short	0x0018
        /*00b4*/ 	.byte	0x00, 0xf0, 0x11, 0x00


	//----- nvinfo : EIATTR_KPARAM_INFO
	.align		4
.L_65:
        /*00b8*/ 	.byte	0x04, 0x17
        /*00ba*/ 	.short	(.L_67 - .L_66)
.L_66:
        /*00bc*/ 	.word	0x00000000
        /*00c0*/ 	.short	0x0002
        /*00c2*/ 	.short	0x0010
        /*00c4*/ 	.byte	0x00, 0xf5, 0x21, 0x00


	//----- nvinfo : EIATTR_KPARAM_INFO
	.align		4
.L_67:
        /*00c8*/ 	.byte	0x04, 0x17
        /*00ca*/ 	.short	(.L_69 - .L_68)
.L_68:
        /*00cc*/ 	.word	0x00000000
        /*00d0*/ 	.short	0x0001
        /*00d2*/ 	.short	0x0008
        /*00d4*/ 	.byte	0x00, 0xf5, 0x21, 0x00


	//----- nvinfo : EIATTR_KPARAM_INFO
	.align		4
.L_69:
        /*00d8*/ 	.byte	0x04, 0x17
        /*00da*/ 	.short	(.L_71 - .L_70)
.L_70:
        /*00dc*/ 	.word	0x00000000
        /*00e0*/ 	.short	0x0000
        /*00e2*/ 	.short	0x0000
        /*00e4*/ 	.byte	0x00, 0xf5, 0x21, 0x00


	//----- nvinfo : EIATTR_SPARSE_MMA_MASK
	.align		4
.L_71:
        /*00e8*/ 	.byte	0x03, 0x50
        /*00ea*/ 	.short	0x0000


	//----- nvinfo : EIATTR_MAXREG_COUNT
	.align		4
        /*00ec*/ 	.byte	0x03, 0x1b
        /*00ee*/ 	.short	0x00ff


	//----- nvinfo : EIATTR_MERCURY_ISA_VERSION
	.align		4
        /*00f0*/ 	.byte	0x03, 0x5f
        /*00f2*/ 	.short	0x0101


	//----- nvinfo : EIATTR_VRC_CTA_INIT_COUNT
	.align		4
        /*00f4*/ 	.byte	0x02, 0x4a
	.zero		1
	.zero		1


	//----- nvinfo : EIATTR_EXIT_INSTR_OFFSETS
	.align		4
        /*00f8*/ 	.byte	0x04, 0x1c
        /*00fa*/ 	.short	(.L_73 - .L_72)


	//   ....[0]....
.L_72:
        /*00fc*/ 	.word	0x00000080


	//   ....[1]....
        /*0100*/ 	.word	0x000066f0


	//----- nvinfo : EIATTR_INDIRECT_BRANCH_TARGETS
	.align		4
.L_73:
        /*0104*/ 	.byte	0x04, 0x34
        /*0106*/ 	.short	(.L_75 - .L_74)


	//   ....[0]....
.L_74:
        /*0108*/ 	.word	.L_x_255@srel
        /*010c*/ 	.short	0x0
        /*010e*/ 	.short	0x0
        /*0110*/ 	.word	0x3
        /*0114*/ 	.word	.L_x_256@srel
        /*0118*/ 	.word	.L_x_257@srel
        /*011c*/ 	.word	.L_x_45@srel


	//   ....[1]....
        /*0120*/ 	.word	.L_x_259@srel
        /*0124*/ 	.short	0x0
        /*0126*/ 	.short	0x0
        /*0128*/ 	.word	0x4
        /*012c*/ 	.word	.L_x_260@srel
        /*0130*/ 	.word	.L_x_261@srel
        /*0134*/ 	.word	.L_x_262@srel
        /*0138*/ 	.word	.L_x_45@srel


	//   ....[2]....
        /*013c*/ 	.word	.L_x_264@srel
        /*0140*/ 	.short	0x0
        /*0142*/ 	.short	0x0
        /*0144*/ 	.word	0x3
        /*0148*/ 	.word	.L_x_265@srel
        /*014c*/ 	.word	.L_x_266@srel
        /*0150*/ 	.word	.L_x_45@srel


	//   ....[3]....
        /*0154*/ 	.word	.L_x_268@srel
        /*0158*/ 	.short	0x0
        /*015a*/ 	.short	0x0
        /*015c*/ 	.word	0x3
        /*0160*/ 	.word	.L_x_269@srel
        /*0164*/ 	.word	.L_x_270@srel
        /*0168*/ 	.word	.L_x_45@srel


	//   ....[4]....
        /*016c*/ 	.word	.L_x_272@srel
        /*0170*/ 	.short	0x0
        /*0172*/ 	.short	0x0
        /*0174*/ 	.word	0x3
        /*0178*/ 	.word	.L_x_273@srel
        /*017c*/ 	.word	.L_x_274@srel
        /*0180*/ 	.word	.L_x_45@srel


	//----- nvinfo : EIATTR_CRS_STACK_SIZE
	.align		4
.L_75:
        /*0184*/ 	.byte	0x04, 0x1e
        /*0186*/ 	.short	(.L_77 - .L_76)
.L_76:
        /*0188*/ 	.word	0x00000000


	//----- nvinfo : EIATTR_CBANK_PARAM_SIZE
	.align		4
.L_77:
        /*018c*/ 	.byte	0x03, 0x19
        /*018e*/ 	.short	0x0060


	//----- nvinfo : EIATTR_PARAM_CBANK
	.align		4
        /*0190*/ 	.byte	0x04, 0x0a
        /*0192*/ 	.short	(.L_79 - .L_78)
	.align		4
.L_78:
        /*0194*/ 	.word	index@(.nv.constant0._Z9zipKernelPfPiS0_iiS_S0_S0_iS_S0_S0_ii)
        /*0198*/ 	.short	0x0380
        /*019a*/ 	.short	0x0060


	//----- nvinfo : EIATTR_SW_WAR
	.align		4
.L_79:
        /*019c*/ 	.byte	0x04, 0x36
        /*019e*/ 	.short	(.L_81 - .L_80)
.L_80:
        /*01a0*/ 	.word	0x00000008
.L_81:


//--------------------- .nv.info._Z12reduceKernelPfPiS0_iS_S0_S0_ifii --------------------------
	.section	.nv.info._Z12reduceKernelPfPiS0_iS_S0_S0_ifii,"",@"SHT_CUDA_INFO"
	.sectionflags	@""
	.align	4


	//----- nvinfo : EIATTR_CUDA_API_VERSION
	.align		4
        /*0000*/ 	.byte	0x04, 0x37
        /*0002*/ 	.short	(.L_83 - .L_82)
.L_82:
        /*0004*/ 	.word	0x00000082


	//----- nvinfo : EIATTR_KPARAM_INFO
	.align		4
.L_83:
        /*0008*/ 	.byte	0x04, 0x17
        /*000a*/ 	.short	(.L_85 - .L_84)
.L_84:
        /*000c*/ 	.word	0x00000000
        /*0010*/ 	.short	0x000a
        /*0012*/ 	.short	0x0044
        /*0014*/ 	.byte	0x00, 0xf0, 0x11, 0x00


	//----- nvinfo : EIATTR_KPARAM_INFO
	.align		4
.L_85:
        /*0018*/ 	.byte	0x04, 0x17
        /*001a*/ 	.short	(.L_87 - .L_86)
.L_86:
        /*001c*/ 	.word	0x00000000
        /*0020*/ 	.short	0x0009
        /*0022*/ 	.short	0x0040
        /*0024*/ 	.byte	0x00, 0xf0, 0x11, 0x00


	//----- nvinfo : EIATTR_KPARAM_INFO
	.align		4
.L_87:
        /*0028*/ 	.byte	0x04, 0x17
        /*002a*/ 	.short	(.L_89 - .L_88)
.L_88:
        /*002c*/ 	.word	0x00000000
        /*0030*/ 	.short	0x0008
        /*0032*/ 	.short	0x003c
        /*0034*/ 	.byte	0x00, 0xf0, 0x11, 0x00


	//----- nvinfo : EIATTR_KPARAM_INFO
	.align		4
.L_89:
        /*0038*/ 	.byte	0x04, 0x17
        /*003a*/ 	.short	(.L_91 - .L_90)
.L_90:
        /*003c*/ 	.word	0x00000000
        /*0040*/ 	.short	0x0007
        /*0042*/ 	.short	0x0038
        /*0044*/ 	.byte	0x00, 0xf0, 0x11, 0x00


	//----- nvinfo : EIATTR_KPARAM_INFO
	.align		4
.L_91:
        /*0048*/ 	.byte	0x04, 0x17
        /*004a*/ 	.short	(.L_93 - .L_92)
.L_92:
        /*004c*/ 	.word	0x00000000
        /*0050*/ 	.short	0x0006
        /*0052*/ 	.short	0x0030
        /*0054*/ 	.byte	0x00, 0xf5, 0x21, 0x00


	//----- nvinfo : EIATTR_KPARAM_INFO
	.align		4
.L_93:
        /*0058*/ 	.byte	0x04, 0x17
        /*005a*/ 	.short	(.L_95 - .L_94)
.L_94:
        /*005c*/ 	.word	0x00000000
        /*0060*/ 	.short	0x0005
        /*0062*/ 	.short	0x0028
        /*0064*/ 	.byte	0x00, 0xf5, 0x21, 0x00


	//----- nvinfo : EIATTR_KPARAM_INFO
	.align		4
.L_95:
        /*0068*/ 	.byte	0x04, 0x17
        /*006a*/ 	.short	(.L_97 - .L_96)
.L_96:
        /*006c*/ 	.word	0x00000000
        /*0070*/ 	.short	0x0004
        /*0072*/ 	.short	0x0020
        /*0074*/ 	.byte	0x00, 0xf5, 0x21, 0x00


	//----- nvinfo : EIATTR_KPARAM_INFO
	.align		4
.L_97:
        /*0078*/ 	.byte	0x04, 0x17
        /*007a*/ 	.short	(.L_99 - .L_98)
.L_98:
        /*007c*/ 	.word	0x00000000
        /*0080*/ 	.short	0x0003
        /*0082*/ 	.short	0x0018
        /*0084*/ 	.byte	0x00, 0xf0, 0x11, 0x00


	//----- nvinfo : EIATTR_KPARAM_INFO
	.align		4
.L_99:
        /*0088*/ 	.byte	0x04, 0x17
        /*008a*/ 	.short	(.L_101 - .L_100)
.L_100:
        /*008c*/ 	.word	0x00000000
        /*0090*/ 	.short	0x0002
        /*0092*/ 	.short	0x0010
        /*0094*/ 	.byte	0x00, 0xf5, 0x21, 0x00


	//----- nvinfo : EIATTR_KPARAM_INFO
	.align		4
.L_101:
        /*0098*/ 	.byte	0x04, 0x17
        /*009a*/ 	.short	(.L_103 - .L_102)
.L_102:
        /*009c*/ 	.word	0x00000000
        /*00a0*/ 	.short	0x0001
        /*00a2*/ 	.short	0x0008
        /*00a4*/ 	.byte	0x00, 0xf5, 0x21, 0x00


	//----- nvinfo : EIATTR_KPARAM_INFO
	.align		4
.L_103:
        /*00a8*/ 	.byte	0x04, 0x17
        /*00aa*/ 	.short	(.L_105 - .L_104)
.L_104:
        /*00ac*/ 	.word	0x00000000
        /*00b0*/ 	.short	0x0000
        /*00b2*/ 	.short	0x0000
        /*00b4*/ 	.byte	0x00, 0xf5, 0x21, 0x00


	//----- nvinfo : EIATTR_SPARSE_MMA_MASK
	.align		4
.L_105:
        /*00b8*/ 	.byte	0x03, 0x50
        /*00ba*/ 	.short	0x0000


	//----- nvinfo : EIATTR_MAXREG_COUNT
	.align		4
        /*00bc*/ 	.byte	0x03, 0x1b
        /*00be*/ 	.short	0x00ff


	//----- nvinfo : EIATTR_MERCURY_ISA_VERSION
	.align		4
        /*00c0*/ 	.byte	0x03, 0x5f
        /*00c2*/ 	.short	0x0101


	//----- nvinfo : EIATTR_VRC_CTA_INIT_COUNT
	.align		4
        /*00c4*/ 	.byte	0x02, 0x4a
	.zero		1
	.zero		1


	//----- nvinfo : EIATTR_EXIT_INSTR_OFFSETS
	.align		4
        /*00c8*/ 	.byte	0x04, 0x1c
        /*00ca*/ 	.short	(.L_107 - .L_106)


	//   ....[0]....
.L_106:
        /*00cc*/ 	.word	0x00008130


	//----- nvinfo : EIATTR_INDIRECT_BRANCH_TARGETS
	.align		4
.L_107:
        /*00d0*/ 	.byte	0x04, 0x34
        /*00d2*/ 	.short	(.L_109 - .L_108)


	//   ....[0]....
.L_108:
        /*00d4*/ 	.word	.L_x_276@srel
        /*00d8*/ 	.short	0x0
        /*00da*/ 	.short	0x0
        /*00dc*/ 	.word	0x3
        /*00e0*/ 	.word	.L_x_277@srel
        /*00e4*/ 	.word	.L_x_278@srel
        /*00e8*/ 	.word	.L_x_115@srel


	//   ....[1]....
        /* <DEDUP_REMOVED lines=8> */


	//   ....[2]....
        /*0108*/ 	.word	.L_x_285@srel
        /*010c*/ 	.short	0x0
        /*010e*/ 	.short	0x0
        /*0110*/ 	.word	0x3
        /*0114*/ 	.word	.L_x_286@srel
        /*0118*/ 	.word	.L_x_287@srel
        /*011c*/ 	.word	.L_x_115@srel


	//   ....[3]....
        /*0120*/ 	.word	.L_x_289@srel
        /*0124*/ 	.short	0x0
        /*0126*/ 	.short	0x0
        /*0128*/ 	.word	0x3
        /*012c*/ 	.word	.L_x_290@srel
        /*0130*/ 	.word	.L_x_291@srel
        /*0134*/ 	.word	.L_x_115@srel


	//   ....[4]....
        /*0138*/ 	.word	.L_x_293@srel
        /*013c*/ 	.short	0x0
        /*013e*/ 	.short	0x0
        /*0140*/ 	.word	0x3
        /*0144*/ 	.word	.L_x_294@srel
        /*0148*/ 	.word	.L_x_295@srel
        /*014c*/ 	.word	.L_x_115@srel


	//   ....[5]....
        /*0150*/ 	.word	.L_x_297@srel
        /*0154*/ 	.short	0x0
        /*0156*/ 	.short	0x0
        /*0158*/ 	.word	0x3
        /*015c*/ 	.word	.L_x_298@srel
        /*0160*/ 	.word	.L_x_299@srel
        /*0164*/ 	.word	.L_x_147@srel


	//   ....[6]....
        /*0168*/ 	.word	.L_x_301@srel
        /*016c*/ 	.short	0x0
        /*016e*/ 	.short	0x0
        /*0170*/ 	.word	0x3
        /*0174*/ 	.word	.L_x_302@srel
        /*0178*/ 	.word	.L_x_303@srel
        /*017c*/ 	.word	.L_x_147@srel


	//   ....[7]....
        /* <DEDUP_REMOVED lines=8> */


	//   ....[8]....
        /*019c*/ 	.word	.L_x_310@srel
        /*01a0*/ 	.short	0x0
        /*01a2*/ 	.short	0x0
        /*01a4*/ 	.word	0x3
        /*01a8*/ 	.word	.L_x_311@srel
        /*01ac*/ 	.word	.L_x_312@srel
        /*01b0*/ 	.word	.L_x_147@srel


	//   ....[9]....
        /*01b4*/ 	.word	.L_x_314@srel
        /*01b8*/ 	.short	0x0
        /*01ba*/ 	.short	0x0
        /*01bc*/ 	.word	0x3
        /*01c0*/ 	.word	.L_x_315@srel
        /*01c4*/ 	.word	.L_x_316@srel
        /*01c8*/ 	.word	.L_x_147@srel


	//   ....[10]....
        /*01cc*/ 	.word	.L_x_318@srel
        /*01d0*/ 	.short	0x0
        /*01d2*/ 	.short	0x0
        /*01d4*/ 	.word	0x3
        /*01d8*/ 	.word	.L_x_319@srel
        /*01dc*/ 	.word	.L_x_320@srel
        /*01e0*/ 	.word	.L_x_147@srel


	//----- nvinfo : EIATTR_CRS_STACK_SIZE
	.align		4
.L_109:
        /*01e4*/ 	.byte	0x04, 0x1e
        /*01e6*/ 	.short	(.L_111 - .L_110)
.L_110:
        /*01e8*/ 	.word	0x00000000


	//----- nvinfo : EIATTR_CBANK_PARAM_SIZE
	.align		4
.L_111:
        /*01ec*/ 	.byte	0x03, 0x19
        /*01ee*/ 	.short	0x0048


	//----- nvinfo : EIATTR_PARAM_CBANK
	.align		4
        /*01f0*/ 	.byte	0x04, 0x0a
        /*01f2*/ 	.short	(.L_113 - .L_112)
	.align		4
.L_112:
        /*01f4*/ 	.word	index@(.nv.constant0._Z12reduceKernelPfPiS0_iS_S0_S0_ifii)
        /*01f8*/ 	.short	0x0380
        /*01fa*/ 	.short	0x0048


	//----- nvinfo : EIATTR_SW_WAR
	.align		4
.L_113:
        /*01fc*/ 	.byte	0x04, 0x36
        /*01fe*/ 	.short	(.L_115 - .L_114)
.L_114:
        /*0200*/ 	.word	0x00000008
.L_115:


//--------------------- .nv.info._Z9mapKernelPfPiS0_iS_S0_S0_ii --------------------------
	.section	.nv.info._Z9mapKernelPfPiS0_iS_S0_S0_ii,"",@"SHT_CUDA_INFO"
	.sectionflags	@""
	.align	4


	//----- nvinfo : EIATTR_CUDA_API_VERSION
	.align		4
        /*0000*/ 	.byte	0x04, 0x37
        /*0002*/ 	.short	(.L_117 - .L_116)
.L_116:
        /*0004*/ 	.word	0x00000082


	//----- nvinfo : EIATTR_KPARAM_INFO
	.align		4
.L_117:
        /*0008*/ 	.byte	0x04, 0x17
        /*000a*/ 	.short	(.L_119 - .L_118)
.L_118:
        /*000c*/ 	.word	0x00000000
        /*0010*/ 	.short	0x0008
        /*0012*/ 	.short	0x003c
        /*0014*/ 	.byte	0x00, 0xf0, 0x11, 0x00


	//----- nvinfo : EIATTR_KPARAM_INFO
	.align		4
.L_119:
        /*0018*/ 	.byte	0x04, 0x17
        /*001a*/ 	.short	(.L_121 - .L_120)
.L_120:
        /*001c*/ 	.word	0x00000000
        /*0020*/ 	.short	0x0007
        /*0022*/ 	.short	0x0038
        /*0024*/ 	.byte	0x00, 0xf0, 0x11, 0x00


	//----- nvinfo : EIATTR_KPARAM_INFO
	.align		4
.L_121:
        /*0028*/ 	.byte	0x04, 0x17
        /*002a*/ 	.short	(.L_123 - .L_122)
.L_122:
        /*002c*/ 	.word	0x00000000
        /*0030*/ 	.short	0x0006
        /*0032*/ 	.short	0x0030
        /*0034*/ 	.byte	0x00, 0xf5, 0x21, 0x00


	//----- nvinfo : EIATTR_KPARAM_INFO
	.align		4
.L_123:
        /*0038*/ 	.byte	0x04, 0x17
        /*003a*/ 	.short	(.L_125 - .L_124)
.L_124:
        /*003c*/ 	.word	0x00000000
        /*0040*/ 	.short	0x0005
        /*0042*/ 	.short	0x0028
        /*0044*/ 	.byte	0x00, 0xf5, 0x21, 0x00


	//----- nvinfo : EIATTR_KPARAM_INFO
	.align		4
.L_125:
        /*0048*/ 	.byte	0x04, 0x17
        /*004a*/ 	.short	(.L_127 - .L_126)
.L_126:
        /*004c*/ 	.word	0x00000000
        /*0050*/ 	.short	0x0004
        /*0052*/ 	.short	0x0020
        /*0054*/ 	.byte	0x00, 0xf5, 0x21, 0x00


	//----- nvinfo : EIATTR_KPARAM_INFO
	.align		4
.L_127:
        /*0058*/ 	.byte	0x04, 0x17
        /*005a*/ 	.short	(.L_129 - .L_128)
.L_128:
        /*005c*/ 	.word	0x00000000
        /*0060*/ 	.short	0x0003
        /*0062*/ 	.short	0x0018
        /*0064*/ 	.byte	0x00, 0xf0, 0x11, 0x00


	//----- nvinfo : EIATTR_KPARAM_INFO
	.align		4
.L_129:
        /*0068*/ 	.byte	0x04, 0x17
        /*006a*/ 	.short	(.L_131 - .L_130)
.L_130:
        /*006c*/ 	.word	0x00000000
        /*0070*/ 	.short	0x0002
        /*0072*/ 	.short	0x0010
        /*0074*/ 	.byte	0x00, 0xf5, 0x21, 0x00


	//----- nvinfo : EIATTR_KPARAM_INFO
	.align		4
.L_131:
        /*0078*/ 	.byte	0x04, 0x17
        /*007a*/ 	.short	(.L_133 - .L_132)
.L_132:
        /*007c*/ 	.word	0x00000000
        /*0080*/ 	.short	0x0001
        /*0082*/ 	.short	0x0008
        /*0084*/ 	.byte	0x00, 0xf5, 0x21, 0x00


	//----- nvinfo : EIATTR_KPARAM_INFO
	.align		4
.L_133:
        /*0088*/ 	.byte	0x04, 0x17
        /*008a*/ 	.short	(.L_135 - .L_134)
.L_134:
        /*008c*/ 	.word	0x00000000
        /*0090*/ 	.short	0x0000
        /*0092*/ 	.short	0x0000
        /*0094*/ 	.byte	0x00, 0xf5, 0x21, 0x00


	//----- nvinfo : EIATTR_SPARSE_MMA_MASK
	.align		4
.L_135:
        /*0098*/ 	.byte	0x03, 0x50
        /*009a*/ 	.short	0x0000


	//----- nvinfo : EIATTR_MAXREG_COUNT
	.align		4
        /*009c*/ 	.byte	0x03, 0x1b
        /*009e*/ 	.short	0x00ff


	//----- nvinfo : EIATTR_MERCURY_ISA_VERSION
	.align		4
        /*00a0*/ 	.byte	0x03, 0x5f
        /*00a2*/ 	.short	0x0101


	//----- nvinfo : EIATTR_VRC_CTA_INIT_COUNT
	.align		4
        /*00a4*/ 	.byte	0x02, 0x4a
	.zero		1
	.zero		1


	//----- nvinfo : EIATTR_EXIT_INSTR_OFFSETS
	.align		4
        /*00a8*/ 	.byte	0x04, 0x1c
        /*00aa*/ 	.short	(.L_137 - .L_136)


	//   ....[0]....
.L_136:
        /*00ac*/ 	.word	0x00000080


	//   ....[1]....
        /*00b0*/ 	.word	0x000052f0


	//----- nvinfo : EIATTR_INDIRECT_BRANCH_TARGETS
	.align		4
.L_137:
        /*00b4*/ 	.byte	0x04, 0x34
        /*00b6*/ 	.short	(.L_139 - .L_138)


	//   ....[0]....
.L_138:
        /*00b8*/ 	.word	.L_x_322@srel
        /*00bc*/ 	.short	0x0
        /*00be*/ 	.short	0x0
        /*00c0*/ 	.word	0x3
        /*00c4*/ 	.word	.L_x_218@srel
        /*00c8*/ 	.word	.L_x_324@srel
        /*00cc*/ 	.word	.L_x_217@srel


	//   ....[1]....
        /*00d0*/ 	.word	.L_x_326@srel
        /*00d4*/ 	.short	0x0
        /*00d6*/ 	.short	0x0
        /*00d8*/ 	.word	0x3
        /*00dc*/ 	.word	.L_x_327@srel
        /*00e0*/ 	.word	.L_x_328@srel
        /*00e4*/ 	.word	.L_x_217@srel


	//   ....[2]....
        /* <DEDUP_REMOVED lines=8> */


	//   ....[3]....
        /*0104*/ 	.word	.L_x_335@srel
        /*0108*/ 	.short	0x0
        /*010a*/ 	.short	0x0
        /*010c*/ 	.word	0x3
        /*0110*/ 	.word	.L_x_336@srel
        /*0114*/ 	.word	.L_x_337@srel
        /*0118*/ 	.word	.L_x_217@srel


	//   ....[4]....
        /*011c*/ 	.word	.L_x_339@srel
        /*0120*/ 	.short	0x0
        /*0122*/ 	.short	0x0
        /*0124*/ 	.word	0x3
        /*0128*/ 	.word	.L_x_340@srel
        /*012c*/ 	.word	.L_x_341@srel
        /*0130*/ 	.word	.L_x_217@srel


	//   ....[5]....
        /*0134*/ 	.word	.L_x_343@srel
        /*0138*/ 	.short	0x0
        /*013a*/ 	.short	0x0
        /*013c*/ 	.word	0x3
        /*0140*/ 	.word	.L_x_344@srel
        /*0144*/ 	.word	.L_x_345@srel
        /*0148*/ 	.word	.L_x_217@srel


	//   ....[6]....
        /* <DEDUP_REMOVED lines=8> */


	//----- nvinfo : EIATTR_CRS_STACK_SIZE
	.align		4
.L_139:
        /*0168*/ 	.byte	0x04, 0x1e
        /*016a*/ 	.short	(.L_141 - .L_140)
.L_140:
        /*016c*/ 	.word	0x00000000


	//----- nvinfo : EIATTR_CBANK_PARAM_SIZE
	.align		4
.L_141:
        /*0170*/ 	.byte	0x03, 0x19
        /*0172*/ 	.short	0x0040


	//----- nvinfo : EIATTR_PARAM_CBANK
	.align		4
        /*0174*/ 	.byte	0x04, 0x0a
        /*0176*/ 	.short	(.L_143 - .L_142)
	.align		4
.L_142:
        /*0178*/ 	.word	index@(.nv.constant0._Z9mapKernelPfPiS0_iS_S0_S0_ii)
        /*017c*/ 	.short	0x0380
        /*017e*/ 	.short	0x0040


	//----- nvinfo : EIATTR_SW_WAR
	.align		4
.L_143:
        /*0180*/ 	.byte	0x04, 0x36
        /*0182*/ 	.short	(.L_145 - .L_144)
.L_144:
        /*0184*/ 	.word	0x00000008
.L_145:


//--------------------- .nv.info._Z20MatrixMultiplyKernelPfPKiS1_S_S1_S1_S_S1_S1_ --------------------------
	.section	.nv.info._Z20MatrixMultiplyKernelPfPKiS1_S_S1_S1_S_S1_S1_,"",@"SHT_CUDA_INFO"
	.sectionflags	@""
	.align	4


	//----- nvinfo : EIATTR_CUDA_API_VERSION
	.align		4
        /*0000*/ 	.byte	0x04, 0x37
        /*0002*/ 	.short	(.L_147 - .L_146)
.L_146:
        /*0004*/ 	.word	0x00000082


	//----- nvinfo : EIATTR_KPARAM_INFO
	.align		4
.L_147:
        /*0008*/ 	.byte	0x04, 0x17
        /*000a*/ 	.short	(.L_149 - .L_148)
.L_148:
        /*000c*/ 	.word	0x00000000
        /*0010*/ 	.short	0x0008
        /*0012*/ 	.short	0x0040
        /*0014*/ 	.byte	0x00, 0xf5, 0x21, 0x00


	//----- nvinfo : EIATTR_KPARAM_INFO
	.align		4
.L_149:
        /*0018*/ 	.byte	0x04, 0x17
        /*001a*/ 	.short	(.L_151 - .L_150)
.L_150:
        /*001c*/ 	.word	0x00000000
        /*0020*/ 	.short	0x0007
        /*0022*/ 	.short	0x0038
        /*0024*/ 	.byte	0x00, 0xf5, 0x21, 0x00


	//----- nvinfo : EIATTR_KPARAM_INFO
	.align		4
.L_151:
        /*0028*/ 	.byte	0x04, 0x17
        /*002a*/ 	.short	(.L_153 - .L_152)
.L_152:
        /*002c*/ 	.word	0x00000000
        /*0030*/ 	.short	0x0006
        /*0032*/ 	.short	0x0030
        /*0034*/ 	.byte	0x00, 0xf5, 0x21, 0x00


	//----- nvinfo : EIATTR_KPARAM_INFO
	.align		4
.L_153:
        /*0038*/ 	.byte	0x04, 0x17
        /*003a*/ 	.short	(.L_155 - .L_154)
.L_154:
        /*003c*/ 	.word	0x00000000
        /*0040*/ 	.short	0x0005
        /*0042*/ 	.short	0x0028
        /*0044*/ 	.byte	0x00, 0xf5, 0x21, 0x00


	//----- nvinfo : EIATTR_KPARAM_INFO
	.align		4
.L_155:
        /*0048*/ 	.byte	0x04, 0x17
        /*004a*/ 	.short	(.L_157 - .L_156)
.L_156:
        /*004c*/ 	.word	0x00000000
        /*0050*/ 	.short	0x0004
        /*0052*/ 	.short	0x0020
        /*0054*/ 	.byte	0x00, 0xf5, 0x21, 0x00


	//----- nvinfo : EIATTR_KPARAM_INFO
	.align		4
.L_157:
        /*0058*/ 	.byte	0x04, 0x17
        /*005a*/ 	.short	(.L_159 - .L_158)
.L_158:
        /*005c*/ 	.word	0x00000000
        /*0060*/ 	.short	0x0003
        /*0062*/ 	.short	0x0018
        /*0064*/ 	.byte	0x00, 0xf5, 0x21, 0x00


	//----- nvinfo : EIATTR_KPARAM_INFO
	.align		4
.L_159:
        /*0068*/ 	.byte	0x04, 0x17
        /*006a*/ 	.short	(.L_161 - .L_160)
.L_160:
        /*006c*/ 	.word	0x00000000
        /*0070*/ 	.short	0x0002
        /*0072*/ 	.short	0x0010
        /*0074*/ 	.byte	0x00, 0xf5, 0x21, 0x00


	//----- nvinfo : EIATTR_KPARAM_INFO
	.align		4
.L_161:
        /*0078*/ 	.byte	0x04, 0x17
        /*007a*/ 	.short	(.L_163 - .L_162)
.L_162:
        /*007c*/ 	.word	0x00000000
        /*0080*/ 	.short	0x0001
        /*0082*/ 	.short	0x0008
        /*0084*/ 	.byte	0x00, 0xf5, 0x21, 0x00


	//----- nvinfo : EIATTR_KPARAM_INFO
	.align		4
.L_163:
        /*0088*/ 	.byte	0x04, 0x17
        /*008a*/ 	.short	(.L_165 - .L_164)
.L_164:
        /*008c*/ 	.word	0x00000000
        /*0090*/ 	.short	0x0000
        /*0092*/ 	.short	0x0000
        /*0094*/ 	.byte	0x00, 0xf5, 0x21, 0x00


	//----- nvinfo : EIATTR_SPARSE_MMA_MASK
	.align		4
.L_165:
        /*0098*/ 	.byte	0x03, 0x50
        /*009a*/ 	.short	0x0000


	//----- nvinfo : EIATTR_MAXREG_COUNT
	.align		4
        /*009c*/ 	.byte	0x03, 0x1b
        /*009e*/ 	.short	0x00ff


	//----- nvinfo : EIATTR_NUM_BARRIERS
	.align		4
        /*00a0*/ 	.byte	0x02, 0x4c
        /*00a2*/ 	.byte	0x01
	.zero		1


	//----- nvinfo : EIATTR_MERCURY_ISA_VERSION
	.align		4
        /*00a4*/ 	.byte	0x03, 0x5f
        /*00a6*/ 	.short	0x0101


	//----- nvinfo : EIATTR_VRC_CTA_INIT_COUNT
	.align		4
        /*00a8*/ 	.byte	0x02, 0x4a
	.zero		1
	.zero		1


	//----- nvinfo : EIATTR_EXIT_INSTR_OFFSETS
	.align		4
        /*00ac*/ 	.byte	0x04, 0x1c
        /*00ae*/ 	.short	(.L_167 - .L_166)


	//   ....[0]....
.L_166:
        /*00b0*/ 	.word	0x000009d0


	//   ....[1]....
        /*00b4*/ 	.word	0x00000a80


	//----- nvinfo : EIATTR_CRS_STACK_SIZE
	.align		4
.L_167:
        /*00b8*/ 	.byte	0x04, 0x1e
        /*00ba*/ 	.short	(.L_169 - .L_168)
.L_168:
        /*00bc*/ 	.word	0x00000000


	//----- nvinfo : EIATTR_CBANK_PARAM_SIZE
	.align		4
.L_169:
        /*00c0*/ 	.byte	0x03, 0x19
        /*00c2*/ 	.short	0x0048


	//----- nvinfo : EIATTR_PARAM_CBANK
	.align		4
        /*00c4*/ 	.byte	0x04, 0x0a
        /*00c6*/ 	.short	(.L_171 - .L_170)
	.align		4
.L_170:
        /*00c8*/ 	.word	index@(.nv.constant0._Z20MatrixMultiplyKernelPfPKiS1_S_S1_S1_S_S1_S1_)
        /*00cc*/ 	.short	0x0380
        /*00ce*/ 	.short	0x0048


	//----- nvinfo : EIATTR_SW_WAR
	.align		4
.L_171:
        /*00d0*/ 	.byte	0x04, 0x36
        /*00d2*/ 	.short	(.L_173 - .L_172)
.L_172:
        /*00d4*/ 	.word	0x00000008
.L_173:


//--------------------- .nv.callgraph             --------------------------
	.section	.nv.callgraph,"",@"SHT_CUDA_CALLGRAPH"
	.align	4
	.sectionentsize	8
	.align		4
        /*0000*/ 	.word	0x00000000
	.align		4
        /*0004*/ 	.word	0xffffffff
	.align		4
        /*0008*/ 	.word	0x00000000
	.align		4
        /*000c*/ 	.word	0xfffffffe
	.align		4
        /*0010*/ 	.word	0x00000000
	.align		4
        /*0014*/ 	.word	0xfffffffd
	.align		4
        /*0018*/ 	.word	0x00000000
	.align		4
        /*001c*/ 	.word	0xfffffffc


//--------------------- .nv.constant2._Z9zipKernelPfPiS0_iiS_S0_S0_iS_S0_S0_ii --------------------------
	.section	.nv.constant2._Z9zipKernelPfPiS0_iiS_S0_S0_iS_S0_S0_ii,"a",@progbits
	.sectionflags	@""
	.align	4
.nv.constant2._Z9zipKernelPfPiS0_iiS_S0_S0_iS_S0_S0_ii:
        /*0000*/ 	.byte	0x20, 0x4d, 0x00, 0x00, 0x00, 0x4d, 0x00, 0x00, 0xb0, 0x5f, 0x00, 0x00, 0xd0, 0x4d, 0x00, 0x00
        /*0010*/ 	.byte	0x20, 0x52, 0x00, 0x00, 0xa0, 0x4d, 0x00, 0x00, 0xb0, 0x5f, 0x00, 0x00, 0x30, 0x55, 0x00, 0x00
        /*0020*/ 	.byte	0x60, 0x53, 0x00, 0x00, 0xb0, 0x5f, 0x00, 0x00, 0x10, 0x5c, 0x00, 0x00, 0x20, 0x5b, 0x00, 0x00
        /*0030*/ 	.byte	0xb0, 0x5f, 0x00, 0x00, 0xe0, 0x5d, 0x00, 0x00, 0x40, 0x5d, 0x00, 0x00, 0xb0, 0x5f, 0x00, 0x00


//--------------------- .nv.constant2._Z12reduceKernelPfPiS0_iS_S0_S0_ifii --------------------------
	.section	.nv.constant2._Z12reduceKernelPfPiS0_iS_S0_S0_ifii,"a",@progbits
	.sectionflags	@""
	.align	4
.nv.constant2._Z12reduceKernelPfPiS0_iS_S0_S0_ifii:
        /*0000*/ 	.byte	0xa0, 0x3e, 0x00, 0x00, 0x70, 0x3e, 0x00, 0x00, 0xa0, 0x51, 0x00, 0x00, 0x70, 0x3f, 0x00, 0x00
        /*0010*/ 	.byte	0xa0, 0x43, 0x00, 0x00, 0x30, 0x3f, 0x00, 0x00, 0xa0, 0x51, 0x00, 0x00, 0xd0, 0x46, 0x00, 0x00
        /*0020*/ 	.byte	0xf0, 0x44, 0x00, 0x00, 0xa0, 0x51, 0x00, 0x00, 0xc0, 0x4d, 0x00, 0x00, 0xd0, 0x4c, 0x00, 0x00
        /*0030*/ 	.byte	0xa0, 0x51, 0x00, 0x00, 0xb0, 0x4f, 0x00, 0x00, 0x00, 0x4f, 0x00, 0x00, 0xa0, 0x51, 0x00, 0x00
        /*0040*/ 	.byte	0xd0, 0x65, 0x00, 0x00, 0xb0, 0x65, 0x00, 0x00, 0xc0, 0x79, 0x00, 0x00, 0xf0, 0x66, 0x00, 0x00
        /*0050*/ 	.byte	0xd0, 0x66, 0x00, 0x00, 0xc0, 0x79, 0x00, 0x00, 0xa0, 0x67, 0x00, 0x00, 0x30, 0x6c, 0x00, 0x00
        /*0060*/ 	.byte	0x70, 0x67, 0x00, 0x00, 0xc0, 0x79, 0x00, 0x00, 0x30, 0x6f, 0x00, 0x00, 0x70, 0x6d, 0x00, 0x00
        /*0070*/ 	.byte	0xc0, 0x79, 0x00, 0x00, 0x10, 0x76, 0x00, 0x00, 0x30, 0x75, 0x00, 0x00, 0xc0, 0x79, 0x00, 0x00
        /*0080*/ 	.byte	0xe0, 0x77, 0x00, 0x00, 0x40, 0x77, 0x00, 0x00, 0xc0, 0x79, 0x00, 0x00


//--------------------- .nv.constant2._Z9mapKernelPfPiS0_iS_S0_S0_ii --------------------------
	.section	.nv.constant2._Z9mapKernelPfPiS0_iS_S0_S0_ii,"a",@progbits
	.sectionflags	@""
	.align	4
.nv.constant2._Z9mapKernelPfPiS0_iS_S0_S0_ii:
        /*0000*/ 	.byte	0xa0, 0x52, 0x00, 0x00, 0x00, 0x3f, 0x00, 0x00, 0x90, 0x52, 0x00, 0x00, 0xc0, 0x3f, 0x00, 0x00
        /*0010*/ 	.byte	0xa0, 0x3f, 0x00, 0x00, 0x90, 0x52, 0x00, 0x00, 0x60, 0x40, 0x00, 0x00, 0xd0, 0x44, 0x00, 0x00
        /*0020*/ 	.byte	0x40, 0x40, 0x00, 0x00, 0x90, 0x52, 0x00, 0x00, 0xe0, 0x46, 0x00, 0x00, 0x30, 0x46, 0x00, 0x00
        /*0030*/ 	.byte	0x90, 0x52, 0x00, 0x00, 0xc0, 0x4d, 0x00, 0x00, 0xd0, 0x4c, 0x00, 0x00, 0x90, 0x52, 0x00, 0x00
        /*0040*/ 	.byte	0x80, 0x4f, 0x00, 0x00, 0xf0, 0x4e, 0x00, 0x00, 0x90, 0x52, 0x00, 0x00, 0x50, 0x52, 0x00, 0x00
        /*0050*/ 	.byte	0x70, 0x52, 0x00, 0x00, 0x20, 0x51, 0x00, 0x00, 0x90, 0x52, 0x00, 0x00


//--------------------- .text._Z9zipKernelPfPiS0_iiS_S0_S0_iS_S0_S0_ii --------------------------
	.section	.text._Z9zipKernelPfPiS0_iiS_S0_S0_iS_S0_S0_ii,"ax",@progbits
	.align	128
        .global         _Z9zipKernelPfPiS0_iiS_S0_S0_iS_S0_S0_ii
        .type           _Z9zipKernelPfPiS0_iiS_S0_S0_iS_S0_S0_ii,@function
        .size           _Z9zipKernelPfPiS0_iiS_S0_S0_iS_S0_S0_ii,(.L_x_354 - _Z9zipKernelPfPiS0_iiS_S0_S0_iS_S0_S0_ii)
        .other          _Z9zipKernelPfPiS0_iiS_S0_S0_iS_S0_S0_ii,@"STO_CUDA_ENTRY STV_DEFAULT"
_Z9zipKernelPfPiS0_iiS_S0_S0_iS_S0_S0_ii:
.text._Z9zipKernelPfPiS0_iiS_S0_S0_iS_S0_S0_ii:
[----:B------:R-:W0:Y:S01]  /*0000*/  LDC R1, c[0x0][0x37c] ;  /* 0x0000df00ff017b82 */ /* 0x000e220000000800 */
[----:B------:R-:W1:Y:S07]  /*0010*/  S2R R17, SR_TID.X ;  /* 0x0000000000117919 */ /* 0x000e6e0000002100 */
[----:B------:R-:W1:Y:S01]  /*0020*/  S2UR UR4, SR_CTAID.X ;  /* 0x00000000000479c3 */ /* 0x000e620000002500 */
[----:B------:R-:W2:Y:S01]  /*0030*/  LDCU UR5, c[0x0][0x398] ;  /* 0x00007300ff0577ac */ /* 0x000ea20008000800 */
[----:B0-----:R-:W-:-:S06]  /*0040*/  VIADD R1, R1, 0xffffff88 ;  /* 0xffffff8801017836 */ /* 0x001fcc0000000000 */
[----:B------:R-:W1:Y:S02]  /*0050*/  LDC R0, c[0x0][0x360] ;  /* 0x0000d800ff007b82 */ /* 0x000e640000000800 */
[----:B-1----:R-:W-:-:S05]  /*0060*/  IMAD R17, R0, UR4, R17 ;  /* 0x0000000400117c24 */ /* 0x002fca000f8e0211 */
[----:B--2---:R-:W-:-:S13]  /*0070*/  ISETP.GE.AND P0, PT, R17, UR5, PT ;  /* 0x0000000511007c0c */ /* 0x004fda000bf06270 */
[----:B------:R-:W-:Y:S05]  /*0080*/  @P0 EXIT ;  /* 0x000000000000094d */ /* 0x000fea0003800000 */
[----:B------:R-:W0:Y:S01]  /*0090*/  LDCU UR6, c[0x0][0x39c] ;  /* 0x00007380ff0677ac */ /* 0x000e220008000800 */
[----:B------:R-:W-:Y:S01]  /*00a0*/  CS2R R4, SRZ ;  /* 0x0000000000047805 */ /* 0x000fe2000001ff00 */
[----:B------:R-:W1:Y:S01]  /*00b0*/  LDCU.64 UR8, c[0x0][0x358] ;  /* 0x00006b00ff0877ac */ /* 0x000e620008000a00 */
[----:B0-----:R-:W-:-:S09]  /*00c0*/  UISETP.GE.AND UP0, UPT, UR6, 0x1, UPT ;  /* 0x000000010600788c */ /* 0x001fd2000bf06270 */
[----:B-1----:R-:W-:Y:S05]  /*00d0*/  BRA.U !UP0, `(.L_x_0) ;  /* 0x0000002508f47547 */ /* 0x002fea000b800000 */
[----:B------:R-:W0:Y:S01]  /*00e0*/  LDCU UR4, c[0x0][0x39c] ;  /* 0x00007380ff0477ac */ /* 0x000e220008000800 */
[----:B------:R-:W-:Y:S02]  /*00f0*/  UISETP.GE.U32.AND UP0, UPT, UR6, 0x8, UPT ;  /* 0x000000080600788c */ /* 0x000fe4000bf06070 */
[----:B------:R-:W-:Y:S01]  /*0100*/  ULOP3.LUT UR7, UR6, 0x7, URZ, 0xc0, !UPT ;  /* 0x0000000706077892 */ /* 0x000fe2000f8ec0ff */
[----:B0-----:R-:W-:-:S06]  /*0110*/  IMAD.U32 R12, RZ, RZ, UR4 ;  /* 0x00000004ff0c7e24 */ /* 0x001fcc000f8e00ff */
[----:B------:R-:W-:Y:S05]  /*0120*/  BRA.U !UP0, `(.L_x_1) ;  /* 0x0000001108247547 */ /* 0x000fea000b800000 */
[----:B------:R-:W0:Y:S01]  /*0130*/  LDC.64 R12, c[0x0][0x388] ;  /* 0x0000e200ff0c7b82 */ /* 0x000e220000000a00 */
[----:B------:R-:W-:Y:S02]  /*0140*/  UIADD3 UR4, UPT, UPT, UR6, -0x4, URZ ;  /* 0xfffffffc06047890 */ /* 0x000fe4000fffe0ff */
[----:B------:R-:W-:-:S04]  /*0150*/  ULOP3.LUT UR5, UR6, 0x7ffffff8, URZ, 0xc0, !UPT ;  /* 0x7ffffff806057892 */ /* 0x000fc8000f8ec0ff */
[----:B------:R-:W-:Y:S01]  /*0160*/  MOV R0, UR4 ;  /* 0x0000000400007c02 */ /* 0x000fe20008000f00 */
[----:B------:R-:W-:-:S12]  /*0170*/  UIADD3 UR5, UPT, UPT, -UR5, URZ, URZ ;  /* 0x000000ff05057290 */ /* 0x000fd8000fffe1ff */
.L_x_2:
[----:B------:R-:W-:-:S04]  /*0180*/  VIADD R2, R0, 0x3 ;  /* 0x0000000300027836 */ /* 0x000fc80000000000 */
[----:B01----:R-:W-:-:S06]  /*0190*/  IMAD.WIDE.U32 R18, R2, 0x4, R12 ;  /* 0x0000000402127825 */ /* 0x003fcc00078e000c */
[----:B------:R-:W2:Y:S01]  /*01a0*/  LDG.E R18, desc[UR8][R18.64] ;  /* 0x0000000812127981 */ /* 0x000ea2000c1e1900 */
[----:B------:R-:W-:-:S04]  /*01b0*/  VIADD R4, R0, 0x2 ;  /* 0x0000000200047836 */ /* 0x000fc80000000000 */
[----:B------:R-:W-:-:S05]  /*01c0*/  IMAD.WIDE.U32 R10, R4, 0x4, R12 ;  /* 0x00000004040a7825 */ /* 0x000fca00078e000c */
[----:B------:R0:W3:Y:S01]  /*01d0*/  LDG.E R3, desc[UR8][R10.64] ;  /* 0x000000080a037981 */ /* 0x0000e2000c1e1900 */
[----:B------:R-:W-:-:S05]  /*01e0*/  IADD3 R6, PT, PT, R0, 0x1, RZ ;  /* 0x0000000100067810 */ /* 0x000fca0007ffe0ff */
[----:B------:R-:W-:-:S05]  /*01f0*/  IMAD.WIDE.U32 R14, R6, 0x4, R12 ;  /* 0x00000004060e7825 */ /* 0x000fca00078e000c */
[----:B------:R-:W4:Y:S01]  /*0200*/  LDG.E R5, desc[UR8][R14.64] ;  /* 0x000000080e057981 */ /* 0x000f22000c1e1900 */
[----:B------:R-:W-:-:S05]  /*0210*/  IMAD.WIDE.U32 R22, R0, 0x4, R12 ;  /* 0x0000000400167825 */ /* 0x000fca00078e000c */
[----:B------:R-:W5:Y:S01]  /*0220*/  LDG.E R7, desc[UR8][R22.64] ;  /* 0x0000000816077981 */ /* 0x000f62000c1e1900 */
[----:B------:R-:W-:-:S04]  /*0230*/  VIADD R8, R0, 0xffffffff ;  /* 0xffffffff00087836 */ /* 0x000fc80000000000 */
[----:B------:R-:W-:-:S05]  /*0240*/  IMAD.WIDE.U32 R24, R8, 0x4, R12 ;  /* 0x0000000408187825 */ /* 0x000fca00078e000c */
[----:B------:R-:W5:Y:S01]  /*0250*/  LDG.E R9, desc[UR8][R24.64] ;  /* 0x0000000818097981 */ /* 0x000f62000c1e1900 */
[----:B0-----:R-:W-:-:S04]  /*0260*/  VIADD R10, R0, 0xfffffffe ;  /* 0xfffffffe000a7836 */ /* 0x001fc80000000000 */
[----:B------:R-:W-:-:S05]  /*0270*/  IMAD.WIDE.U32 R20, R10, 0x4, R12 ;  /* 0x000000040a147825 */ /* 0x000fca00078e000c */
[----:B------:R0:W5:Y:S02]  /*0280*/  LDG.E R11, desc[UR8][R20.64] ;  /* 0x00000008140b7981 */ /* 0x000164000c1e1900 */
[----:B0-----:R-:W-:Y:S02]  /*0290*/  IABS R21, R17 ;  /* 0x0000001100157213 */ /* 0x001fe40000000000 */
[----:B--2---:R-:W-:-:S04]  /*02a0*/  IABS R16, R18 ;  /* 0x0000001200107213 */ /* 0x004fc80000000000 */
[----:B------:R-:W0:Y:S08]  /*02b0*/  I2F.RP R26, R16 ;  /* 0x00000010001a7306 */ /* 0x000e300000209400 */
[----:B0-----:R-:W0:Y:S02]  /*02c0*/  MUFU.RCP R26, R26 ;  /* 0x0000001a001a7308 */ /* 0x001e240000001000 */
[----:B0-----:R-:W-:-:S06]  /*02d0*/  IADD3 R14, PT, PT, R26, 0xffffffe, RZ ;  /* 0x0ffffffe1a0e7810 */ /* 0x001fcc0007ffe0ff */
[----:B------:R0:W1:Y:S01]  /*02e0*/  F2I.FTZ.U32.TRUNC.NTZ R15, R14 ;  /* 0x0000000e000f7305 */ /* 0x000062000021f000 */
[----:B---3--:R-:W-:-:S07]  /*02f0*/  IABS R19, R3 ;  /* 0x0000000300137213 */ /* 0x008fce0000000000 */
[----:B------:R-:W2:Y:S01]  /*0300*/  I2F.RP R22, R19 ;  /* 0x0000001300167306 */ /* 0x000ea20000209400 */
[----:B0-----:R-:W-:Y:S02]  /*0310*/  IMAD.MOV.U32 R14, RZ, RZ, RZ ;  /* 0x000000ffff0e7224 */ /* 0x001fe400078e00ff */
[----:B-1----:R-:W-:-:S04]  /*0320*/  IMAD.MOV R23, RZ, RZ, -R15 ;  /* 0x000000ffff177224 */ /* 0x002fc800078e0a0f */
[----:B------:R-:W-:Y:S01]  /*0330*/  IMAD R23, R23, R16, RZ ;  /* 0x0000001017177224 */ /* 0x000fe200078e02ff */
[----:B------:R-:W-:-:S03]  /*0340*/  IABS R20, R18 ;  /* 0x0000001200147213 */ /* 0x000fc60000000000 */
[----:B------:R-:W-:Y:S01]  /*0350*/  IMAD.HI.U32 R15, R15, R23, R14 ;  /* 0x000000170f0f7227 */ /* 0x000fe200078e000e */
[----:B------:R-:W-:Y:S01]  /*0360*/  IADD3 R20, PT, PT, RZ, -R20, RZ ;  /* 0x80000014ff147210 */ /* 0x000fe20007ffe0ff */
[----:B--2---:R-:W0:Y:S04]  /*0370*/  MUFU.RCP R22, R22 ;  /* 0x0000001600167308 */ /* 0x004e280000001000 */
[----:B------:R-:W-:-:S04]  /*0380*/  IMAD.HI.U32 R14, R15, R21, RZ ;  /* 0x000000150f0e7227 */ /* 0x000fc800078e00ff */
[----:B------:R-:W-:-:S05]  /*0390*/  IMAD R21, R14, R20, R21 ;  /* 0x000000140e157224 */ /* 0x000fca00078e0215 */
[----:B------:R-:W-:Y:S01]  /*03a0*/  ISETP.GT.U32.AND P1, PT, R16, R21, PT ;  /* 0x000000151000720c */ /* 0x000fe20003f24070 */
[----:B0-----:R-:W-:-:S12]  /*03b0*/  VIADD R15, R22, 0xffffffe ;  /* 0x0ffffffe160f7836 */ /* 0x001fd80000000000 */
[----:B------:R-:W-:Y:S01]  /*03c0*/  @!P1 IMAD.IADD R21, R21, 0x1, -R16 ;  /* 0x0000000115159824 */ /* 0x000fe200078e0a10 */
[----:B------:R-:W0:Y:S04]  /*03d0*/  F2I.FTZ.U32.TRUNC.NTZ R15, R15 ;  /* 0x0000000f000f7305 */ /* 0x000e28000021f000 */
[----:B------:R-:W-:Y:S02]  /*03e0*/  ISETP.GE.U32.AND P0, PT, R21, R16, PT ;  /* 0x000000101500720c */ /* 0x000fe40003f06070 */
[----:B------:R-:W-:Y:S02]  /*03f0*/  @!P1 IADD3 R14, PT, PT, R14, 0x1, RZ ;  /* 0x000000010e0e9810 */ /* 0x000fe40007ffe0ff */
[----:B------:R-:W-:Y:S02]  /*0400*/  LOP3.LUT R16, R17, R18, RZ, 0x3c, !PT ;  /* 0x0000001211107212 */ /* 0x000fe400078e3cff */
[----:B------:R-:W-:-:S02]  /*0410*/  ISETP.NE.AND P1, PT, R18, RZ, PT ;  /* 0x000000ff1200720c */ /* 0x000fc40003f25270 */
[----:B------:R-:W-:Y:S01]  /*0420*/  ISETP.GE.AND P2, PT, R16, RZ, PT ;  /* 0x000000ff1000720c */ /* 0x000fe20003f46270 */
[----:B0-----:R-:W-:-:S04]  /*0430*/  IMAD.MOV R20, RZ, RZ, -R15 ;  /* 0x000000ffff147224 */ /* 0x001fc800078e0a0f */
[----:B------:R-:W-:-:S05]  /*0440*/  @P0 VIADD R14, R14, 0x1 ;  /* 0x000000010e0e0836 */ /* 0x000fca0000000000 */
[----:B------:R-:W-:Y:S01]  /*0450*/  MOV R16, R14 ;  /* 0x0000000e00107202 */ /* 0x000fe20000000f00 */
[----:B------:R-:W-:Y:S01]  /*0460*/  IMAD.MOV.U32 R14, RZ, RZ, R20 ;  /* 0x000000ffff0e7224 */ /* 0x000fe200078e0014 */
[----:B----4-:R-:W-:-:S03]  /*0470*/  IABS R21, R5 ;  /* 0x0000000500157213 */ /* 0x010fc60000000000 */
[----:B------:R-:W-:Y:S02]  /*0480*/  IMAD R23, R14, R19, RZ ;  /* 0x000000130e177224 */ /* 0x000fe400078e02ff */
[----:B------:R-:W-:Y:S01]  /*0490*/  HFMA2 R14, -RZ, RZ, 0, 0 ;  /* 0x00000000ff0e7431 */ /* 0x000fe200000001ff */
[----:B------:R-:W0:Y:S01]  /*04a0*/  I2F.RP R22, R21 ;  /* 0x0000001500167306 */ /* 0x000e220000209400 */
[----:B------:R-:W-:Y:S01]  /*04b0*/  @!P2 IMAD.MOV R16, RZ, RZ, -R16 ;  /* 0x000000ffff10a224 */ /* 0x000fe200078e0a10 */
[----:B------:R-:W-:Y:S02]  /*04c0*/  @!P1 LOP3.LUT R16, RZ, R18, RZ, 0x33, !PT ;  /* 0x00000012ff109212 */ /* 0x000fe400078e33ff */
[----:B------:R-:W-:Y:S01]  /*04d0*/  IABS R20, R3 ;  /* 0x0000000300147213 */ /* 0x000fe20000000000 */
[----:B------:R-:W-:Y:S01]  /*04e0*/  IMAD.HI.U32 R14, R15, R23, R14 ;  /* 0x000000170f0e7227 */ /* 0x000fe200078e000e */
[----:B------:R-:W-:-:S03]  /*04f0*/  IABS R15, R16 ;  /* 0x00000010000f7213 */ /* 0x000fc60000000000 */
[----:B------:R-:W-:Y:S02]  /*0500*/  IMAD.MOV R23, RZ, RZ, -R20 ;  /* 0x000000ffff177224 */ /* 0x000fe400078e0a14 */
[----:B------:R-:W-:Y:S01]  /*0510*/  IMAD.HI.U32 R20, R14, R15, RZ ;  /* 0x0000000f0e147227 */ /* 0x000fe200078e00ff */
[----:B0-----:R-:W0:Y:S03]  /*0520*/  MUFU.RCP R22, R22 ;  /* 0x0000001600167308 */ /* 0x001e260000001000 */
[----:B------:R-:W-:-:S05]  /*0530*/  IMAD R14, R20, R23, R15 ;  /* 0x00000017140e7224 */ /* 0x000fca00078e020f */
[----:B------:R-:W-:Y:S01]  /*0540*/  ISETP.GT.U32.AND P1, PT, R19, R14, PT ;  /* 0x0000000e1300720c */ /* 0x000fe20003f24070 */
[----:B0-----:R-:W-:-:S12]  /*0550*/  VIADD R15, R22, 0xffffffe ;  /* 0x0ffffffe160f7836 */ /* 0x001fd80000000000 */
[-C--:B------:R-:W-:Y:S01]  /*0560*/  @!P1 IADD3 R14, PT, PT, R14, -R19.reuse, RZ ;  /* 0x800000130e0e9210 */ /* 0x080fe20007ffe0ff */
[----:B------:R-:W0:Y:S03]  /*0570*/  F2I.FTZ.U32.TRUNC.NTZ R15, R15 ;  /* 0x0000000f000f7305 */ /* 0x000e26000021f000 */
[----:B------:R-:W-:Y:S02]  /*0580*/  ISETP.GE.U32.AND P0, PT, R14, R19, PT ;  /* 0x000000130e00720c */ /* 0x000fe40003f06070 */
[----:B-----5:R-:W-:Y:S02]  /*0590*/  IABS R19, R7 ;  /* 0x0000000700137213 */ /* 0x020fe40000000000 */
[----:B------:R-:W-:Y:S02]  /*05a0*/  LOP3.LUT R14, R16, R3, RZ, 0x3c, !PT ;  /* 0x00000003100e7212 */ /* 0x000fe400078e3cff */
[----:B------:R-:W1:Y:S01]  /*05b0*/  I2F.RP R22, R19 ;  /* 0x0000001300167306 */ /* 0x000e620000209400 */
[----:B------:R-:W-:Y:S01]  /*05c0*/  @!P1 VIADD R20, R20, 0x1 ;  /* 0x0000000114149836 */ /* 0x000fe20000000000 */
[----:B------:R-:W-:-:S02]  /*05d0*/  ISETP.GE.AND P2, PT, R14, RZ, PT ;  /* 0x000000ff0e00720c */ /* 0x000fc40003f46270 */
[----:B------:R-:W-:Y:S01]  /*05e0*/  ISETP.NE.AND P1, PT, R3, RZ, PT ;  /* 0x000000ff0300720c */ /* 0x000fe20003f25270 */
[----:B0-----:R-:W-:Y:S02]  /*05f0*/  IMAD.MOV R14, RZ, RZ, -R15 ;  /* 0x000000ffff0e7224 */ /* 0x001fe400078e0a0f */
[----:B------:R-:W-:Y:S02]  /*0600*/  @P0 IADD3 R20, PT, PT, R20, 0x1, RZ ;  /* 0x0000000114140810 */ /* 0x000fe40007ffe0ff */
[----:B------:R-:W-:Y:S02]  /*0610*/  IMAD R23, R14, R21, RZ ;  /* 0x000000150e177224 */ /* 0x000fe400078e02ff */
[----:B------:R-:W-:-:S04]  /*0620*/  IMAD.MOV.U32 R14, RZ, RZ, RZ ;  /* 0x000000ffff0e7224 */ /* 0x000fc800078e00ff */
[----:B------:R-:W-:Y:S01]  /*0630*/  @!P2 IMAD.MOV R20, RZ, RZ, -R20 ;  /* 0x000000ffff14a224 */ /* 0x000fe200078e0a14 */
[----:B-1----:R-:W0:Y:S01]  /*0640*/  MUFU.RCP R22, R22 ;  /* 0x0000001600167308 */ /* 0x002e220000001000 */
[----:B------:R-:W-:Y:S01]  /*0650*/  @!P1 LOP3.LUT R20, RZ, R3, RZ, 0x33, !PT ;  /* 0x00000003ff149212 */ /* 0x000fe200078e33ff */
[----:B------:R-:W-:Y:S01]  /*0660*/  IMAD.HI.U32 R14, R15, R23, R14 ;  /* 0x000000170f0e7227 */ /* 0x000fe200078e000e */
[----:B------:R-:W-:Y:S02]  /*0670*/  IABS R23, R5 ;  /* 0x0000000500177213 */ /* 0x000fe40000000000 */
[----:B------:R-:W-:Y:S02]  /*0680*/  IABS R15, R20 ;  /* 0x00000014000f7213 */ /* 0x000fe40000000000 */
[----:B------:R-:W-:-:S03]  /*0690*/  IADD3 R23, PT, PT, RZ, -R23, RZ ;  /* 0x80000017ff177210 */ /* 0x000fc60007ffe0ff */
[----:B------:R-:W-:-:S04]  /*06a0*/  IMAD.HI.U32 R24, R14, R15, RZ ;  /* 0x0000000f0e187227 */ /* 0x000fc800078e00ff */
[----:B------:R-:W-:Y:S02]  /*06b0*/  IMAD R14, R24, R23, R15 ;  /* 0x00000017180e7224 */ /* 0x000fe400078e020f */
[----:B0-----:R-:W-:-:S03]  /*06c0*/  VIADD R15, R22, 0xffffffe ;  /* 0x0ffffffe160f7836 */ /* 0x001fc60000000000 */
[----:B------:R-:W-:-:S03]  /*06d0*/  ISETP.GT.U32.AND P1, PT, R21, R14, PT ;  /* 0x0000000e1500720c */ /* 0x000fc60003f24070 */
[----:B------:R-:W0:Y:S10]  /*06e0*/  F2I.FTZ.U32.TRUNC.NTZ R15, R15 ;  /* 0x0000000f000f7305 */ /* 0x000e34000021f000 */
[----:B------:R-:W-:-:S05]  /*06f0*/  @!P1 IMAD.IADD R14, R14, 0x1, -R21 ;  /* 0x000000010e0e9824 */ /* 0x000fca00078e0a15 */
[----:B------:R-:W-:Y:S02]  /*0700*/  ISETP.GE.U32.AND P0, PT, R14, R21, PT ;  /* 0x000000150e00720c */ /* 0x000fe40003f06070 */
[----:B0-----:R-:W-:Y:S02]  /*0710*/  IADD3 R22, PT, PT, RZ, -R15, RZ ;  /* 0x8000000fff167210 */ /* 0x001fe40007ffe0ff */
[----:B------:R-:W-:-:S03]  /*0720*/  LOP3.LUT R14, R20, R5, RZ, 0x3c, !PT ;  /* 0x00000005140e7212 */ /* 0x000fc600078e3cff */
[----:B------:R-:W-:Y:S01]  /*0730*/  IMAD R21, R22, R19, RZ ;  /* 0x0000001316157224 */ /* 0x000fe200078e02ff */
[----:B------:R-:W-:Y:S01]  /*0740*/  ISETP.GE.AND P2, PT, R14, RZ, PT ;  /* 0x000000ff0e00720c */ /* 0x000fe20003f46270 */
[----:B------:R-:W-:-:S04]  /*0750*/  IMAD.MOV.U32 R14, RZ, RZ, RZ ;  /* 0x000000ffff0e7224 */ /* 0x000fc800078e00ff */
[----:B------:R-:W-:Y:S01]  /*0760*/  IMAD.HI.U32 R14, R15, R21, R14 ;  /* 0x000000150f0e7227 */ /* 0x000fe200078e000e */
[----:B------:R-:W-:-:S03]  /*0770*/  IABS R21, R9 ;  /* 0x0000000900157213 */ /* 0x000fc60000000000 */
[----:B------:R-:W-:Y:S01]  /*0780*/  @!P1 VIADD R24, R24, 0x1 ;  /* 0x0000000118189836 */ /* 0x000fe20000000000 */
[----:B------:R-:W0:Y:S01]  /*0790*/  I2F.RP R23, R21 ;  /* 0x0000001500177306 */ /* 0x000e220000209400 */
[----:B------:R-:W-:-:S03]  /*07a0*/  ISETP.NE.AND P1, PT, R5, RZ, PT ;  /* 0x000000ff0500720c */ /* 0x000fc60003f25270 */
[----:B------:R-:W-:-:S05]  /*07b0*/  @P0 IADD3 R24, PT, PT, R24, 0x1, RZ ;  /* 0x0000000118180810 */ /* 0x000fca0007ffe0ff */
[----:B------:R-:W-:Y:S01]  /*07c0*/  @!P2 IMAD.MOV R24, RZ, RZ, -R24 ;  /* 0x000000ffff18a224 */ /* 0x000fe200078e0a18 */
[----:B------:R-:W-:-:S04]  /*07d0*/  IABS R22, R7 ;  /* 0x0000000700167213 */ /* 0x000fc80000000000 */
[----:B------:R-:W-:Y:S01]  /*07e0*/  @!P1 LOP3.LUT R24, RZ, R5, RZ, 0x33, !PT ;  /* 0x00000005ff189212 */ /* 0x000fe200078e33ff */
[----:B0-----:R-:W0:Y:S03]  /*07f0*/  MUFU.RCP R23, R23 ;  /* 0x0000001700177308 */ /* 0x001e260000001000 */
[----:B------:R-:W-:Y:S01]  /*0800*/  IABS R15, R24 ;  /* 0x00000018000f7213 */ /* 0x000fe20000000000 */
[----:B------:R-:W-:-:S04]  /*0810*/  IMAD.MOV R25, RZ, RZ, -R22 ;  /* 0x000000ffff197224 */ /* 0x000fc800078e0a16 */
[----:B------:R-:W-:-:S04]  /*0820*/  IMAD.HI.U32 R22, R14, R15, RZ ;  /* 0x0000000f0e167227 */ /* 0x000fc800078e00ff */
[----:B------:R-:W-:Y:S01]  /*0830*/  IMAD R14, R22, R25, R15 ;  /* 0x00000019160e7224 */ /* 0x000fe200078e020f */
[----:B0-----:R-:W-:-:S04]  /*0840*/  IADD3 R15, PT, PT, R23, 0xffffffe, RZ ;  /* 0x0ffffffe170f7810 */ /* 0x001fc80007ffe0ff */
[----:B------:R-:W-:Y:S02]  /*0850*/  ISETP.GT.U32.AND P1, PT, R19, R14, PT ;  /* 0x0000000e1300720c */ /* 0x000fe40003f24070 */
[----:B------:R-:W0:Y:S11]  /*0860*/  F2I.FTZ.U32.TRUNC.NTZ R15, R15 ;  /* 0x0000000f000f7305 */ /* 0x000e36000021f000 */
[----:B------:R-:W-:-:S05]  /*0870*/  @!P1 IMAD.IADD R14, R14, 0x1, -R19 ;  /* 0x000000010e0e9824 */ /* 0x000fca00078e0a13 */
[----:B------:R-:W-:Y:S01]  /*0880*/  ISETP.GE.U32.AND P0, PT, R14, R19, PT ;  /* 0x000000130e00720c */ /* 0x000fe20003f06070 */
[----:B0-----:R-:W-:Y:S01]  /*0890*/  IMAD.MOV R19, RZ, RZ, -R15 ;  /* 0x000000ffff137224 */ /* 0x001fe200078e0a0f */
[----:B------:R-:W-:-:S04]  /*08a0*/  LOP3.LUT R14, R24, R7, RZ, 0x3c, !PT ;  /* 0x00000007180e7212 */ /* 0x000fc800078e3cff */
[----:B------:R-:W-:Y:S01]  /*08b0*/  ISETP.GE.AND P2, PT, R14, RZ, PT ;  /* 0x000000ff0e00720c */ /* 0x000fe20003f46270 */
[----:B------:R-:W-:Y:S01]  /*08c0*/  IMAD.MOV.U32 R14, RZ, RZ, R19 ;  /* 0x000000ffff0e7224 */ /* 0x000fe200078e0013 */
[----:B------:R-:W-:-:S03]  /*08d0*/  IABS R23, R11 ;  /* 0x0000000b00177213 */ /* 0x000fc60000000000 */
[----:B------:R-:W-:Y:S01]  /*08e0*/  IMAD R19, R14, R21, RZ ;  /* 0x000000150e137224 */ /* 0x000fe200078e02ff */
[----:B------:R-:W-:Y:S02]  /*08f0*/  MOV R14, RZ ;  /* 0x000000ff000e7202 */ /* 0x000fe40000000f00 */
[----:B------:R-:W-:Y:S02]  /*0900*/  @!P1 IADD3 R22, PT, PT, R22, 0x1, RZ ;  /* 0x0000000116169810 */ /* 0x000fe40007ffe0ff */
[----:B------:R-:W-:Y:S01]  /*0910*/  ISETP.NE.AND P1, PT, R7, RZ, PT ;  /* 0x000000ff0700720c */ /* 0x000fe20003f25270 */
[----:B------:R-:W-:Y:S02]  /*0920*/  IMAD.HI.U32 R14, R15, R19, R14 ;  /* 0x000000130f0e7227 */ /* 0x000fe400078e000e */
[----:B------:R-:W0:Y:S02]  /*0930*/  I2F.RP R19, R23 ;  /* 0x0000001700137306 */ /* 0x000e240000209400 */
[----:B------:R-:W-:-:S04]  /*0940*/  @P0 VIADD R22, R22, 0x1 ;  /* 0x0000000116160836 */ /* 0x000fc80000000000 */
[----:B------:R-:W-:-:S04]  /*0950*/  @!P2 IMAD.MOV R22, RZ, RZ, -R22 ;  /* 0x000000ffff16a224 */ /* 0x000fc800078e0a16 */
[----:B------:R-:W-:Y:S02]  /*0960*/  @!P1 LOP3.LUT R22, RZ, R7, RZ, 0x33, !PT ;  /* 0x00000007ff169212 */ /* 0x000fe400078e33ff */
[----:B------:R-:W-:Y:S02]  /*0970*/  IABS R25, R9 ;  /* 0x0000000900197213 */ /* 0x000fe40000000000 */
[----:B------:R-:W-:Y:S01]  /*0980*/  IABS R15, R22 ;  /* 0x00000016000f7213 */ /* 0x000fe20000000000 */
[----:B0-----:R-:W0:Y:S02]  /*0990*/  MUFU.RCP R19, R19 ;  /* 0x0000001300137308 */ /* 0x001e240000001000 */
[----:B------:R-:W-:Y:S02]  /*09a0*/  IMAD.MOV R25, RZ, RZ, -R25 ;  /* 0x000000ffff197224 */ /* 0x000fe400078e0a19 */
[----:B------:R-:W-:-:S04]  /*09b0*/  IMAD.HI.U32 R26, R14, R15, RZ ;  /* 0x0000000f0e1a7227 */ /* 0x000fc800078e00ff */
[----:B------:R-:W-:-:S05]  /*09c0*/  IMAD R14, R26, R25, R15 ;  /* 0x000000191a0e7224 */ /* 0x000fca00078e020f */
[----:B------:R-:W-:Y:S01]  /*09d0*/  ISETP.GT.U32.AND P1, PT, R21, R14, PT ;  /* 0x0000000e1500720c */ /* 0x000fe20003f24070 */
[----:B0-----:R-:W-:-:S06]  /*09e0*/  VIADD R15, R19, 0xffffffe ;  /* 0x0ffffffe130f7836 */ /* 0x001fcc0000000000 */
[----:B------:R-:W0:Y:S06]  /*09f0*/  F2I.FTZ.U32.TRUNC.NTZ R15, R15 ;  /* 0x0000000f000f7305 */ /* 0x000e2c000021f000 */
[----:B------:R-:W-:-:S04]  /*0a00*/  @!P1 IADD3 R14, PT, PT, R14, -R21, RZ ;  /* 0x800000150e0e9210 */ /* 0x000fc80007ffe0ff */
[----:B------:R-:W-:Y:S02]  /*0a10*/  ISETP.GE.U32.AND P0, PT, R14, R21, PT ;  /* 0x000000150e00720c */ /* 0x000fe40003f06070 */
[----:B------:R-:W-:Y:S01]  /*0a20*/  LOP3.LUT R14, R22, R9, RZ, 0x3c, !PT ;  /* 0x00000009160e7212 */ /* 0x000fe200078e3cff */
[----:B------:R-:W-:-:S03]  /*0a30*/  IMAD.MOV R21, RZ, RZ, -R16 ;  /* 0x000000ffff157224 */ /* 0x000fc600078e0a10 */
[----:B------:R-:W-:Y:S01]  /*0a40*/  ISETP.GE.AND P2, PT, R14, RZ, PT ;  /* 0x000000ff0e00720c */ /* 0x000fe20003f46270 */
[----:B0-----:R-:W-:Y:S02]  /*0a50*/  IMAD.MOV R14, RZ, RZ, -R15 ;  /* 0x000000ffff0e7224 */ /* 0x001fe400078e0a0f */
[----:B------:R-:W-:Y:S02]  /*0a60*/  IMAD R21, R18, R21, R17 ;  /* 0x0000001512157224 */ /* 0x000fe400078e0211 */
[----:B------:R-:W-:Y:S02]  /*0a70*/  IMAD R17, R14, R23, RZ ;  /* 0x000000170e117224 */ /* 0x000fe400078e02ff */
[----:B------:R-:W-:-:S04]  /*0a80*/  IMAD.MOV.U32 R14, RZ, RZ, RZ ;  /* 0x000000ffff0e7224 */ /* 0x000fc800078e00ff */
[----:B------:R-:W-:Y:S01]  /*0a90*/  IMAD.HI.U32 R14, R15, R17, R14 ;  /* 0x000000110f0e7227 */ /* 0x000fe200078e000e */
[----:B------:R-:W-:-:S05]  /*0aa0*/  IABS R17, R11 ;  /* 0x0000000b00117213 */ /* 0x000fca0000000000 */
[----:B------:R-:W-:Y:S01]  /*0ab0*/  IMAD.MOV R28, RZ, RZ, -R17 ;  /* 0x000000ffff1c7224 */ /* 0x000fe200078e0a11 */
[----:B------:R-:W-:-:S05]  /*0ac0*/  IADD3 R17, PT, PT, R0, -0x3, RZ ;  /* 0xfffffffd00117810 */ /* 0x000fca0007ffe0ff */
[----:B------:R-:W-:-:S06]  /*0ad0*/  IMAD.WIDE.U32 R18, R17, 0x4, R12 ;  /* 0x0000000411127825 */ /* 0x000fcc00078e000c */
[----:B------:R0:W2:Y:S01]  /*0ae0*/  LDG.E R18, desc[UR8][R18.64] ;  /* 0x0000000812127981 */ /* 0x0000a2000c1e1900 */
[----:B------:R-:W-:Y:S01]  /*0af0*/  @!P1 VIADD R26, R26, 0x1 ;  /* 0x000000011a1a9836 */ /* 0x000fe20000000000 */
[----:B------:R-:W-:-:S04]  /*0b00*/  ISETP.NE.AND P1, PT, R9, RZ, PT ;  /* 0x000000ff0900720c */ /* 0x000fc80003f25270 */
[----:B------:R-:W-:-:S04]  /*0b10*/  @P0 IADD3 R26, PT, PT, R26, 0x1, RZ ;  /* 0x000000011a1a0810 */ /* 0x000fc80007ffe0ff */
[----:B------:R-:W-:-:S05]  /*0b20*/  @!P2 IADD3 R26, PT, PT, -R26, RZ, RZ ;  /* 0x000000ff1a1aa210 */ /* 0x000fca0007ffe1ff */
[----:B------:R-:W-:-:S04]  /*0b30*/  @!P1 LOP3.LUT R26, RZ, R9, RZ, 0x33, !PT ;  /* 0x00000009ff1a9212 */ /* 0x000fc800078e33ff */
[----:B------:R-:W-:-:S05]  /*0b40*/  IABS R15, R26 ;  /* 0x0000001a000f7213 */ /* 0x000fca0000000000 */
[----:B------:R-:W-:-:S04]  /*0b50*/  IMAD.HI.U32 R14, R14, R15, RZ ;  /* 0x0000000f0e0e7227 */ /* 0x000fc800078e00ff */
[----:B------:R-:W-:-:S05]  /*0b60*/  IMAD R28, R14, R28, R15 ;  /* 0x0000001c0e1c7224 */ /* 0x000fca00078e020f */
[----:B------:R-:W-:-:S13]  /*0b70*/  ISETP.GT.U32.AND P1, PT, R23, R28, PT ;  /* 0x0000001c1700720c */ /* 0x000fda0003f24070 */
[----:B------:R-:W-:-:S05]  /*0b80*/  @!P1 IMAD.IADD R28, R28, 0x1, -R23 ;  /* 0x000000011c1c9824 */ /* 0x000fca00078e0a17 */
[----:B------:R-:W-:Y:S01]  /*0b90*/  ISETP.GE.U32.AND P0, PT, R28, R23, PT ;  /* 0x000000171c00720c */ /* 0x000fe20003f06070 */
[----:B------:R-:W-:Y:S01]  /*0ba0*/  @!P1 VIADD R14, R14, 0x1 ;  /* 0x000000010e0e9836 */ /* 0x000fe20000000000 */
[----:B------:R-:W-:-:S04]  /*0bb0*/  LOP3.LUT R25, R26, R11, RZ, 0x3c, !PT ;  /* 0x0000000b1a197212 */ /* 0x000fc800078e3cff */
[----:B------:R-:W-:Y:S01]  /*0bc0*/  ISETP.GE.AND P2, PT, R25, RZ, PT ;  /* 0x000000ff1900720c */ /* 0x000fe20003f46270 */
[----:B------:R-:W-:-:S06]  /*0bd0*/  IMAD.MOV R25, RZ, RZ, -R20 ;  /* 0x000000ffff197224 */ /* 0x000fcc00078e0a14 */
[----:B------:R-:W-:-:S04]  /*0be0*/  @P0 VIADD R14, R14, 0x1 ;  /* 0x000000010e0e0836 */ /* 0x000fc80000000000 */
[----:B0-----:R-:W-:Y:S01]  /*0bf0*/  IMAD.MOV.U32 R19, RZ, RZ, R14 ;  /* 0x000000ffff137224 */ /* 0x001fe200078e000e */
[----:B------:R-:W-:Y:S01]  /*0c00*/  LEA R2, R2, R1, 0x2 ;  /* 0x0000000102027211 */ /* 0x000fe200078e10ff */
[----:B------:R-:W-:-:S04]  /*0c10*/  IMAD R16, R3, R25, R16 ;  /* 0x0000001903107224 */ /* 0x000fc800078e0210 */
[----:B------:R0:W-:Y:S02]  /*0c20*/  STL [R2], R21 ;  /* 0x0000001502007387 */ /* 0x0001e40000100800 */
[----:B0-----:R-:W-:Y:S01]  /*0c30*/  VIADD R21, R0, 0xfffffffc ;  /* 0xfffffffc00157836 */ /* 0x001fe20000000000 */
[----:B--2---:R-:W-:-:S04]  /*0c40*/  IABS R23, R18 ;  /* 0x0000001200177213 */ /* 0x004fc80000000000 */
[----:B------:R-:W0:Y:S08]  /*0c50*/  I2F.RP R27, R23 ;  /* 0x00000017001b7306 */ /* 0x000e300000209400 */
[----:B0-----:R-:W0:Y:S02]  /*0c60*/  MUFU.RCP R27, R27 ;  /* 0x0000001b001b7308 */ /* 0x001e240000001000 */
[----:B0-----:R-:W-:-:S06]  /*0c70*/  VIADD R15, R27, 0xffffffe ;  /* 0x0ffffffe1b0f7836 */ /* 0x001fcc0000000000 */
[----:B------:R-:W0:Y:S02]  /*0c80*/  F2I.FTZ.U32.TRUNC.NTZ R15, R15 ;  /* 0x0000000f000f7305 */ /* 0x000e24000021f000 */
[----:B0-----:R-:W-:-:S04]  /*0c90*/  IADD3 R28, PT, PT, RZ, -R15, RZ ;  /* 0x8000000fff1c7210 */ /* 0x001fc80007ffe0ff */
[----:B------:R-:W-:-:S05]  /*0ca0*/  MOV R14, R28 ;  /* 0x0000001c000e7202 */ /* 0x000fca0000000f00 */
[----:B------:R-:W-:Y:S02]  /*0cb0*/  IMAD R3, R14, R23, RZ ;  /* 0x000000170e037224 */ /* 0x000fe400078e02ff */
[----:B------:R-:W-:-:S04]  /*0cc0*/  IMAD.MOV.U32 R14, RZ, RZ, RZ ;  /* 0x000000ffff0e7224 */ /* 0x000fc800078e00ff */
[----:B------:R-:W-:Y:S01]  /*0cd0*/  IMAD.HI.U32 R2, R15, R3, R14 ;  /* 0x000000030f027227 */ /* 0x000fe200078e000e */
[----:B------:R-:W-:-:S04]  /*0ce0*/  IABS R14, R18 ;  /* 0x00000012000e7213 */ /* 0x000fc80000000000 */
[----:B------:R-:W-:Y:S01]  /*0cf0*/  IADD3 R28, PT, PT, RZ, -R14, RZ ;  /* 0x8000000eff1c7210 */ /* 0x000fe20007ffe0ff */
[----:B------:R-:W-:-:S06]  /*0d00*/  IMAD.WIDE.U32 R14, R21, 0x4, R12 ;  /* 0x00000004150e7825 */ /* 0x000fcc00078e000c */
[----:B------:R0:W2:Y:S01]  /*0d10*/  LDG.E R14, desc[UR8][R14.64] ;  /* 0x000000080e0e7981 */ /* 0x0000a2000c1e1900 */
[----:B------:R-:W-:Y:S01]  /*0d20*/  ISETP.NE.AND P1, PT, R11, RZ, PT ;  /* 0x000000ff0b00720c */ /* 0x000fe20003f25270 */
[----:B------:R-:W-:-:S12]  /*0d30*/  @!P2 IMAD.MOV R19, RZ, RZ, -R19 ;  /* 0x000000ffff13a224 */ /* 0x000fd800078e0a13 */
        /* <DEDUP_REMOVED lines=9> */
[----:B------:R-:W-:Y:S02]  /*0dd0*/  ISETP.GE.AND P2, PT, R27, RZ, PT ;  /* 0x000000ff1b00720c */ /* 0x000fe40003f46270 */
[----:B------:R-:W-:-:S05]  /*0de0*/  ISETP.NE.AND P1, PT, R18, RZ, PT ;  /* 0x000000ff1200720c */ /* 0x000fca0003f25270 */
[----:B------:R-:W-:-:S04]  /*0df0*/  @P0 IADD3 R2, PT, PT, R2, 0x1, RZ ;  /* 0x0000000102020810 */ /* 0x000fc80007ffe0ff */
[----:B0-----:R-:W-:Y:S01]  /*0e00*/  MOV R15, R2 ;  /* 0x00000002000f7202 */ /* 0x001fe20000000f00 */
[----:B------:R-:W-:Y:S02]  /*0e10*/  IMAD R25, R4, 0x4, R1 ;  /* 0x0000000404197824 */ /* 0x000fe400078e0201 */
[----:B------:R-:W-:Y:S02]  /*0e20*/  IMAD.MOV R4, RZ, RZ, -R24 ;  /* 0x000000ffff047224 */ /* 0x000fe400078e0a18 */
[----:B------:R-:W-:Y:S01]  /*0e30*/  @!P2 IMAD.MOV R15, RZ, RZ, -R15 ;  /* 0x000000ffff0fa224 */ /* 0x000fe200078e0a0f */
[----:B------:R-:W-:Y:S01]  /*0e40*/  @!P1 LOP3.LUT R15, RZ, R18, RZ, 0x33, !PT ;  /* 0x00000012ff0f9212 */ /* 0x000fe200078e33ff */
[----:B------:R-:W-:Y:S01]  /*0e50*/  IMAD R5, R5, R4, R20 ;  /* 0x0000000405057224 */ /* 0x000fe200078e0214 */
[----:B------:R0:W-:Y:S01]  /*0e60*/  STL [R25], R16 ;  /* 0x0000001019007387 */ /* 0x0001e20000100800 */
[--C-:B------:R-:W-:Y:S02]  /*0e70*/  IMAD R6, R6, 0x4, R1.reuse ;  /* 0x0000000406067824 */ /* 0x100fe400078e0201 */
[----:B------:R-:W-:-:S02]  /*0e80*/  IMAD R8, R8, 0x4, R1 ;  /* 0x0000000408087824 */ /* 0x000fc400078e0201 */
[----:B------:R-:W-:Y:S02]  /*0e90*/  IMAD R10, R10, 0x4, R1 ;  /* 0x000000040a0a7824 */ /* 0x000fe400078e0201 */
[----:B0-----:R-:W-:Y:S01]  /*0ea0*/  IMAD.MOV R16, RZ, RZ, -R15 ;  /* 0x000000ffff107224 */ /* 0x001fe200078e0a0f */
[----:B------:R1:W-:Y:S01]  /*0eb0*/  STL [R6], R5 ;  /* 0x0000000506007387 */ /* 0x0003e20000100800 */
[----:B------:R-:W-:Y:S02]  /*0ec0*/  IMAD R21, R21, 0x4, R1 ;  /* 0x0000000415157824 */ /* 0x000fe400078e0201 */
[----:B------:R-:W-:Y:S01]  /*0ed0*/  IMAD R18, R18, R16, R19 ;  /* 0x0000001012127224 */ /* 0x000fe200078e0213 */
[----:B------:R-:W-:-:S04]  /*0ee0*/  UIADD3 UR5, UPT, UPT, UR5, 0x8, URZ ;  /* 0x0000000805057890 */ /* 0x000fc8000fffe0ff */
[----:B------:R-:W-:Y:S01]  /*0ef0*/  UISETP.NE.AND UP0, UPT, UR5, URZ, UPT ;  /* 0x000000ff0500728c */ /* 0x000fe2000bf05270 */
[----:B--2---:R-:W-:-:S04]  /*0f00*/  IABS R23, R14 ;  /* 0x0000000e00177213 */ /* 0x004fc80000000000 */
[----:B------:R-:W0:Y:S08]  /*0f10*/  I2F.RP R28, R23 ;  /* 0x00000017001c7306 */ /* 0x000e300000209400 */
[----:B0-----:R-:W0:Y:S02]  /*0f20*/  MUFU.RCP R28, R28 ;  /* 0x0000001c001c7308 */ /* 0x001e240000001000 */
[----:B0-----:R-:W-:-:S06]  /*0f30*/  IADD3 R3, PT, PT, R28, 0xffffffe, RZ ;  /* 0x0ffffffe1c037810 */ /* 0x001fcc0007ffe0ff */
[----:B------:R-:W0:Y:S02]  /*0f40*/  F2I.FTZ.U32.TRUNC.NTZ R3, R3 ;  /* 0x0000000300037305 */ /* 0x000e24000021f000 */
[----:B0-----:R-:W-:-:S04]  /*0f50*/  IMAD.MOV R27, RZ, RZ, -R3 ;  /* 0x000000ffff1b7224 */ /* 0x001fc800078e0a03 */
[----:B------:R-:W-:-:S04]  /*0f60*/  IMAD.MOV.U32 R2, RZ, RZ, R27 ;  /* 0x000000ffff027224 */ /* 0x000fc800078e001b */
[----:B------:R-:W-:Y:S02]  /*0f70*/  IMAD R27, R2, R23, RZ ;  /* 0x00000017021b7224 */ /* 0x000fe400078e02ff */
[----:B------:R-:W-:Y:S01]  /*0f80*/  HFMA2 R2, -RZ, RZ, 0, 0 ;  /* 0x00000000ff027431 */ /* 0x000fe200000001ff */
[----:B------:R-:W-:-:S04]  /*0f90*/  IABS R4, R14 ;  /* 0x0000000e00047213 */ /* 0x000fc80000000000 */
[----:B------:R-:W-:Y:S01]  /*0fa0*/  IMAD.HI.U32 R2, R3, R27, R2 ;  /* 0x0000001b03027227 */ /* 0x000fe200078e0002 */
[----:B------:R-:W-:-:S03]  /*0fb0*/  IABS R3, R15 ;  /* 0x0000000f00037213 */ /* 0x000fc60000000000 */
[----:B------:R-:W-:Y:S02]  /*0fc0*/  IMAD.MOV R4, RZ, RZ, -R4 ;  /* 0x000000ffff047224 */ /* 0x000fe400078e0a04 */
[----:B------:R-:W-:-:S04]  /*0fd0*/  IMAD.HI.U32 R2, R2, R3, RZ ;  /* 0x0000000302027227 */ /* 0x000fc800078e00ff */
[----:B------:R-:W-:-:S05]  /*0fe0*/  IMAD R4, R2, R4, R3 ;  /* 0x0000000402047224 */ /* 0x000fca00078e0203 */
[----:B------:R-:W-:Y:S02]  /*0ff0*/  ISETP.GT.U32.AND P1, PT, R23, R4, PT ;  /* 0x000000041700720c */ /* 0x000fe40003f24070 */
[----:B------:R-:W-:-:S11]  /*1000*/  LOP3.LUT R3, R15, R14, RZ, 0x3c, !PT ;  /* 0x0000000e0f037212 */ /* 0x000fd600078e3cff */
[----:B------:R-:W-:Y:S01]  /*1010*/  @!P1 IMAD.IADD R4, R4, 0x1, -R23 ;  /* 0x0000000104049824 */ /* 0x000fe200078e0a17 */
[----:B------:R-:W-:-:S04]  /*1020*/  ISETP.GE.AND P2, PT, R3, RZ, PT ;  /* 0x000000ff0300720c */ /* 0x000fc80003f46270 */
[----:B------:R-:W-:Y:S02]  /*1030*/  ISETP.GE.U32.AND P0, PT, R4, R23, PT ;  /* 0x000000170400720c */ /* 0x000fe40003f06070 */
[----:B------:R-:W-:Y:S02]  /*1040*/  @!P1 IADD3 R2, PT, PT, R2, 0x1, RZ ;  /* 0x0000000102029810 */ /* 0x000fe40007ffe0ff */
[----:B------:R-:W-:Y:S02]  /*1050*/  ISETP.NE.AND P1, PT, R14, RZ, PT ;  /* 0x000000ff0e00720c */ /* 0x000fe40003f25270 */
[----:B------:R-:W-:Y:S02]  /*1060*/  IADD3 R3, PT, PT, -R22, RZ, RZ ;  /* 0x000000ff16037210 */ /* 0x000fe40007ffe1ff */
[----:B------:R-:W-:-:S05]  /*1070*/  IADD3 R4, PT, PT, -R19, RZ, RZ ;  /* 0x000000ff13047210 */ /* 0x000fca0007ffe1ff */
[----:B------:R-:W-:Y:S02]  /*1080*/  @P0 VIADD R2, R2, 0x1 ;  /* 0x0000000102020836 */ /* 0x000fe40000000000 */
[----:B------:R-:W-:Y:S02]  /*1090*/  IMAD R7, R7, R3, R24 ;  /* 0x0000000307077224 */ /* 0x000fe400078e0218 */
[----:B------:R-:W-:Y:S01]  /*10a0*/  @!P2 IMAD.MOV R2, RZ, RZ, -R2 ;  /* 0x000000ffff02a224 */ /* 0x000fe200078e0a02 */
[----:B------:R-:W-:Y:S01]  /*10b0*/  @!P1 LOP3.LUT R2, RZ, R14, RZ, 0x33, !PT ;  /* 0x0000000eff029212 */ /* 0x000fe200078e33ff */
[--C-:B------:R-:W-:Y:S02]  /*10c0*/  IMAD.MOV R3, RZ, RZ, -R26.reuse ;  /* 0x000000ffff037224 */ /* 0x100fe400078e0a1a */
[----:B------:R-:W-:Y:S01]  /*10d0*/  IMAD R11, R11, R4, R26 ;  /* 0x000000040b0b7224 */ /* 0x000fe200078e021a */
[----:B------:R-:W-:Y:S01]  /*10e0*/  LEA R4, R0, R1, 0x2 ;  /* 0x0000000100047211 */ /* 0x000fe200078e10ff */
[----:B------:R-:W-:-:S02]  /*10f0*/  IMAD.MOV R20, RZ, RZ, -R2 ;  /* 0x000000ffff147224 */ /* 0x000fc400078e0a02 */
[----:B------:R-:W-:Y:S01]  /*1100*/  IMAD R9, R9, R3, R22 ;  /* 0x0000000309097224 */ /* 0x000fe200078e0216 */
[----:B------:R-:W-:Y:S01]  /*1110*/  LEA R3, R17, R1, 0x2 ;  /* 0x0000000111037211 */ /* 0x000fe200078e10ff */
[----:B------:R-:W-:Y:S01]  /*1120*/  IMAD R14, R14, R20, R15 ;  /* 0x000000140e0e7224 */ /* 0x000fe200078e020f */
[----:B------:R1:W-:Y:S04]  /*1130*/  STL [R4], R7 ;  /* 0x0000000704007387 */ /* 0x0003e80000100800 */
[----:B------:R1:W-:Y:S04]  /*1140*/  STL [R8], R9 ;  /* 0x0000000908007387 */ /* 0x0003e80000100800 */
[----:B------:R1:W-:Y:S04]  /*1150*/  STL [R10], R11 ;  /* 0x0000000b0a007387 */ /* 0x0003e80000100800 */
[----:B------:R1:W-:Y:S04]  /*1160*/  STL [R3], R18 ;  /* 0x0000001203007387 */ /* 0x0003e80000100800 */
[----:B------:R1:W-:Y:S01]  /*1170*/  STL [R21], R14 ;  /* 0x0000000e15007387 */ /* 0x0003e20000100800 */
[----:B------:R-:W-:Y:S01]  /*1180*/  VIADD R0, R0, 0xfffffff8 ;  /* 0xfffffff800007836 */ /* 0x000fe20000000000 */
[----:B------:R-:W-:Y:S01]  /*1190*/  MOV R17, R2 ;  /* 0x0000000200117202 */ /* 0x000fe20000000f00 */
[----:B------:R-:W-:Y:S06]  /*11a0*/  BRA.U UP0, `(.L_x_2) ;  /* 0xffffffed00f47547 */ /* 0x000fec000b83ffff */
[----:B------:R-:W-:-:S07]  /*11b0*/  VIADD R12, R0, 0x4 ;  /* 0x00000004000c7836 */ /* 0x000fce0000000000 */
.L_x_1:
[----:B------:R-:W-:-:S09]  /*11c0*/  UISETP.NE.AND UP0, UPT, UR7, URZ, UPT ;  /* 0x000000ff0700728c */ /* 0x000fd2000bf05270 */
[----:B------:R-:W-:Y:S05]  /*11d0*/  BRA.U !UP0, `(.L_x_3) ;  /* 0x0000000d08b87547 */ /* 0x000fea000b800000 */
[----:B------:R-:W0:Y:S01]  /*11e0*/  LDCU UR4, c[0x0][0x39c] ;  /* 0x00007380ff0477ac */ /* 0x000e220008000800 */
[----:B------:R-:W-:Y:S02]  /*11f0*/  UISETP.GE.U32.AND UP1, UPT, UR7, 0x4, UPT ;  /* 0x000000040700788c */ /* 0x000fe4000bf26070 */
[----:B0-----:R-:W-:-:S04]  /*1200*/  ULOP3.LUT UR5, UR4, 0x3, URZ, 0xc0, !UPT ;  /* 0x0000000304057892 */ /* 0x001fc8000f8ec0ff */
[----:B------:R-:W-:-:S03]  /*1210*/  UISETP.NE.AND UP2, UPT, UR5, URZ, UPT ;  /* 0x000000ff0500728c */ /* 0x000fc6000bf45270 */
[----:B------:R-:W-:Y:S08]  /*1220*/  BRA.U !UP1, `(.L_x_4) ;  /* 0x00000009090c7547 */ /* 0x000ff0000b800000 */
[----:B-1----:R-:W0:Y:S01]  /*1230*/  LDC.64 R20, c[0x0][0x388] ;  /* 0x0000e200ff147b82 */ /* 0x002e220000000a00 */
[----:B------:R-:W-:-:S04]  /*1240*/  VIADD R0, R12, 0xffffffff ;  /* 0xffffffff0c007836 */ /* 0x000fc80000000000 */
[----:B0-----:R-:W-:-:S05]  /*1250*/  IMAD.WIDE.U32 R2, R0, 0x4, R20 ;  /* 0x0000000400027825 */ /* 0x001fca00078e0014 */
[----:B------:R-:W2:Y:S01]  /*1260*/  LDG.E R6, desc[UR8][R2.64] ;  /* 0x0000000802067981 */ /* 0x000ea2000c1e1900 */
[----:B------:R-:W-:-:S05]  /*1270*/  IADD3 R4, PT, PT, R12, -0x2, RZ ;  /* 0xfffffffe0c047810 */ /* 0x000fca0007ffe0ff */
[----:B------:R-:W-:-:S05]  /*1280*/  IMAD.WIDE.U32 R14, R4, 0x4, R20 ;  /* 0x00000004040e7825 */ /* 0x000fca00078e0014 */
[----:B------:R0:W3:Y:S01]  /*1290*/  LDG.E R5, desc[UR8][R14.64] ;  /* 0x000000080e057981 */ /* 0x0000e2000c1e1900 */
[----:B------:R-:W-:-:S04]  /*12a0*/  VIADD R8, R12, 0xfffffffd ;  /* 0xfffffffd0c087836 */ /* 0x000fc80000000000 */
[----:B------:R-:W-:-:S05]  /*12b0*/  IMAD.WIDE.U32 R18, R8, 0x4, R20 ;  /* 0x0000000408127825 */ /* 0x000fca00078e0014 */
[----:B------:R-:W4:Y:S01]  /*12c0*/  LDG.E R7, desc[UR8][R18.64] ;  /* 0x0000000812077981 */ /* 0x000f22000c1e1900 */
[----:B------:R-:W-:-:S04]  /*12d0*/  VIADD R10, R12, 0xfffffffc ;  /* 0xfffffffc0c0a7836 */ /* 0x000fc80000000000 */
[----:B------:R-:W-:-:S05]  /*12e0*/  IMAD.WIDE.U32 R20, R10, 0x4, R20 ;  /* 0x000000040a147825 */ /* 0x000fca00078e0014 */
[----:B------:R-:W5:Y:S01]  /*12f0*/  LDG.E R9, desc[UR8][R20.64] ;  /* 0x0000000814097981 */ /* 0x000f62000c1e1900 */
[----:B0-----:R-:W-:Y:S01]  /*1300*/  IABS R14, R17 ;  /* 0x00000011000e7213 */ /* 0x001fe20000000000 */
[----:B------:R-:W-:Y:S01]  /*1310*/  IMAD R4, R4, 0x4, R1 ;  /* 0x0000000404047824 */ /* 0x000fe200078e0201 */
[----:B------:R-:W-:Y:S02]  /*1320*/  LEA R8, R8, R1, 0x2 ;  /* 0x0000000108087211 */ /* 0x000fe400078e10ff */
[-C--:B--2---:R-:W-:Y:S02]  /*1330*/  IABS R12, R6.reuse ;  /* 0x00000006000c7213 */ /* 0x084fe40000000000 */
[----:B------:R-:W-:Y:S02]  /*1340*/  IABS R16, R6 ;  /* 0x0000000600107213 */ /* 0x000fe40000000000 */
[----:B------:R-:W0:Y:S01]  /*1350*/  I2F.RP R13, R12 ;  /* 0x0000000c000d7306 */ /* 0x000e220000209400 */
[----:B---3--:R-:W-:-:S07]  /*1360*/  IABS R11, R5 ;  /* 0x00000005000b7213 */ /* 0x008fce0000000000 */
[----:B0-----:R-:W0:Y:S01]  /*1370*/  MUFU.RCP R13, R13 ;  /* 0x0000000d000d7308 */ /* 0x001e220000001000 */
[----:B----4-:R-:W-:-:S04]  /*1380*/  IABS R18, R7 ;  /* 0x0000000700127213 */ /* 0x010fc80000000000 */
[----:B------:R-:W-:Y:S02]  /*1390*/  IADD3 R18, PT, PT, RZ, -R18, RZ ;  /* 0x80000012ff127210 */ /* 0x000fe40007ffe0ff */
[----:B0-----:R-:W-:Y:S02]  /*13a0*/  IADD3 R2, PT, PT, R13, 0xffffffe, RZ ;  /* 0x0ffffffe0d027810 */ /* 0x001fe40007ffe0ff */
[----:B------:R-:W0:Y:S08]  /*13b0*/  I2F.RP R13, R11 ;  /* 0x0000000b000d7306 */ /* 0x000e300000209400 */
[----:B------:R1:W2:Y:S08]  /*13c0*/  F2I.FTZ.U32.TRUNC.NTZ R3, R2 ;  /* 0x0000000200037305 */ /* 0x0002b0000021f000 */
[----:B0-----:R-:W0:Y:S01]  /*13d0*/  MUFU.RCP R13, R13 ;  /* 0x0000000d000d7308 */ /* 0x001e220000001000 */
[----:B-1----:R-:W-:-:S02]  /*13e0*/  IMAD.MOV.U32 R2, RZ, RZ, RZ ;  /* 0x000000ffff027224 */ /* 0x002fc400078e00ff */
[----:B--2---:R-:W-:-:S04]  /*13f0*/  IMAD.MOV R15, RZ, RZ, -R3 ;  /* 0x000000ffff0f7224 */ /* 0x004fc800078e0a03 */
[----:B------:R-:W-:-:S04]  /*1400*/  IMAD R15, R15, R12, RZ ;  /* 0x0000000c0f0f7224 */ /* 0x000fc800078e02ff */
[----:B------:R-:W-:Y:S01]  /*1410*/  IMAD.HI.U32 R3, R3, R15, R2 ;  /* 0x0000000f03037227 */ /* 0x000fe200078e0002 */
[----:B------:R-:W-:Y:S02]  /*1420*/  IADD3 R15, PT, PT, RZ, -R16, RZ ;  /* 0x80000010ff0f7210 */ /* 0x000fe40007ffe0ff */
[----:B------:R-:W-:-:S03]  /*1430*/  IABS R16, R5 ;  /* 0x0000000500107213 */ /* 0x000fc60000000000 */
[----:B------:R-:W-:Y:S01]  /*1440*/  IMAD.HI.U32 R2, R3, R14, RZ ;  /* 0x0000000e03027227 */ /* 0x000fe200078e00ff */
[----:B------:R-:W-:-:S03]  /*1450*/  IADD3 R16, PT, PT, RZ, -R16, RZ ;  /* 0x80000010ff107210 */ /* 0x000fc60007ffe0ff */
[----:B------:R-:W-:Y:S02]  /*1460*/  IMAD R3, R2, R15, R14 ;  /* 0x0000000f02037224 */ /* 0x000fe400078e020e */
[----:B0-----:R-:W-:Y:S01]  /*1470*/  VIADD R14, R13, 0xffffffe ;  /* 0x0ffffffe0d0e7836 */ /* 0x001fe20000000000 */
[----:B------:R-:W-:Y:S02]  /*1480*/  IABS R13, R7 ;  /* 0x00000007000d7213 */ /* 0x000fe40000000000 */
[----:B------:R-:W-:Y:S02]  /*1490*/  ISETP.GT.U32.AND P1, PT, R12, R3, PT ;  /* 0x000000030c00720c */ /* 0x000fe40003f24070 */
[----:B------:R-:W0:Y:S11]  /*14a0*/  I2F.RP R15, R13 ;  /* 0x0000000d000f7306 */ /* 0x000e360000209400 */
[----:B------:R-:W-:Y:S01]  /*14b0*/  @!P1 IMAD.IADD R3, R3, 0x1, -R12 ;  /* 0x0000000103039824 */ /* 0x000fe200078e0a0c */
[----:B------:R-:W-:-:S02]  /*14c0*/  @!P1 IADD3 R2, PT, PT, R2, 0x1, RZ ;  /* 0x0000000102029810 */ /* 0x000fc40007ffe0ff */
[----:B------:R-:W-:Y:S01]  /*14d0*/  ISETP.NE.AND P1, PT, R6, RZ, PT ;  /* 0x000000ff0600720c */ /* 0x000fe20003f25270 */
[----:B0-----:R-:W-:Y:S01]  /*14e0*/  MUFU.RCP R15, R15 ;  /* 0x0000000f000f7308 */ /* 0x001fe20000001000 */
[----:B------:R-:W-:Y:S02]  /*14f0*/  ISETP.GE.U32.AND P0, PT, R3, R12, PT ;  /* 0x0000000c0300720c */ /* 0x000fe40003f06070 */
[----:B------:R-:W-:-:S04]  /*1500*/  LOP3.LUT R12, R17, R6, RZ, 0x3c, !PT ;  /* 0x00000006110c7212 */ /* 0x000fc800078e3cff */
[----:B------:R-:W-:Y:S01]  /*1510*/  ISETP.GE.AND P2, PT, R12, RZ, PT ;  /* 0x000000ff0c00720c */ /* 0x000fe20003f46270 */
[----:B------:R-:W0:Y:S06]  /*1520*/  F2I.FTZ.U32.TRUNC.NTZ R3, R14 ;  /* 0x0000000e00037305 */ /* 0x000e2c000021f000 */
[----:B------:R-:W-:-:S04]  /*1530*/  @P0 VIADD R2, R2, 0x1 ;  /* 0x0000000102020836 */ /* 0x000fc80000000000 */
[----:B------:R-:W-:-:S04]  /*1540*/  IMAD.MOV.U32 R12, RZ, RZ, R2 ;  /* 0x000000ffff0c7224 */ /* 0x000fc800078e0002 */
[----:B------:R-:W-:Y:S01]  /*1550*/  @!P2 IMAD.MOV R12, RZ, RZ, -R12 ;  /* 0x000000ffff0ca224 */ /* 0x000fe200078e0a0c */
[----:B0-----:R-:W-:Y:S02]  /*1560*/  IADD3 R2, PT, PT, RZ, -R3, RZ ;  /* 0x80000003ff027210 */ /* 0x001fe40007ffe0ff */
[----:B------:R-:W-:-:S03]  /*1570*/  @!P1 LOP3.LUT R12, RZ, R6, RZ, 0x33, !PT ;  /* 0x00000006ff0c9212 */ /* 0x000fc600078e33ff */
[----:B------:R-:W-:Y:S01]  /*1580*/  IMAD R19, R2, R11, RZ ;  /* 0x0000000b02137224 */ /* 0x000fe200078e02ff */
[----:B------:R-:W-:Y:S01]  /*1590*/  IABS R14, R12 ;  /* 0x0000000c000e7213 */ /* 0x000fe20000000000 */
[----:B------:R-:W-:-:S04]  /*15a0*/  IMAD.MOV.U32 R2, RZ, RZ, RZ ;  /* 0x000000ffff027224 */ /* 0x000fc800078e00ff */
[----:B------:R-:W-:-:S04]  /*15b0*/  IMAD.HI.U32 R2, R3, R19, R2 ;  /* 0x0000001303027227 */ /* 0x000fc800078e0002 */
[----:B------:R-:W-:-:S04]  /*15c0*/  IMAD.MOV.U32 R3, RZ, RZ, R14 ;  /* 0x000000ffff037224 */ /* 0x000fc800078e000e */
[----:B------:R-:W-:-:S04]  /*15d0*/  IMAD.HI.U32 R14, R2, R3, RZ ;  /* 0x00000003020e7227 */ /* 0x000fc800078e00ff */
[----:B------:R-:W-:Y:S01]  /*15e0*/  IMAD R2, R14, R16, R3 ;  /* 0x000000100e027224 */ /* 0x000fe200078e0203 */
[----:B------:R-:W-:-:S04]  /*15f0*/  IADD3 R3, PT, PT, R15, 0xffffffe, RZ ;  /* 0x0ffffffe0f037810 */ /* 0x000fc80007ffe0ff */
[----:B------:R-:W-:Y:S02]  /*1600*/  ISETP.GT.U32.AND P1, PT, R11, R2, PT ;  /* 0x000000020b00720c */ /* 0x000fe40003f24070 */
[----:B------:R-:W0:Y:S11]  /*1610*/  F2I.FTZ.U32.TRUNC.NTZ R3, R3 ;  /* 0x0000000300037305 */ /* 0x000e36000021f000 */
[----:B------:R-:W-:-:S02]  /*1620*/  @!P1 IMAD.IADD R2, R2, 0x1, -R11 ;  /* 0x0000000102029824 */ /* 0x000fc400078e0a0b */
[----:B------:R-:W-:Y:S01]  /*1630*/  @!P1 VIADD R14, R14, 0x1 ;  /* 0x000000010e0e9836 */ /* 0x000fe20000000000 */
[----:B------:R-:W-:Y:S02]  /*1640*/  ISETP.NE.AND P1, PT, R5, RZ, PT ;  /* 0x000000ff0500720c */ /* 0x000fe40003f25270 */
[----:B------:R-:W-:Y:S02]  /*1650*/  ISETP.GE.U32.AND P0, PT, R2, R11, PT ;  /* 0x0000000b0200720c */ /* 0x000fe40003f06070 */
[----:B------:R-:W-:Y:S02]  /*1660*/  LOP3.LUT R2, R12, R5, RZ, 0x3c, !PT ;  /* 0x000000050c027212 */ /* 0x000fe400078e3cff */
[----:B-----5:R-:W-:Y:S02]  /*1670*/  IABS R11, R9 ;  /* 0x00000009000b7213 */ /* 0x020fe40000000000 */
[----:B------:R-:W-:Y:S02]  /*1680*/  ISETP.GE.AND P2, PT, R2, RZ, PT ;  /* 0x000000ff0200720c */ /* 0x000fe40003f46270 */
[----:B0-----:R-:W-:-:S05]  /*1690*/  IADD3 R2, PT, PT, RZ, -R3, RZ ;  /* 0x80000003ff027210 */ /* 0x001fca0007ffe0ff */
[----:B------:R-:W-:Y:S02]  /*16a0*/  IMAD R15, R2, R13, RZ ;  /* 0x0000000d020f7224 */ /* 0x000fe400078e02ff */
[----:B------:R-:W-:Y:S02]  /*16b0*/  IMAD.MOV.U32 R2, RZ, RZ, RZ ;  /* 0x000000ffff027224 */ /* 0x000fe400078e00ff */
[----:B------:R-:W-:Y:S02]  /*16c0*/  @P0 VIADD R14, R14, 0x1 ;  /* 0x000000010e0e0836 */ /* 0x000fe40000000000 */
[----:B------:R-:W-:Y:S02]  /*16d0*/  IMAD.HI.U32 R2, R3, R15, R2 ;  /* 0x0000000f03027227 */ /* 0x000fe400078e0002 */
[----:B------:R-:W0:Y:S02]  /*16e0*/  I2F.RP R15, R11 ;  /* 0x0000000b000f7306 */ /* 0x000e240000209400 */
[----:B------:R-:W-:Y:S01]  /*16f0*/  @!P2 IMAD.MOV R14, RZ, RZ, -R14 ;  /* 0x000000ffff0ea224 */ /* 0x000fe200078e0a0e */
[----:B------:R-:W-:-:S04]  /*1700*/  @!P1 LOP3.LUT R14, RZ, R5, RZ, 0x33, !PT ;  /* 0x00000005ff0e9212 */ /* 0x000fc800078e33ff */
[----:B------:R-:W-:-:S05]  /*1710*/  IABS R16, R14 ;  /* 0x0000000e00107213 */ /* 0x000fca0000000000 */
[----:B------:R-:W-:Y:S01]  /*1720*/  IMAD.MOV.U32 R3, RZ, RZ, R16 ;  /* 0x000000ffff037224 */ /* 0x000fe200078e0010 */
[----:B0-----:R-:W0:Y:S03]  /*1730*/  MUFU.RCP R15, R15 ;  /* 0x0000000f000f7308 */ /* 0x001e260000001000 */
[----:B------:R-:W-:-:S04]  /*1740*/  IMAD.HI.U32 R16, R2, R3, RZ ;  /* 0x0000000302107227 */ /* 0x000fc800078e00ff */
[----:B------:R-:W-:Y:S01]  /*1750*/  IMAD R2, R16, R18, R3 ;  /* 0x0000001210027224 */ /* 0x000fe200078e0203 */
[----:B------:R-:W-:-:S04]  /*1760*/  IABS R18, R9 ;  /* 0x0000000900127213 */ /* 0x000fc80000000000 */
[----:B------:R-:W-:Y:S01]  /*1770*/  ISETP.GT.U32.AND P1, PT, R13, R2, PT ;  /* 0x000000020d00720c */ /* 0x000fe20003f24070 */
[----:B------:R-:W-:Y:S01]  /*1780*/  IMAD.MOV R18, RZ, RZ, -R18 ;  /* 0x000000ffff127224 */ /* 0x000fe200078e0a12 */
[----:B0-----:R-:W-:-:S11]  /*1790*/  IADD3 R3, PT, PT, R15, 0xffffffe, RZ ;  /* 0x0ffffffe0f037810 */ /* 0x001fd60007ffe0ff */
[----:B------:R-:W-:Y:S01]  /*17a0*/  @!P1 IMAD.IADD R2, R2, 0x1, -R13 ;  /* 0x0000000102029824 */ /* 0x000fe200078e0a0d */
[----:B------:R-:W0:Y:S01]  /*17b0*/  F2I.FTZ.U32.TRUNC.NTZ R3, R3 ;  /* 0x0000000300037305 */ /* 0x000e22000021f000 */
[----:B------:R-:W-:Y:S01]  /*17c0*/  @!P1 VIADD R16, R16, 0x1 ;  /* 0x0000000110109836 */ /* 0x000fe20000000000 */
[----:B------:R-:W-:Y:S02]  /*17d0*/  ISETP.NE.AND P1, PT, R7, RZ, PT ;  /* 0x000000ff0700720c */ /* 0x000fe40003f25270 */
[----:B------:R-:W-:Y:S02]  /*17e0*/  ISETP.GE.U32.AND P0, PT, R2, R13, PT ;  /* 0x0000000d0200720c */ /* 0x000fe40003f06070 */
[----:B------:R-:W-:-:S04]  /*17f0*/  LOP3.LUT R2, R14, R7, RZ, 0x3c, !PT ;  /* 0x000000070e027212 */ /* 0x000fc800078e3cff */
[----:B------:R-:W-:Y:S02]  /*1800*/  ISETP.GE.AND P2, PT, R2, RZ, PT ;  /* 0x000000ff0200720c */ /* 0x000fe40003f46270 */
[----:B0-----:R-:W-:-:S05]  /*1810*/  IADD3 R2, PT, PT, RZ, -R3, RZ ;  /* 0x80000003ff027210 */ /* 0x001fca0007ffe0ff */
[----:B------:R-:W-:Y:S02]  /*1820*/  @P0 VIADD R16, R16, 0x1 ;  /* 0x0000000110100836 */ /* 0x000fe40000000000 */
[----:B------:R-:W-:Y:S02]  /*1830*/  IMAD R13, R2, R11, RZ ;  /* 0x0000000b020d7224 */ /* 0x000fe400078e02ff */
[----:B------:R-:W-:Y:S02]  /*1840*/  HFMA2 R2, -RZ, RZ, 0, 0 ;  /* 0x00000000ff027431 */ /* 0x000fe400000001ff */
[----:B------:R-:W-:Y:S01]  /*1850*/  @!P2 IMAD.MOV R16, RZ, RZ, -R16 ;  /* 0x000000ffff10a224 */ /* 0x000fe200078e0a10 */
[----:B------:R-:W-:-:S04]  /*1860*/  @!P1 LOP3.LUT R16, RZ, R7, RZ, 0x33, !PT ;  /* 0x00000007ff109212 */ /* 0x000fc800078e33ff */
[----:B------:R-:W-:Y:S01]  /*1870*/  IABS R15, R16 ;  /* 0x00000010000f7213 */ /* 0x000fe20000000000 */
[----:B------:R-:W-:-:S04]  /*1880*/  IMAD.HI.U32 R2, R3, R13, R2 ;  /* 0x0000000d03027227 */ /* 0x000fc800078e0002 */
[----:B------:R-:W-:Y:S02]  /*1890*/  IMAD.MOV.U32 R3, RZ, RZ, R15 ;  /* 0x000000ffff037224 */ /* 0x000fe400078e000f */
[----:B------:R-:W-:Y:S02]  /*18a0*/  IMAD.MOV R13, RZ, RZ, -R16 ;  /* 0x000000ffff0d7224 */ /* 0x000fe400078e0a10 */
[----:B------:R-:W-:-:S04]  /*18b0*/  IMAD.HI.U32 R2, R2, R3, RZ ;  /* 0x0000000302027227 */ /* 0x000fc800078e00ff */
[----:B------:R-:W-:Y:S01]  /*18c0*/  IMAD R18, R2, R18, R3 ;  /* 0x0000001202127224 */ /* 0x000fe200078e0203 */
[----:B------:R-:W-:Y:S01]  /*18d0*/  LOP3.LUT R3, R16, R9, RZ, 0x3c, !PT ;  /* 0x0000000910037212 */ /* 0x000fe200078e3cff */
[----:B------:R-:W-:-:S03]  /*18e0*/  IMAD R7, R7, R13, R14 ;  /* 0x0000000d07077224 */ /* 0x000fc600078e020e */
[----:B------:R-:W-:Y:S02]  /*18f0*/  ISETP.GT.U32.AND P1, PT, R11, R18, PT ;  /* 0x000000120b00720c */ /* 0x000fe40003f24070 */
[----:B------:R-:W-:Y:S02]  /*1900*/  ISETP.GE.AND P2, PT, R3, RZ, PT ;  /* 0x000000ff0300720c */ /* 0x000fe40003f46270 */
[----:B------:R-:W-:-:S05]  /*1910*/  IADD3 R3, PT, PT, -R12, RZ, RZ ;  /* 0x000000ff0c037210 */ /* 0x000fca0007ffe1ff */
[----:B------:R-:W-:Y:S02]  /*1920*/  IMAD R6, R6, R3, R17 ;  /* 0x0000000306067224 */ /* 0x000fe400078e0211 */
[----:B------:R-:W-:Y:S02]  /*1930*/  IMAD R3, R0, 0x4, R1 ;  /* 0x0000000400037824 */ /* 0x000fe400078e0201 */
[----:B------:R-:W-:Y:S01]  /*1940*/  @!P1 IMAD.IADD R18, R18, 0x1, -R11 ;  /* 0x0000000112129824 */ /* 0x000fe200078e0a0b */
[----:B------:R-:W-:Y:S01]  /*1950*/  @!P1 IADD3 R2, PT, PT, R2, 0x1, RZ ;  /* 0x0000000102029810 */ /* 0x000fe20007ffe0ff */
[----:B------:R-:W-:Y:S01]  /*1960*/  IMAD R0, R10, 0x4, R1 ;  /* 0x000000040a007824 */ /* 0x000fe200078e0201 */
[----:B------:R-:W-:Y:S01]  /*1970*/  ISETP.NE.AND P1, PT, R9, RZ, PT ;  /* 0x000000ff0900720c */ /* 0x000fe20003f25270 */
[----:B------:R0:W-:Y:S01]  /*1980*/  STL [R3], R6 ;  /* 0x0000000603007387 */ /* 0x0001e20000100800 */
[----:B------:R-:W-:Y:S01]  /*1990*/  ISETP.GE.U32.AND P0, PT, R18, R11, PT ;  /* 0x0000000b1200720c */ /* 0x000fe20003f06070 */
[----:B------:R-:W-:-:S04]  /*19a0*/  IMAD.MOV R11, RZ, RZ, -R14 ;  /* 0x000000ffff0b7224 */ /* 0x000fc800078e0a0e */
[----:B------:R-:W-:Y:S02]  /*19b0*/  IMAD R5, R5, R11, R12 ;  /* 0x0000000b05057224 */ /* 0x000fe400078e020c */
[----:B------:R-:W-:-:S03]  /*19c0*/  IMAD.MOV.U32 R12, RZ, RZ, R10 ;  /* 0x000000ffff0c7224 */ /* 0x000fc600078e000a */
[----:B------:R0:W-:Y:S03]  /*19d0*/  STL [R4], R5 ;  /* 0x0000000504007387 */ /* 0x0001e60000100800 */
[----:B------:R-:W-:Y:S01]  /*19e0*/  @P0 VIADD R2, R2, 0x1 ;  /* 0x0000000102020836 */ /* 0x000fe20000000000 */
[----:B------:R0:W-:Y:S03]  /*19f0*/  STL [R8], R7 ;  /* 0x0000000708007387 */ /* 0x0001e60000100800 */
[----:B------:R-:W-:Y:S01]  /*1a00*/  @!P2 IMAD.MOV R2, RZ, RZ, -R2 ;  /* 0x000000ffff02a224 */ /* 0x000fe200078e0a02 */
[----:B------:R-:W-:-:S04]  /*1a10*/  @!P1 LOP3.LUT R2, RZ, R9, RZ, 0x33, !PT ;  /* 0x00000009ff029212 */ /* 0x000fc800078e33ff */
[----:B------:R-:W-:Y:S02]  /*1a20*/  IADD3 R15, PT, PT, -R2, RZ, RZ ;  /* 0x000000ff020f7210 */ /* 0x000fe40007ffe1ff */
[----:B------:R-:W-:-:S03]  /*1a30*/  MOV R17, R2 ;  /* 0x0000000200117202 */ /* 0x000fc60000000f00 */
[----:B------:R-:W-:-:S05]  /*1a40*/  IMAD R9, R9, R15, R16 ;  /* 0x0000000f09097224 */ /* 0x000fca00078e0210 */
[----:B------:R0:W-:Y:S02]  /*1a50*/  STL [R0], R9 ;  /* 0x0000000900007387 */ /* 0x0001e40000100800 */
.L_x_4:
[----:B------:R-:W-:Y:S05]  /*1a60*/  BRA.U !UP2, `(.L_x_3) ;  /* 0x000000050a947547 */ /* 0x000fea000b800000 */
[----:B------:R-:W-:Y:S02]  /*1a70*/  UISETP.NE.AND UP1, UPT, UR5, 0x1, UPT ;  /* 0x000000010500788c */ /* 0x000fe4000bf25270 */
[----:B------:R-:W-:-:S04]  /*1a80*/  ULOP3.LUT UR4, UR4, 0x1, URZ, 0xc0, !UPT ;  /* 0x0000000104047892 */ /* 0x000fc8000f8ec0ff */
[----:B------:R-:W-:-:S03]  /*1a90*/  UISETP.NE.U32.AND UP2, UPT, UR4, 0x1, UPT ;  /* 0x000000010400788c */ /* 0x000fc6000bf45070 */
[----:B------:R-:W-:Y:S08]  /*1aa0*/  BRA.U !UP1, `(.L_x_5) ;  /* 0x0000000509107547 */ /* 0x000ff0000b800000 */
[----:B-1----:R-:W1:Y:S01]  /*1ab0*/  LDC.64 R10, c[0x0][0x388] ;  /* 0x0000e200ff0a7b82 */ /* 0x002e620000000a00 */
[----:B0-----:R-:W-:-:S04]  /*1ac0*/  VIADD R0, R12, 0xffffffff ;  /* 0xffffffff0c007836 */ /* 0x001fc80000000000 */
[----:B-1----:R-:W-:-:S05]  /*1ad0*/  IMAD.WIDE.U32 R8, R0, 0x4, R10 ;  /* 0x0000000400087825 */ /* 0x002fca00078e000a */
[----:B------:R0:W2:Y:S01]  /*1ae0*/  LDG.E R2, desc[UR8][R8.64] ;  /* 0x0000000808027981 */ /* 0x0000a2000c1e1900 */
[----:B------:R-:W-:-:S04]  /*1af0*/  VIADD R4, R12, 0xfffffffe ;  /* 0xfffffffe0c047836 */ /* 0x000fc80000000000 */
[----:B------:R-:W-:-:S05]  /*1b00*/  IMAD.WIDE.U32 R10, R4, 0x4, R10 ;  /* 0x00000004040a7825 */ /* 0x000fca00078e000a */
[----:B------:R1:W3:Y:S01]  /*1b10*/  LDG.E R3, desc[UR8][R10.64] ;  /* 0x000000080a037981 */ /* 0x0002e2000c1e1900 */
[----:B0-----:R-:W-:Y:S02]  /*1b20*/  IABS R8, R17 ;  /* 0x0000001100087213 */ /* 0x001fe40000000000 */
[-C--:B--2---:R-:W-:Y:S02]  /*1b30*/  IABS R14, R2.reuse ;  /* 0x00000002000e7213 */ /* 0x084fe40000000000 */
[----:B-1----:R-:W-:Y:S02]  /*1b40*/  IABS R10, R2 ;  /* 0x00000002000a7213 */ /* 0x002fe40000000000 */
[----:B------:R-:W0:Y:S02]  /*1b50*/  I2F.RP R12, R14 ;  /* 0x0000000e000c7306 */ /* 0x000e240000209400 */
[----:B------:R-:W-:Y:S02]  /*1b60*/  IADD3 R11, PT, PT, RZ, -R10, RZ ;  /* 0x8000000aff0b7210 */ /* 0x000fe40007ffe0ff */
[----:B---3--:R-:W-:-:S04]  /*1b70*/  IABS R5, R3 ;  /* 0x0000000300057213 */ /* 0x008fc80000000000 */
[----:B0-----:R-:W0:Y:S02]  /*1b80*/  MUFU.RCP R12, R12 ;  /* 0x0000000c000c7308 */ /* 0x001e240000001000 */
[----:B0-----:R-:W-:-:S06]  /*1b90*/  IADD3 R6, PT, PT, R12, 0xffffffe, RZ ;  /* 0x0ffffffe0c067810 */ /* 0x001fcc0007ffe0ff */
[----:B------:R0:W1:Y:S02]  /*1ba0*/  F2I.FTZ.U32.TRUNC.NTZ R7, R6 ;  /* 0x0000000600077305 */ /* 0x000064000021f000 */
[----:B0-----:R-:W-:Y:S02]  /*1bb0*/  IMAD.MOV.U32 R6, RZ, RZ, RZ ;  /* 0x000000ffff067224 */ /* 0x001fe400078e00ff */
[----:B-1----:R-:W-:-:S04]  /*1bc0*/  IMAD.MOV R9, RZ, RZ, -R7 ;  /* 0x000000ffff097224 */ /* 0x002fc800078e0a07 */
[----:B------:R-:W-:-:S04]  /*1bd0*/  IMAD R9, R9, R14, RZ ;  /* 0x0000000e09097224 */ /* 0x000fc800078e02ff */
[----:B------:R-:W-:Y:S02]  /*1be0*/  IMAD.HI.U32 R7, R7, R9, R6 ;  /* 0x0000000907077227 */ /* 0x000fe400078e0006 */
[----:B------:R-:W0:Y:S04]  /*1bf0*/  I2F.RP R9, R5 ;  /* 0x0000000500097306 */ /* 0x000e280000209400 */
[----:B------:R-:W-:-:S04]  /*1c00*/  IMAD.HI.U32 R6, R7, R8, RZ ;  /* 0x0000000807067227 */ /* 0x000fc800078e00ff */
[----:B------:R-:W-:Y:S01]  /*1c10*/  IMAD R7, R6, R11, R8 ;  /* 0x0000000b06077224 */ /* 0x000fe200078e0208 */
[----:B------:R-:W-:Y:S02]  /*1c20*/  LOP3.LUT R8, R17, R2, RZ, 0x3c, !PT ;  /* 0x0000000211087212 */ /* 0x000fe400078e3cff */
[----:B------:R-:W-:Y:S02]  /*1c30*/  IABS R11, R3 ;  /* 0x00000003000b7213 */ /* 0x000fe40000000000 */
[----:B------:R-:W-:Y:S01]  /*1c40*/  ISETP.GT.U32.AND P1, PT, R14, R7, PT ;  /* 0x000000070e00720c */ /* 0x000fe20003f24070 */
[----:B0-----:R-:W0:Y:S01]  /*1c50*/  MUFU.RCP R9, R9 ;  /* 0x0000000900097308 */ /* 0x001e220000001000 */
[----:B------:R-:W-:Y:S01]  /*1c60*/  ISETP.GE.AND P2, PT, R8, RZ, PT ;  /* 0x000000ff0800720c */ /* 0x000fe20003f46270 */
[----:B------:R-:W-:-:S10]  /*1c70*/  IMAD.MOV R11, RZ, RZ, -R11 ;  /* 0x000000ffff0b7224 */ /* 0x000fd400078e0a0b */
[----:B------:R-:W-:Y:S01]  /*1c80*/  @!P1 IMAD.IADD R7, R7, 0x1, -R14 ;  /* 0x0000000107079824 */ /* 0x000fe200078e0a0e */
[----:B------:R-:W-:Y:S02]  /*1c90*/  @!P1 IADD3 R6, PT, PT, R6, 0x1, RZ ;  /* 0x0000000106069810 */ /* 0x000fe40007ffe0ff */
[----:B------:R-:W-:Y:S02]  /*1ca0*/  ISETP.NE.AND P1, PT, R2, RZ, PT ;  /* 0x000000ff0200720c */ /* 0x000fe40003f25270 */
[----:B------:R-:W-:Y:S01]  /*1cb0*/  ISETP.GE.U32.AND P0, PT, R7, R14, PT ;  /* 0x0000000e0700720c */ /* 0x000fe20003f06070 */
[----:B0-----:R-:W-:-:S04]  /*1cc0*/  VIADD R10, R9, 0xffffffe ;  /* 0x0ffffffe090a7836 */ /* 0x001fc80000000000 */
[----:B------:R-:W0:Y:S08]  /*1cd0*/  F2I.FTZ.U32.TRUNC.NTZ R7, R10 ;  /* 0x0000000a00077305 */ /* 0x000e30000021f000 */
[----:B------:R-:W-:-:S04]  /*1ce0*/  @P0 VIADD R6, R6, 0x1 ;  /* 0x0000000106060836 */ /* 0x000fc80000000000 */
[----:B------:R-:W-:Y:S01]  /*1cf0*/  IMAD.MOV.U32 R12, RZ, RZ, R6 ;  /* 0x000000ffff0c7224 */ /* 0x000fe200078e0006 */
[----:B0-----:R-:W-:-:S03]  /*1d00*/  IADD3 R6, PT, PT, RZ, -R7, RZ ;  /* 0x80000007ff067210 */ /* 0x001fc60007ffe0ff */
[----:B------:R-:W-:Y:S01]  /*1d10*/  @!P2 IMAD.MOV R12, RZ, RZ, -R12 ;  /* 0x000000ffff0ca224 */ /* 0x000fe200078e0a0c */
[----:B------:R-:W-:Y:S01]  /*1d20*/  @!P1 LOP3.LUT R12, RZ, R2, RZ, 0x33, !PT ;  /* 0x00000002ff0c9212 */ /* 0x000fe200078e33ff */
[----:B------:R-:W-:Y:S02]  /*1d30*/  IMAD R9, R6, R5, RZ ;  /* 0x0000000506097224 */ /* 0x000fe400078e02ff */
[----:B------:R-:W-:Y:S01]  /*1d40*/  HFMA2 R6, -RZ, RZ, 0, 0 ;  /* 0x00000000ff067431 */ /* 0x000fe200000001ff */
[----:B------:R-:W-:-:S04]  /*1d50*/  IABS R8, R12 ;  /* 0x0000000c00087213 */ /* 0x000fc80000000000 */
[----:B------:R-:W-:-:S04]  /*1d60*/  IMAD.HI.U32 R6, R7, R9, R6 ;  /* 0x0000000907067227 */ /* 0x000fc800078e0006 */
[----:B------:R-:W-:Y:S02]  /*1d70*/  IMAD.MOV.U32 R7, RZ, RZ, R8 ;  /* 0x000000ffff077224 */ /* 0x000fe400078e0008 */
[----:B------:R-:W-:Y:S02]  /*1d80*/  IMAD.MOV.U32 R8, RZ, RZ, R11 ;  /* 0x000000ffff087224 */ /* 0x000fe400078e000b */
[----:B------:R-:W-:-:S04]  /*1d90*/  IMAD.HI.U32 R6, R6, R7, RZ ;  /* 0x0000000706067227 */ /* 0x000fc800078e00ff */
[----:B------:R-:W-:Y:S02]  /*1da0*/  IMAD R8, R6, R8, R7 ;  /* 0x0000000806087224 */ /* 0x000fe400078e0207 */
[----:B------:R-:W-:-:S03]  /*1db0*/  IMAD.MOV R7, RZ, RZ, -R12 ;  /* 0x000000ffff077224 */ /* 0x000fc600078e0a0c */
[----:B------:R-:W-:Y:S01]  /*1dc0*/  ISETP.GT.U32.AND P1, PT, R5, R8, PT ;  /* 0x000000080500720c */ /* 0x000fe20003f24070 */
[----:B------:R-:W-:-:S12]  /*1dd0*/  IMAD R2, R2, R7, R17 ;  /* 0x0000000702027224 */ /* 0x000fd800078e0211 */
[-C--:B------:R-:W-:Y:S01]  /*1de0*/  @!P1 IADD3 R8, PT, PT, R8, -R5.reuse, RZ ;  /* 0x8000000508089210 */ /* 0x080fe20007ffe0ff */
[----:B------:R-:W-:Y:S01]  /*1df0*/  @!P1 VIADD R6, R6, 0x1 ;  /* 0x0000000106069836 */ /* 0x000fe20000000000 */
[----:B------:R-:W-:Y:S02]  /*1e00*/  ISETP.NE.AND P1, PT, R3, RZ, PT ;  /* 0x000000ff0300720c */ /* 0x000fe40003f25270 */
[----:B------:R-:W-:Y:S02]  /*1e10*/  ISETP.GE.U32.AND P0, PT, R8, R5, PT ;  /* 0x000000050800720c */ /* 0x000fe40003f06070 */
[----:B------:R-:W-:-:S04]  /*1e20*/  LOP3.LUT R5, R12, R3, RZ, 0x3c, !PT ;  /* 0x000000030c057212 */ /* 0x000fc800078e3cff */
[----:B------:R-:W-:Y:S02]  /*1e30*/  ISETP.GE.AND P2, PT, R5, RZ, PT ;  /* 0x000000ff0500720c */ /* 0x000fe40003f46270 */
[----:B------:R-:W-:Y:S01]  /*1e40*/  LEA R5, R0, R1, 0x2 ;  /* 0x0000000100057211 */ /* 0x000fe200078e10ff */
[----:B------:R-:W-:-:S04]  /*1e50*/  IMAD R0, R4, 0x4, R1 ;  /* 0x0000000404007824 */ /* 0x000fc800078e0201 */
[----:B------:R-:W-:Y:S01]  /*1e60*/  @P0 VIADD R6, R6, 0x1 ;  /* 0x0000000106060836 */ /* 0x000fe20000000000 */
[----:B------:R2:W-:Y:S05]  /*1e70*/  STL [R5], R2 ;  /* 0x0000000205007387 */ /* 0x0005ea0000100800 */
[----:B------:R-:W-:Y:S02]  /*1e80*/  @!P2 IADD3 R6, PT, PT, -R6, RZ, RZ ;  /* 0x000000ff0606a210 */ /* 0x000fe40007ffe1ff */
[----:B------:R-:W-:-:S04]  /*1e90*/  @!P1 LOP3.LUT R6, RZ, R3, RZ, 0x33, !PT ;  /* 0x00000003ff069212 */ /* 0x000fc800078e33ff */
[----:B------:R-:W-:Y:S01]  /*1ea0*/  MOV R17, R6 ;  /* 0x0000000600117202 */ /* 0x000fe20000000f00 */
[----:B------:R-:W-:-:S04]  /*1eb0*/  IMAD.MOV R8, RZ, RZ, -R6 ;  /* 0x000000ffff087224 */ /* 0x000fc800078e0a06 */
[----:B------:R-:W-:Y:S02]  /*1ec0*/  IMAD R3, R3, R8, R12 ;  /* 0x0000000803037224 */ /* 0x000fe400078e020c */
[----:B------:R-:W-:-:S03]  /*1ed0*/  IMAD.MOV.U32 R12, RZ, RZ, R4 ;  /* 0x000000ffff0c7224 */ /* 0x000fc600078e0004 */
[----:B------:R2:W-:Y:S04]  /*1ee0*/  STL [R0], R3 ;  /* 0x0000000300007387 */ /* 0x0005e80000100800 */
.L_x_5:
[----:B------:R-:W-:Y:S05]  /*1ef0*/  BRA.U UP2, `(.L_x_3) ;  /* 0x0000000102707547 */ /* 0x000fea000b800000 */
[----:B012---:R-:W0:Y:S01]  /*1f00*/  LDC.64 R2, c[0x0][0x388] ;  /* 0x0000e200ff027b82 */ /* 0x007e220000000a00 */
[----:B------:R-:W-:-:S04]  /*1f10*/  VIADD R12, R12, 0xffffffff ;  /* 0xffffffff0c0c7836 */ /* 0x000fc80000000000 */
[----:B0-----:R-:W-:-:S06]  /*1f20*/  IMAD.WIDE.U32 R2, R12, 0x4, R2 ;  /* 0x000000040c027825 */ /* 0x001fcc00078e0002 */
[----:B------:R0:W2:Y:S01]  /*1f30*/  LDG.E R3, desc[UR8][R2.64] ;  /* 0x0000000802037981 */ /* 0x0000a2000c1e1900 */
[----:B------:R-:W-:Y:S02]  /*1f40*/  ISETP.GE.AND P2, PT, R17, RZ, PT ;  /* 0x000000ff1100720c */ /* 0x000fe40003f46270 */
[----:B0-----:R-:W-:Y:S02]  /*1f50*/  IABS R2, R17 ;  /* 0x0000001100027213 */ /* 0x001fe40000000000 */
[-C--:B--2---:R-:W-:Y:S02]  /*1f60*/  IABS R6, R3.reuse ;  /* 0x0000000300067213 */ /* 0x084fe40000000000 */
[----:B------:R-:W-:Y:S02]  /*1f70*/  IABS R8, R3 ;  /* 0x0000000300087213 */ /* 0x000fe40000000000 */
[----:B------:R-:W0:Y:S08]  /*1f80*/  I2F.RP R0, R6 ;  /* 0x0000000600007306 */ /* 0x000e300000209400 */
[----:B0-----:R-:W0:Y:S02]  /*1f90*/  MUFU.RCP R0, R0 ;  /* 0x0000000000007308 */ /* 0x001e240000001000 */
[----:B0-----:R-:W-:-:S02]  /*1fa0*/  VIADD R4, R0, 0xffffffe ;  /* 0x0ffffffe00047836 */ /* 0x001fc40000000000 */
[----:B------:R-:W-:-:S04]  /*1fb0*/  IMAD.MOV R0, RZ, RZ, -R8 ;  /* 0x000000ffff007224 */ /* 0x000fc800078e0a08 */
[----:B------:R0:W1:Y:S02]  /*1fc0*/  F2I.FTZ.U32.TRUNC.NTZ R5, R4 ;  /* 0x0000000400057305 */ /* 0x000064000021f000 */
[----:B0-----:R-:W-:Y:S01]  /*1fd0*/  IMAD.MOV.U32 R4, RZ, RZ, RZ ;  /* 0x000000ffff047224 */ /* 0x001fe200078e00ff */
[----:B-1----:R-:W-:-:S05]  /*1fe0*/  IADD3 R7, PT, PT, RZ, -R5, RZ ;  /* 0x80000005ff077210 */ /* 0x002fca0007ffe0ff */
[----:B------:R-:W-:-:S04]  /*1ff0*/  IMAD R7, R7, R6, RZ ;  /* 0x0000000607077224 */ /* 0x000fc800078e02ff */
[----:B------:R-:W-:-:S06]  /*2000*/  IMAD.HI.U32 R5, R5, R7, R4 ;  /* 0x0000000705057227 */ /* 0x000fcc00078e0004 */
[----:B------:R-:W-:-:S04]  /*2010*/  IMAD.HI.U32 R5, R5, R2, RZ ;  /* 0x0000000205057227 */ /* 0x000fc800078e00ff */
[----:B------:R-:W-:Y:S01]  /*2020*/  IMAD R5, R5, R0, R2 ;  /* 0x0000000005057224 */ /* 0x000fe200078e0202 */
[----:B------:R-:W-:-:S04]  /*2030*/  LEA R0, R12, R1, 0x2 ;  /* 0x000000010c007211 */ /* 0x000fc800078e10ff */
[----:B------:R-:W-:-:S13]  /*2040*/  ISETP.GT.U32.AND P0, PT, R6, R5, PT ;  /* 0x000000050600720c */ /* 0x000fda0003f04070 */
[----:B------:R-:W-:Y:S02]  /*2050*/  @!P0 IADD3 R5, PT, PT, R5, -R6, RZ ;  /* 0x8000000605058210 */ /* 0x000fe40007ffe0ff */
[----:B------:R-:W-:Y:S02]  /*2060*/  ISETP.NE.AND P0, PT, R3, RZ, PT ;  /* 0x000000ff0300720c */ /* 0x000fe40003f05270 */
[----:B------:R-:W-:-:S13]  /*2070*/  ISETP.GT.U32.AND P1, PT, R6, R5, PT ;  /* 0x000000050600720c */ /* 0x000fda0003f24070 */
[----:B------:R-:W-:-:S04]  /*2080*/  @!P1 IMAD.IADD R5, R5, 0x1, -R6 ;  /* 0x0000000105059824 */ /* 0x000fc800078e0a06 */
[----:B------:R-:W-:Y:S01]  /*2090*/  @!P2 IMAD.MOV R5, RZ, RZ, -R5 ;  /* 0x000000ffff05a224 */ /* 0x000fe200078e0a05 */
[----:B------:R-:W-:-:S05]  /*20a0*/  @!P0 LOP3.LUT R5, RZ, R3, RZ, 0x33, !PT ;  /* 0x00000003ff058212 */ /* 0x000fca00078e33ff */
[----:B------:R3:W-:Y:S02]  /*20b0*/  STL [R0], R5 ;  /* 0x0000000500007387 */ /* 0x0007e40000100800 */
.L_x_3:
[----:B------:R-:W4:Y:S01]  /*20c0*/  LDCU UR6, c[0x0][0x39c] ;  /* 0x00007380ff0677ac */ /* 0x000f220008000800 */
[----:B0-23--:R-:W-:Y:S02]  /*20d0*/  IMAD.MOV.U32 R0, RZ, RZ, RZ ;  /* 0x000000ffff007224 */ /* 0x00dfe400078e00ff */
[----:B-1----:R-:W-:Y:S01]  /*20e0*/  IMAD.MOV.U32 R21, RZ, RZ, RZ ;  /* 0x000000ffff157224 */ /* 0x002fe200078e00ff */
[----:B----4-:R-:W-:Y:S02]  /*20f0*/  UISETP.GE.U32.AND UP2, UPT, UR6, 0x10, UPT ;  /* 0x000000100600788c */ /* 0x010fe4000bf46070 */
[----:B------:R-:W-:-:S04]  /*2100*/  ULOP3.LUT UR10, UR6, 0xf, URZ, 0xc0, !UPT ;  /* 0x0000000f060a7892 */ /* 0x000fc8000f8ec0ff */
[----:B------:R-:W-:-:S03]  /*2110*/  UISETP.NE.AND UP1, UPT, UR10, URZ, UPT ;  /* 0x000000ff0a00728c */ /* 0x000fc6000bf25270 */
[----:B------:R-:W-:Y:S08]  /*2120*/  BRA.U !UP2, `(.L_x_6) ;  /* 0x000000010ae07547 */ /* 0x000ff0000b800000 */
[----:B------:R-:W0:Y:S01]  /*2130*/  LDCU.64 UR4, c[0x0][0x390] ;  /* 0x00007200ff0477ac */ /* 0x000e220008000a00 */
[----:B------:R-:W-:Y:S01]  /*2140*/  IADD3 R14, PT, PT, R1, 0x20, RZ ;  /* 0x00000020010e7810 */ /* 0x000fe20007ffe0ff */
[----:B------:R-:W-:Y:S01]  /*2150*/  IMAD.MOV.U32 R21, RZ, RZ, RZ ;  /* 0x000000ffff157224 */ /* 0x000fe200078e00ff */
[----:B------:R-:W-:-:S04]  /*2160*/  ULOP3.LUT UR11, UR6, 0x7ffffff0, URZ, 0xc0, !UPT ;  /* 0x7ffffff0060b7892 */ /* 0x000fc8000f8ec0ff */
[----:B------:R-:W-:Y:S02]  /*2170*/  UIADD3 UR12, UPT, UPT, -UR11, URZ, URZ ;  /* 0x000000ff0b0c7290 */ /* 0x000fe4000fffe1ff */
[----:B------:R-:W-:Y:S01]  /*2180*/  IMAD.U32 R0, RZ, RZ, UR11 ;  /* 0x0000000bff007e24 */ /* 0x000fe2000f8e00ff */
[----:B0-----:R-:W-:-:S04]  /*2190*/  UIADD3 UR4, UP2, UPT, UR4, 0x20, URZ ;  /* 0x0000002004047890 */ /* 0x001fc8000ff5e0ff */
[----:B------:R-:W-:Y:S02]  /*21a0*/  UIADD3.X UR5, UPT, UPT, URZ, UR5, URZ, UP2, !UPT ;  /* 0x00000005ff057290 */ /* 0x000fe400097fe4ff */
[----:B------:R-:W-:-:S04]  /*21b0*/  MOV R2, UR4 ;  /* 0x0000000400027c02 */ /* 0x000fc80008000f00 */
[----:B------:R-:W-:-:S07]  /*21c0*/  IMAD.U32 R3, RZ, RZ, UR5 ;  /* 0x00000005ff037e24 */ /* 0x000fce000f8e00ff */
.L_x_7:
[----:B------:R-:W2:Y:S04]  /*21d0*/  LDL.64 R10, [R14+-0x20] ;  /* 0xffffe0000e0a7983 */ /* 0x000ea80000100a00 */
[----:B------:R-:W2:Y:S04]  /*21e0*/  LDG.E R20, desc[UR8][R2.64+-0x20] ;  /* 0xffffe00802147981 */ /* 0x000ea8000c1e1900 */
[----:B------:R-:W3:Y:S04]  /*21f0*/  LDG.E R22, desc[UR8][R2.64+-0x1c] ;  /* 0xffffe40802167981 */ /* 0x000ee8000c1e1900 */
[----:B------:R-:W4:Y:S04]  /*2200*/  LDL.64 R12, [R14+-0x18] ;  /* 0xffffe8000e0c7983 */ /* 0x000f280000100a00 */
[----:B------:R-:W4:Y:S04]  /*2210*/  LDG.E R23, desc[UR8][R2.64+-0x18] ;  /* 0xffffe80802177981 */ /* 0x000f28000c1e1900 */
[----:B------:R-:W5:Y:S04]  /*2220*/  LDG.E R24, desc[UR8][R2.64+-0x14] ;  /* 0xffffec0802187981 */ /* 0x000f68000c1e1900 */
[----:B------:R-:W5:Y:S04]  /*2230*/  LDL.64 R8, [R14+-0x10] ;  /* 0xfffff0000e087983 */ /* 0x000f680000100a00 */
[----:B------:R-:W5:Y:S04]  /*2240*/  LDG.E R19, desc[UR8][R2.64+-0x10] ;  /* 0xfffff00802137981 */ /* 0x000f68000c1e1900 */
[----:B------:R-:W5:Y:S04]  /*2250*/  LDG.E R18, desc[UR8][R2.64+-0xc] ;  /* 0xfffff40802127981 */ /* 0x000f68000c1e1900 */
[----:B------:R-:W5:Y:S04]  /*2260*/  LDL.64 R4, [R14+-0x8] ;  /* 0xfffff8000e047983 */ /* 0x000f680000100a00 */
[----:B------:R-:W5:Y:S04]  /*2270*/  LDG.E R15, desc[UR8][R2.64+-0x8] ;  /* 0xfffff808020f7981 */ /* 0x000f68000c1e1900 */
[----:B------:R-:W5:Y:S04]  /*2280*/  LDG.E R16, desc[UR8][R2.64+-0x4] ;  /* 0xfffffc0802107981 */ /* 0x000f68000c1e1900 */
[----:B------:R-:W5:Y:S04]  /*2290*/  LDL.64 R6, [R14] ;  /* 0x000000000e067983 */ /* 0x000f680000100a00 */
[----:B------:R-:W5:Y:S01]  /*22a0*/  LDG.E R17, desc[UR8][R2.64] ;  /* 0x0000000802117981 */ /* 0x000f62000c1e1900 */
[----:B--2---:R-:W-:-:S03]  /*22b0*/  IMAD R10, R10, R20, R21 ;  /* 0x000000140a0a7224 */ /* 0x004fc600078e0215 */
[----:B------:R-:W2:Y:S01]  /*22c0*/  LDG.E R20, desc[UR8][R2.64+0x4] ;  /* 0x0000040802147981 */ /* 0x000ea2000c1e1900 */
[----:B---3--:R-:W-:-:S03]  /*22d0*/  IMAD R22, R11, R22, R10 ;  /* 0x000000160b167224 */ /* 0x008fc600078e020a */
[----:B------:R-:W3:Y:S04]  /*22e0*/  LDL.64 R10, [R14+0x8] ;  /* 0x000008000e0a7983 */ /* 0x000ee80000100a00 */
[----:B------:R-:W3:Y:S01]  /*22f0*/  LDG.E R21, desc[UR8][R2.64+0x8] ;  /* 0x0000080802157981 */ /* 0x000ee2000c1e1900 */
[----:B----4-:R-:W-:-:S03]  /*2300*/  IMAD R12, R12, R23, R22 ;  /* 0x000000170c0c7224 */ /* 0x010fc600078e0216 */
[----:B------:R-:W4:Y:S01]  /*2310*/  LDG.E R22, desc[UR8][R2.64+0xc] ;  /* 0x00000c0802167981 */ /* 0x000f22000c1e1900 */
[----:B-----5:R-:W-:-:S03]  /*2320*/  IMAD R24, R13, R24, R12 ;  /* 0x000000180d187224 */ /* 0x020fc600078e020c */
[----:B------:R-:W5:Y:S04]  /*2330*/  LDL.64 R12, [R14+0x10] ;  /* 0x000010000e0c7983 */ /* 0x000f680000100a00 */
[----:B------:R-:W5:Y:S01]  /*2340*/  LDG.E R23, desc[UR8][R2.64+0x10] ;  /* 0x0000100802177981 */ /* 0x000f62000c1e1900 */
[----:B------:R-:W-:-:S03]  /*2350*/  IMAD R8, R8, R19, R24 ;  /* 0x0000001308087224 */ /* 0x000fc600078e0218 */
[----:B------:R-:W5:Y:S01]  /*2360*/  LDG.E R24, desc[UR8][R2.64+0x14] ;  /* 0x0000140802187981 */ /* 0x000f62000c1e1900 */
[----:B------:R-:W-:-:S03]  /*2370*/  IMAD R25, R9, R18, R8 ;  /* 0x0000001209197224 */ /* 0x000fc600078e0208 */
[----:B------:R0:W5:Y:S04]  /*2380*/  LDL.64 R8, [R14+0x18] ;  /* 0x000018000e087983 */ /* 0x0001680000100a00 */
[----:B------:R-:W5:Y:S04]  /*2390*/  LDG.E R19, desc[UR8][R2.64+0x18] ;  /* 0x0000180802137981 */ /* 0x000f68000c1e1900 */
[----:B------:R1:W5:Y:S01]  /*23a0*/  LDG.E R18, desc[UR8][R2.64+0x1c] ;  /* 0x00001c0802127981 */ /* 0x000362000c1e1900 */
[----:B------:R-:W-:Y:S01]  /*23b0*/  IMAD R4, R4, R15, R25 ;  /* 0x0000000f04047224 */ /* 0x000fe200078e0219 */
[----:B------:R-:W-:Y:S01]  /*23c0*/  UIADD3 UR12, UPT, UPT, UR12, 0x10, URZ ;  /* 0x000000100c0c7890 */ /* 0x000fe2000fffe0ff */
[----:B0-----:R-:W-:-:S02]  /*23d0*/  IADD3 R14, PT, PT, R14, 0x40, RZ ;  /* 0x000000400e0e7810 */ /* 0x001fc40007ffe0ff */
[----:B------:R-:W-:Y:S01]  /*23e0*/  IMAD R4, R5, R16, R4 ;  /* 0x0000001005047224 */ /* 0x000fe200078e0204 */
[----:B------:R-:W-:-:S03]  /*23f0*/  UISETP.NE.AND UP2, UPT, UR12, URZ, UPT ;  /* 0x000000ff0c00728c */ /* 0x000fc6000bf45270 */
[----:B------:R-:W-:Y:S01]  /*2400*/  IMAD R4, R6, R17, R4 ;  /* 0x0000001106047224 */ /* 0x000fe200078e0204 */
[----:B-1----:R-:W-:-:S05]  /*2410*/  IADD3 R2, P0, PT, R2, 0x40, RZ ;  /* 0x0000004002027810 */ /* 0x002fca0007f1e0ff */
[----:B------:R-:W-:Y:S02]  /*2420*/  IMAD.X R3, RZ, RZ, R3, P0 ;  /* 0x000000ffff037224 */ /* 0x000fe400000e0603 */
[----:B--2---:R-:W-:-:S04]  /*2430*/  IMAD R4, R7, R20, R4 ;  /* 0x0000001407047224 */ /* 0x004fc800078e0204 */
[----:B---3--:R-:W-:-:S04]  /*2440*/  IMAD R4, R10, R21, R4 ;  /* 0x000000150a047224 */ /* 0x008fc800078e0204 */
[----:B----4-:R-:W-:-:S04]  /*2450*/  IMAD R4, R11, R22, R4 ;  /* 0x000000160b047224 */ /* 0x010fc800078e0204 */
[----:B-----5:R-:W-:-:S04]  /*2460*/  IMAD R4, R12, R23, R4 ;  /* 0x000000170c047224 */ /* 0x020fc800078e0204 */
[----:B------:R-:W-:-:S04]  /*2470*/  IMAD R4, R13, R24, R4 ;  /* 0x000000180d047224 */ /* 0x000fc800078e0204 */
[----:B------:R-:W-:-:S04]  /*2480*/  IMAD R4, R8, R19, R4 ;  /* 0x0000001308047224 */ /* 0x000fc800078e0204 */
[----:B------:R-:W-:Y:S01]  /*2490*/  IMAD R21, R9, R18, R4 ;  /* 0x0000001209157224 */ /* 0x000fe200078e0204 */
[----:B------:R-:W-:Y:S06]  /*24a0*/  BRA.U UP2, `(.L_x_7) ;  /* 0xfffffffd02487547 */ /* 0x000fec000b83ffff */
.L_x_6:
[----:B------:R-:W-:Y:S05]  /*24b0*/  BRA.U !UP1, `(.L_x_8) ;  /* 0x0000000109f47547 */ /* 0x000fea000b800000 */
[----:B------:R-:W-:-:S09]  /*24c0*/  UISETP.GE.U32.AND UP1, UPT, UR10, 0x8, UPT ;  /* 0x000000080a00788c */ /* 0x000fd2000bf26070 */
[----:B------:R-:W-:Y:S05]  /*24d0*/  BRA.U !UP1, `(.L_x_9) ;  /* 0x0000000109607547 */ /* 0x000fea000b800000 */
[----:B------:R-:W0:Y:S01]  /*24e0*/  LDC.64 R10, c[0x0][0x390] ;  /* 0x0000e400ff0a7b82 */ /* 0x000e220000000a00 */
[----:B------:R-:W-:-:S05]  /*24f0*/  IMAD R12, R0, 0x4, R1 ;  /* 0x00000004000c7824 */ /* 0x000fca00078e0201 */
[----:B------:R-:W2:Y:S04]  /*2500*/  LDL.64 R8, [R12] ;  /* 0x000000000c087983 */ /* 0x000ea80000100a00 */
[----:B------:R-:W3:Y:S04]  /*2510*/  LDL.64 R4, [R12+0x8] ;  /* 0x000008000c047983 */ /* 0x000ee80000100a00 */
[----:B------:R-:W4:Y:S04]  /*2520*/  LDL.64 R2, [R12+0x10] ;  /* 0x000010000c027983 */ /* 0x000f280000100a00 */
[----:B------:R-:W5:Y:S01]  /*2530*/  LDL.64 R6, [R12+0x18] ;  /* 0x000018000c067983 */ /* 0x000f620000100a00 */
[----:B0-----:R-:W-:-:S05]  /*2540*/  IMAD.WIDE.U32 R10, R0, 0x4, R10 ;  /* 0x00000004000a7825 */ /* 0x001fca00078e000a */
[----:B------:R-:W2:Y:S04]  /*2550*/  LDG.E R13, desc[UR8][R10.64] ;  /* 0x000000080a0d7981 */ /* 0x000ea8000c1e1900 */
[----:B------:R-:W3:Y:S04]  /*2560*/  LDG.E R14, desc[UR8][R10.64+0x4] ;  /* 0x000004080a0e7981 */ /* 0x000ee8000c1e1900 */
[----:B------:R-:W4:Y:S04]  /*2570*/  LDG.E R15, desc[UR8][R10.64+0x8] ;  /* 0x000008080a0f7981 */ /* 0x000f28000c1e1900 */
[----:B------:R-:W5:Y:S04]  /*2580*/  LDG.E R16, desc[UR8][R10.64+0xc] ;  /* 0x00000c080a107981 */ /* 0x000f68000c1e1900 */
[----:B------:R-:W5:Y:S04]  /*2590*/  LDG.E R17, desc[UR8][R10.64+0x10] ;  /* 0x000010080a117981 */ /* 0x000f68000c1e1900 */
[----:B------:R-:W5:Y:S04]  /*25a0*/  LDG.E R18, desc[UR8][R10.64+0x14] ;  /* 0x000014080a127981 */ /* 0x000f68000c1e1900 */
[----:B------:R-:W5:Y:S04]  /*25b0*/  LDG.E R19, desc[UR8][R10.64+0x18] ;  /* 0x000018080a137981 */ /* 0x000f68000c1e1900 */
[----:B------:R-:W5:Y:S01]  /*25c0*/  LDG.E R20, desc[UR8][R10.64+0x1c] ;  /* 0x00001c080a147981 */ /* 0x000f62000c1e1900 */
[----:B------:R-:W-:-:S02]  /*25d0*/  VIADD R0, R0, 0x8 ;  /* 0x0000000800007836 */ /* 0x000fc40000000000 */
[----:B--2---:R-:W-:-:S04]  /*25e0*/  IMAD R8, R8, R13, R21 ;  /* 0x0000000d08087224 */ /* 0x004fc800078e0215 */
[----:B---3--:R-:W-:-:S04]  /*25f0*/  IMAD R9, R14, R9, R8 ;  /* 0x000000090e097224 */ /* 0x008fc800078e0208 */
[----:B----4-:R-:W-:-:S04]  /*2600*/  IMAD R4, R4, R15, R9 ;  /* 0x0000000f04047224 */ /* 0x010fc800078e0209 */
[----:B-----5:R-:W-:-:S04]  /*2610*/  IMAD R5, R16, R5, R4 ;  /* 0x0000000510057224 */ /* 0x020fc800078e0204 */
[----:B------:R-:W-:-:S04]  /*2620*/  IMAD R2, R2, R17, R5 ;  /* 0x0000001102027224 */ /* 0x000fc800078e0205 */
[----:B------:R-:W-:-:S04]  /*2630*/  IMAD R3, R18, R3, R2 ;  /* 0x0000000312037224 */ /* 0x000fc800078e0202 */
[----:B------:R-:W-:-:S04]  /*2640*/  IMAD R6, R6, R19, R3 ;  /* 0x0000001306067224 */ /* 0x000fc800078e0203 */
[----:B------:R-:W-:-:S07]  /*2650*/  IMAD R21, R20, R7, R6 ;  /* 0x0000000714157224 */ /* 0x000fce00078e0206 */
.L_x_9:
[----:B------:R-:W-:Y:S05]  /*2660*/  BRA.U !UP0, `(.L_x_8) ;  /* 0x0000000108887547 */ /* 0x000fea000b800000 */
[----:B------:R-:W-:Y:S02]  /*2670*/  UISETP.GE.U32.AND UP0, UPT, UR7, 0x4, UPT ;  /* 0x000000040700788c */ /* 0x000fe4000bf06070 */
[----:B------:R-:W-:-:S04]  /*2680*/  ULOP3.LUT UR4, UR6, 0x3, URZ, 0xc0, !UPT ;  /* 0x0000000306047892 */ /* 0x000fc8000f8ec0ff */
[----:B------:R-:W-:-:S03]  /*2690*/  UISETP.NE.AND UP1, UPT, UR4, URZ, UPT ;  /* 0x000000ff0400728c */ /* 0x000fc6000bf25270 */
[----:B------:R-:W-:Y:S08]  /*26a0*/  BRA.U !UP0, `(.L_x_10) ;  /* 0x0000000108387547 */ /* 0x000ff0000b800000 */
[----:B------:R-:W0:Y:S01]  /*26b0*/  LDC.64 R2, c[0x0][0x390] ;  /* 0x0000e400ff027b82 */ /* 0x000e220000000a00 */
[----:B------:R-:W-:-:S05]  /*26c0*/  LEA R4, R0, R1, 0x2 ;  /* 0x0000000100047211 */ /* 0x000fca00078e10ff */
[----:B------:R-:W2:Y:S04]  /*26d0*/  LDL.64 R6, [R4] ;  /* 0x0000000004067983 */ /* 0x000ea80000100a00 */
[----:B------:R-:W3:Y:S01]  /*26e0*/  LDL.64 R10, [R4+0x8] ;  /* 0x00000800040a7983 */ /* 0x000ee20000100a00 */
[----:B0-----:R-:W-:-:S05]  /*26f0*/  IMAD.WIDE.U32 R2, R0, 0x4, R2 ;  /* 0x0000000400027825 */ /* 0x001fca00078e0002 */
[----:B------:R-:W2:Y:S04]  /*2700*/  LDG.E R5, desc[UR8][R2.64] ;  /* 0x0000000802057981 */ /* 0x000ea8000c1e1900 */
[----:B------:R-:W4:Y:S04]  /*2710*/  LDG.E R8, desc[UR8][R2.64+0x4] ;  /* 0x0000040802087981 */ /* 0x000f28000c1e1900 */
[----:B------:R-:W3:Y:S04]  /*2720*/  LDG.E R9, desc[UR8][R2.64+0x8] ;  /* 0x0000080802097981 */ /* 0x000ee8000c1e1900 */
[----:B------:R-:W5:Y:S01]  /*2730*/  LDG.E R12, desc[UR8][R2.64+0xc] ;  /* 0x00000c08020c7981 */ /* 0x000f62000c1e1900 */
[----:B------:R-:W-:-:S02]  /*2740*/  VIADD R0, R0, 0x4 ;  /* 0x0000000400007836 */ /* 0x000fc40000000000 */
[----:B--2---:R-:W-:-:S04]  /*2750*/  IMAD R6, R6, R5, R21 ;  /* 0x0000000506067224 */ /* 0x004fc800078e0215 */
[----:B----4-:R-:W-:-:S04]  /*2760*/  IMAD R7, R8, R7, R6 ;  /* 0x0000000708077224 */ /* 0x010fc800078e0206 */
[----:B---3--:R-:W-:-:S04]  /*2770*/  IMAD R10, R10, R9, R7 ;  /* 0x000000090a0a7224 */ /* 0x008fc800078e0207 */
[----:B-----5:R-:W-:-:S07]  /*2780*/  IMAD R21, R12, R11, R10 ;  /* 0x0000000b0c157224 */ /* 0x020fce00078e020a */
.L_x_10:
[----:B------:R-:W-:Y:S05]  /*2790*/  BRA.U !UP1, `(.L_x_8) ;  /* 0x00000001093c7547 */ /* 0x000fea000b800000 */
[----:B------:R-:W0:Y:S01]  /*27a0*/  LDC.64 R2, c[0x0][0x390] ;  /* 0x0000e400ff027b82 */ /* 0x000e220000000a00 */
[C---:B------:R-:W-:Y:S01]  /*27b0*/  IMAD R4, R0.reuse, 0x4, R1 ;  /* 0x0000000400047824 */ /* 0x040fe200078e0201 */
[----:B------:R-:W-:Y:S01]  /*27c0*/  UIADD3 UR4, UPT, UPT, -UR4, URZ, URZ ;  /* 0x000000ff04047290 */ /* 0x000fe2000fffe1ff */
[----:B0-----:R-:W-:-:S04]  /*27d0*/  IMAD.WIDE.U32 R2, R0, 0x4, R2 ;  /* 0x0000000400027825 */ /* 0x001fc800078e0002 */
[----:B------:R-:W-:-:S07]  /*27e0*/  IMAD.MOV.U32 R5, RZ, RZ, R2 ;  /* 0x000000ffff057224 */ /* 0x000fce00078e0002 */
.L_x_11:
[----:B------:R-:W-:Y:S01]  /*27f0*/  MOV R2, R5 ;  /* 0x0000000500027202 */ /* 0x000fe20000000f00 */
[----:B------:R0:W2:Y:S05]  /*2800*/  LDL R0, [R4] ;  /* 0x0000000004007983 */ /* 0x0000aa0000100800 */
[----:B------:R1:W2:Y:S01]  /*2810*/  LDG.E R2, desc[UR8][R2.64] ;  /* 0x0000000802027981 */ /* 0x0002a2000c1e1900 */
[----:B------:R-:W-:Y:S01]  /*2820*/  UIADD3 UR4, UPT, UPT, UR4, 0x1, URZ ;  /* 0x0000000104047890 */ /* 0x000fe2000fffe0ff */
[----:B------:R-:W-:Y:S01]  /*2830*/  IADD3 R5, P0, PT, R5, 0x4, RZ ;  /* 0x0000000405057810 */ /* 0x000fe20007f1e0ff */
[----:B0-----:R-:W-:Y:S02]  /*2840*/  VIADD R4, R4, 0x4 ;  /* 0x0000000404047836 */ /* 0x001fe40000000000 */
[----:B------:R-:W-:-:S02]  /*2850*/  UISETP.NE.AND UP0, UPT, UR4, URZ, UPT ;  /* 0x000000ff0400728c */ /* 0x000fc4000bf05270 */
[----:B-1----:R-:W-:Y:S02]  /*2860*/  IMAD.X R3, RZ, RZ, R3, P0 ;  /* 0x000000ffff037224 */ /* 0x002fe400000e0603 */
[----:B--2---:R-:W-:-:S05]  /*2870*/  IMAD R21, R0, R2, R21 ;  /* 0x0000000200157224 */ /* 0x004fca00078e0215 */
[----:B------:R-:W-:Y:S05]  /*2880*/  BRA.U UP0, `(.L_x_11) ;  /* 0xfffffffd00d87547 */ /* 0x000fea000b83ffff */
.L_x_8:
[----:B------:R-:W-:Y:S02]  /*2890*/  SHF.R.S32.HI R5, RZ, 0x1f, R21 ;  /* 0x0000001fff057819 */ /* 0x000fe40000011415 */
[----:B------:R-:W-:-:S07]  /*28a0*/  MOV R4, R21 ;  /* 0x0000001500047202 */ /* 0x000fce0000000f00 */
.L_x_0:
[----:B------:R-:W0:Y:S01]  /*28b0*/  LDC R0, c[0x0][0x3b8] ;  /* 0x0000ee00ff007b82 */ /* 0x000e220000000800 */
[----:B------:R-:W-:Y:S02]  /*28c0*/  CS2R R2, SRZ ;  /* 0x0000000000027805 */ /* 0x000fe4000001ff00 */
[----:B0-----:R-:W-:-:S13]  /*28d0*/  ISETP.GE.AND P0, PT, R0, 0x1, PT ;  /* 0x000000010000780c */ /* 0x001fda0003f06270 */
[----:B------:R-:W-:Y:S05]  /*28e0*/  @!P0 BRA `(.L_x_12) ;  /* 0x0000001000288947 */ /* 0x000fea0003800000 */
[C---:B------:R-:W-:Y:S01]  /*28f0*/  ISETP.GE.U32.AND P1, PT, R0.reuse, 0x8, PT ;  /* 0x000000080000780c */ /* 0x040fe20003f26070 */
[----:B------:R-:W-:Y:S01]  /*2900*/  IMAD.MOV.U32 R3, RZ, RZ, RZ ;  /* 0x000000ffff037224 */ /* 0x000fe200078e00ff */
[C---:B------:R-:W-:Y:S02]  /*2910*/  LOP3.LUT R16, R0.reuse, 0x7, RZ, 0xc0, !PT ;  /* 0x0000000700107812 */ /* 0x040fe400078ec0ff */
[----:B------:R-:W-:Y:S02]  /*2920*/  IADD3 R2, PT, PT, -R0, UR6, RZ ;  /* 0x0000000600027c10 */ /* 0x000fe4000fffe1ff */
[----:B------:R-:W-:-:S07]  /*2930*/  ISETP.NE.AND P0, PT, R16, RZ, PT ;  /* 0x000000ff1000720c */ /* 0x000fce0003f05270 */
[----:B------:R-:W-:Y:S06]  /*2940*/  @!P1 BRA `(.L_x_13) ;  /* 0x0000000000f09947 */ /* 0x000fec0003800000 */
[----:B------:R-:W0:Y:S01]  /*2950*/  LDCU.64 UR4, c[0x0][0x3a8] ;  /* 0x00007500ff0477ac */ /* 0x000e220008000a00 */
[----:B------:R-:W-:Y:S01]  /*2960*/  LOP3.LUT R3, R0, 0x7ffffff8, RZ, 0xc0, !PT ;  /* 0x7ffffff800037812 */ /* 0x000fe200078ec0ff */
[----:B------:R-:W-:Y:S01]  /*2970*/  IMAD R10, R2, 0x4, R1 ;  /* 0x00000004020a7824 */ /* 0x000fe200078e0201 */
[----:B------:R-:W-:Y:S01]  /*2980*/  MOV R0, R2 ;  /* 0x0000000200007202 */ /* 0x000fe20000000f00 */
[----:B------:R-:W-:Y:S02]  /*2990*/  VIADD R8, R1, 0x38 ;  /* 0x0000003801087836 */ /* 0x000fe40000000000 */
[----:B------:R-:W-:Y:S02]  /*29a0*/  VIADD R10, R10, 0x10 ;  /* 0x000000100a0a7836 */ /* 0x000fe40000000000 */
[----:B------:R-:W-:Y:S01]  /*29b0*/  IMAD.MOV R9, RZ, RZ, -R3 ;  /* 0x000000ffff097224 */ /* 0x000fe200078e0a03 */
[----:B0-----:R-:W-:-:S04]  /*29c0*/  UIADD3 UR4, UP0, UPT, UR4, 0x10, URZ ;  /* 0x0000001004047890 */ /* 0x001fc8000ff1e0ff */
[----:B------:R-:W-:Y:S02]  /*29d0*/  UIADD3.X UR5, UPT, UPT, URZ, UR5, URZ, UP0, !UPT ;  /* 0x00000005ff057290 */ /* 0x000fe400087fe4ff */
[----:B------:R-:W-:-:S04]  /*29e0*/  MOV R6, UR4 ;  /* 0x0000000400067c02 */ /* 0x000fc80008000f00 */
[----:B------:R-:W-:-:S07]  /*29f0*/  IMAD.U32 R7, RZ, RZ, UR5 ;  /* 0x00000005ff077e24 */ /* 0x000fce000f8e00ff */
.L_x_14:
[----:B------:R-:W2:Y:S04]  /*2a00*/  LDG.E R11, desc[UR8][R6.64+-0x10] ;  /* 0xfffff008060b7981 */ /* 0x000ea8000c1e1900 */
[----:B------:R-:W3:Y:S01]  /*2a10*/  LDG.E R12, desc[UR8][R6.64+-0xc] ;  /* 0xfffff408060c7981 */ /* 0x000ee2000c1e1900 */
[----:B--2---:R-:W-:-:S13]  /*2a20*/  ISETP.GE.AND P1, PT, R11, 0x2, PT ;  /* 0x000000020b00780c */ /* 0x004fda0003f26270 */
[----:B------:R-:W-:-:S06]  /*2a30*/  @P1 IMAD R11, R0, 0x4, R1 ;  /* 0x00000004000b1824 */ /* 0x000fcc00078e0201 */
[----:B------:R-:W2:Y:S01]  /*2a40*/  @P1 LDL R11, [R11] ;  /* 0x000000000b0b1983 */ /* 0x000ea20000100800 */
[----:B---3--:R-:W-:-:S03]  /*2a50*/  ISETP.GT.AND P2, PT, R12, 0x1, PT ;  /* 0x000000010c00780c */ /* 0x008fc60003f44270 */
[----:B------:R-:W3:Y:S10]  /*2a60*/  LDG.E R12, desc[UR8][R6.64+-0x8] ;  /* 0xfffff808060c7981 */ /* 0x000ef4000c1e1900 */
[----:B------:R-:W-:Y:S04]  /*2a70*/  @!P2 STL [R8+-0xc], RZ ;  /* 0xfffff4ff0800a387 */ /* 0x000fe80000100800 */
[----:B--2---:R0:W-:Y:S04]  /*2a80*/  @P1 STL [R8+-0x10], R11 ;  /* 0xfffff00b08001387 */ /* 0x0041e80000100800 */
[----:B------:R-:W-:Y:S04]  /*2a90*/  @!P1 STL [R8+-0x10], RZ ;  /* 0xfffff0ff08009387 */ /* 0x000fe80000100800 */
[----:B------:R-:W2:Y:S01]  /*2aa0*/  @P2 LDL R13, [R10+-0xc] ;  /* 0xfffff4000a0d2983 */ /* 0x000ea20000100800 */
[----:B---3--:R-:W-:-:S03]  /*2ab0*/  ISETP.GT.AND P1, PT, R12, 0x1, PT ;  /* 0x000000010c00780c */ /* 0x008fc60003f24270 */
[----:B------:R-:W3:Y:S10]  /*2ac0*/  LDG.E R12, desc[UR8][R6.64+-0x4] ;  /* 0xfffffc08060c7981 */ /* 0x000ef4000c1e1900 */
[----:B------:R-:W-:Y:S04]  /*2ad0*/  @!P1 STL [R8+-0x8], RZ ;  /* 0xfffff8ff08009387 */ /* 0x000fe80000100800 */
[----:B--2---:R1:W-:Y:S04]  /*2ae0*/  @P2 STL [R8+-0xc], R13 ;  /* 0xfffff40d08002387 */ /* 0x0043e80000100800 */
[----:B------:R-:W2:Y:S01]  /*2af0*/  @P1 LDL R15, [R10+-0x8] ;  /* 0xfffff8000a0f1983 */ /* 0x000ea20000100800 */
[----:B---3--:R-:W-:-:S03]  /*2b00*/  ISETP.GT.AND P2, PT, R12, 0x1, PT ;  /* 0x000000010c00780c */ /* 0x008fc60003f44270 */
[----:B------:R-:W3:Y:S10]  /*2b10*/  LDG.E R12, desc[UR8][R6.64] ;  /* 0x00000008060c7981 */ /* 0x000ef4000c1e1900 */
[----:B------:R-:W-:Y:S04]  /*2b20*/  @!P2 STL [R8+-0x4], RZ ;  /* 0xfffffcff0800a387 */ /* 0x000fe80000100800 */
[----:B--2---:R2:W-:Y:S04]  /*2b30*/  @P1 STL [R8+-0x8], R15 ;  /* 0xfffff80f08001387 */ /* 0x0045e80000100800 */
[----:B0-----:R-:W4:Y:S01]  /*2b40*/  @P2 LDL R11, [R10+-0x4] ;  /* 0xfffffc000a0b2983 */ /* 0x001f220000100800 */
[----:B---3--:R-:W-:-:S03]  /*2b50*/  ISETP.GT.AND P1, PT, R12, 0x1, PT ;  /* 0x000000010c00780c */ /* 0x008fc60003f24270 */
[----:B------:R-:W3:Y:S10]  /*2b60*/  LDG.E R12, desc[UR8][R6.64+0x4] ;  /* 0x00000408060c7981 */ /* 0x000ef4000c1e1900 */
[----:B------:R-:W-:Y:S04]  /*2b70*/  @!P1 STL [R8], RZ ;  /* 0x000000ff08009387 */ /* 0x000fe80000100800 */
[----:B----4-:R0:W-:Y:S04]  /*2b80*/  @P2 STL [R8+-0x4], R11 ;  /* 0xfffffc0b08002387 */ /* 0x0101e80000100800 */
[----:B-1----:R-:W4:Y:S01]  /*2b90*/  @P1 LDL R13, [R10] ;  /* 0x000000000a0d1983 */ /* 0x002f220000100800 */
[----:B---3--:R-:W-:-:S03]  /*2ba0*/  ISETP.GT.AND P2, PT, R12, 0x1, PT ;  /* 0x000000010c00780c */ /* 0x008fc60003f44270 */
[----:B------:R-:W3:Y:S10]  /*2bb0*/  LDG.E R12, desc[UR8][R6.64+0x8] ;  /* 0x00000808060c7981 */ /* 0x000ef4000c1e1900 */
[----:B------:R-:W-:Y:S04]  /*2bc0*/  @!P2 STL [R8+0x4], RZ ;  /* 0x000004ff0800a387 */ /* 0x000fe80000100800 */
[----:B----4-:R1:W-:Y:S04]  /*2bd0*/  @P1 STL [R8], R13 ;  /* 0x0000000d08001387 */ /* 0x0103e80000100800 */
[----:B--2---:R-:W2:Y:S01]  /*2be0*/  @P2 LDL R15, [R10+0x4] ;  /* 0x000004000a0f2983 */ /* 0x004ea20000100800 */
[----:B---3--:R-:W-:-:S03]  /*2bf0*/  ISETP.GT.AND P1, PT, R12, 0x1, PT ;  /* 0x000000010c00780c */ /* 0x008fc60003f24270 */
[----:B------:R-:W3:Y:S10]  /*2c00*/  LDG.E R12, desc[UR8][R6.64+0xc] ;  /* 0x00000c08060c7981 */ /* 0x000ef4000c1e1900 */
[----:B------:R-:W-:Y:S04]  /*2c10*/  @!P1 STL [R8+0x8], RZ ;  /* 0x000008ff08009387 */ /* 0x000fe80000100800 */
[----:B--2---:R-:W-:Y:S04]  /*2c20*/  @P2 STL [R8+0x4], R15 ;  /* 0x0000040f08002387 */ /* 0x004fe80000100800 */
[----:B0-----:R-:W2:Y:S01]  /*2c30*/  @P1 LDL R11, [R10+0x8] ;  /* 0x000008000a0b1983 */ /* 0x001ea20000100800 */
[----:B---3--:R-:W-:-:S13]  /*2c40*/  ISETP.GT.AND P2, PT, R12, 0x1, PT ;  /* 0x000000010c00780c */ /* 0x008fda0003f44270 */
[----:B------:R-:W-:Y:S04]  /*2c50*/  @!P2 STL [R8+0xc], RZ ;  /* 0x00000cff0800a387 */ /* 0x000fe80000100800 */
[----:B--2---:R-:W-:Y:S04]  /*2c60*/  @P1 STL [R8+0x8], R11 ;  /* 0x0000080b08001387 */ /* 0x004fe80000100800 */
[----:B-1----:R0:W2:Y:S01]  /*2c70*/  @P2 LDL R13, [R10+0xc] ;  /* 0x00000c000a0d2983 */ /* 0x0020a20000100800 */
[----:B------:R-:W-:Y:S02]  /*2c80*/  IADD3 R9, PT, PT, R9, 0x8, RZ ;  /* 0x0000000809097810 */ /* 0x000fe40007ffe0ff */
[----:B------:R-:W-:Y:S01]  /*2c90*/  IADD3 R6, P1, PT, R6, 0x20, RZ ;  /* 0x0000002006067810 */ /* 0x000fe20007f3e0ff */
[----:B------:R-:W-:-:S04]  /*2ca0*/  VIADD R0, R0, 0x8 ;  /* 0x0000000800007836 */ /* 0x000fc80000000000 */
[----:B------:R-:W-:Y:S01]  /*2cb0*/  IMAD.X R7, RZ, RZ, R7, P1 ;  /* 0x000000ffff077224 */ /* 0x000fe200008e0607 */
[----:B0-----:R-:W-:Y:S01]  /*2cc0*/  IADD3 R10, PT, PT, R10, 0x20, RZ ;  /* 0x000000200a0a7810 */ /* 0x001fe20007ffe0ff */
[----:B--2---:R0:W-:Y:S01]  /*2cd0*/  @P2 STL [R8+0xc], R13 ;  /* 0x00000c0d08002387 */ /* 0x0041e20000100800 */
[----:B------:R-:W-:Y:S01]  /*2ce0*/  ISETP.NE.AND P2, PT, R9, RZ, PT ;  /* 0x000000ff0900720c */ /* 0x000fe20003f45270 */
[----:B0-----:R-:W-:-:S12]  /*2cf0*/  VIADD R8, R8, 0x20 ;  /* 0x0000002008087836 */ /* 0x001fd80000000000 */
[----:B------:R-:W-:Y:S05]  /*2d00*/  @P2 BRA `(.L_x_14) ;  /* 0xfffffffc003c2947 */ /* 0x000fea000383ffff */
.L_x_13:
[----:B------:R-:W-:Y:S01]  /*2d10*/  VIADD R8, R1, 0x28 ;  /* 0x0000002801087836 */ /* 0x000fe20000000000 */
[----:B------:R-:W-:Y:S06]  /*2d20*/  @!P0 BRA `(.L_x_15) ;  /* 0x0000000400188947 */ /* 0x000fec0003800000 */
[----:B------:R-:W0:Y:S01]  /*2d30*/  LDCU UR4, c[0x0][0x3b8] ;  /* 0x00007700ff0477ac */ /* 0x000e220008000800 */
[----:B------:R-:W-:Y:S01]  /*2d40*/  ISETP.GE.U32.AND P1, PT, R16, 0x4, PT ;  /* 0x000000041000780c */ /* 0x000fe20003f26070 */
[----:B0-----:R-:W-:-:S12]  /*2d50*/  ULOP3.LUT UR5, UR4, 0x3, URZ, 0xc0, !UPT ;  /* 0x0000000304057892 */ /* 0x001fd8000f8ec0ff */
[----:B------:R-:W-:Y:S05]  /*2d60*/  @!P1 BRA `(.L_x_16) ;  /* 0x0000000000709947 */ /* 0x000fea0003800000 */
[----:B------:R-:W0:Y:S02]  /*2d70*/  LDC.64 R6, c[0x0][0x3a8] ;  /* 0x0000ea00ff067b82 */ /* 0x000e240000000a00 */
[----:B0-----:R-:W-:-:S05]  /*2d80*/  IMAD.WIDE.U32 R6, R3, 0x4, R6 ;  /* 0x0000000403067825 */ /* 0x001fca00078e0006 */
[----:B------:R-:W2:Y:S04]  /*2d90*/  LDG.E R0, desc[UR8][R6.64] ;  /* 0x0000000806007981 */ /* 0x000ea8000c1e1900 */
[----:B------:R-:W3:Y:S01]  /*2da0*/  LDG.E R10, desc[UR8][R6.64+0x4] ;  /* 0x00000408060a7981 */ /* 0x000ee2000c1e1900 */
[----:B------:R-:W-:-:S03]  /*2db0*/  IMAD R13, R3, 0x4, R1 ;  /* 0x00000004030d7824 */ /* 0x000fc600078e0201 */
[----:B------:R-:W4:Y:S01]  /*2dc0*/  LDG.E R11, desc[UR8][R6.64+0xc] ;  /* 0x00000c08060b7981 */ /* 0x000f22000c1e1900 */
[----:B--2---:R-:W-:Y:S02]  /*2dd0*/  ISETP.GT.AND P1, PT, R0, 0x1, PT ;  /* 0x000000010000780c */ /* 0x004fe40003f24270 */
[----:B------:R-:W-:-:S11]  /*2de0*/  IADD3 R0, PT, PT, R2, R3, RZ ;  /* 0x0000000302007210 */ /* 0x000fd60007ffe0ff */
[----:B------:R-:W-:Y:S01]  /*2df0*/  @P1 IMAD R9, R0, 0x4, R1 ;  /* 0x0000000400091824 */ /* 0x000fe200078e0201 */
[----:B------:R0:W-:Y:S05]  /*2e00*/  @!P1 STL [R13+0x28], RZ ;  /* 0x000028ff0d009387 */ /* 0x0001ea0000100800 */
[----:B------:R-:W2:Y:S01]  /*2e10*/  @P1 LDL R9, [R9] ;  /* 0x0000000009091983 */ /* 0x000ea20000100800 */
[----:B---3--:R-:W-:-:S03]  /*2e20*/  ISETP.GT.AND P2, PT, R10, 0x1, PT ;  /* 0x000000010a00780c */ /* 0x008fc60003f44270 */
[----:B------:R-:W3:Y:S01]  /*2e30*/  LDG.E R10, desc[UR8][R6.64+0x8] ;  /* 0x00000808060a7981 */ /* 0x000ee2000c1e1900 */
[----:B------:R-:W-:-:S09]  /*2e40*/  LEA R12, R0, R1, 0x2 ;  /* 0x00000001000c7211 */ /* 0x000fd200078e10ff */
[----:B------:R0:W-:Y:S04]  /*2e50*/  @!P2 STL [R13+0x2c], RZ ;  /* 0x00002cff0d00a387 */ /* 0x0001e80000100800 */
[----:B--2---:R0:W-:Y:S04]  /*2e60*/  @P1 STL [R13+0x28], R9 ;  /* 0x000028090d001387 */ /* 0x0041e80000100800 */
[----:B------:R-:W2:Y:S01]  /*2e70*/  @P2 LDL R0, [R12+0x4] ;  /* 0x000004000c002983 */ /* 0x000ea20000100800 */
[----:B---3--:R-:W-:-:S13]  /*2e80*/  ISETP.GT.AND P1, PT, R10, 0x1, PT ;  /* 0x000000010a00780c */ /* 0x008fda0003f24270 */
[----:B------:R0:W-:Y:S04]  /*2e90*/  @!P1 STL [R13+0x30], RZ ;  /* 0x000030ff0d009387 */ /* 0x0001e80000100800 */
[----:B--2---:R0:W-:Y:S04]  /*2ea0*/  @P2 STL [R13+0x2c], R0 ;  /* 0x00002c000d002387 */ /* 0x0041e80000100800 */
[----:B------:R-:W2:Y:S01]  /*2eb0*/  @P1 LDL R10, [R12+0x8] ;  /* 0x000008000c0a1983 */ /* 0x000ea20000100800 */
[----:B----4-:R-:W-:-:S13]  /*2ec0*/  ISETP.GT.AND P2, PT, R11, 0x1, PT ;  /* 0x000000010b00780c */ /* 0x010fda0003f44270 */
[----:B------:R0:W-:Y:S04]  /*2ed0*/  @!P2 STL [R13+0x34], RZ ;  /* 0x000034ff0d00a387 */ /* 0x0001e80000100800 */
[----:B--2---:R0:W-:Y:S01]  /*2ee0*/  @P1 STL [R13+0x30], R10 ;  /* 0x0000300a0d001387 */ /* 0x0041e20000100800 */
[----:B------:R-:W-:Y:S05]  /*2ef0*/  @!P2 BRA `(.L_x_17) ;  /* 0x000000000008a947 */ /* 0x000fea0003800000 */
[----:B0-----:R-:W2:Y:S04]  /*2f00*/  LDL R0, [R12+0xc] ;  /* 0x00000c000c007983 */ /* 0x001ea80000100800 */
[----:B--2---:R1:W-:Y:S02]  /*2f10*/  STL [R13+0x34], R0 ;  /* 0x000034000d007387 */ /* 0x0043e40000100800 */
.L_x_17:
[----:B------:R-:W-:-:S07]  /*2f20*/  VIADD R3, R3, 0x4 ;  /* 0x0000000403037836 */ /* 0x000fce0000000000 */
.L_x_16:
[----:B------:R-:W-:-:S09]  /*2f30*/  UISETP.NE.AND UP0, UPT, UR5, URZ, UPT ;  /* 0x000000ff0500728c */ /* 0x000fd2000bf05270 */
[----:B------:R-:W-:Y:S05]  /*2f40*/  BRA.U !UP0, `(.L_x_15) ;  /* 0x0000000108907547 */ /* 0x000fea000b800000 */
[----:B------:R-:W-:-:S09]  /*2f50*/  UISETP.NE.AND UP0, UPT, UR5, 0x1, UPT ;  /* 0x000000010500788c */ /* 0x000fd2000bf05270 */
[----:B------:R-:W-:Y:S05]  /*2f60*/  BRA.U !UP0, `(.L_x_18) ;  /* 0x00000001084c7547 */ /* 0x000fea000b800000 */
[----:B------:R-:W2:Y:S02]  /*2f70*/  LDC.64 R6, c[0x0][0x3a8] ;  /* 0x0000ea00ff067b82 */ /* 0x000ea40000000a00 */
[----:B--2---:R-:W-:-:S05]  /*2f80*/  IMAD.WIDE.U32 R6, R3, 0x4, R6 ;  /* 0x0000000403067825 */ /* 0x004fca00078e0006 */
[----:B01----:R-:W2:Y:S04]  /*2f90*/  LDG.E R0, desc[UR8][R6.64] ;  /* 0x0000000806007981 */ /* 0x003ea8000c1e1900 */
[----:B------:R-:W3:Y:S01]  /*2fa0*/  LDG.E R9, desc[UR8][R6.64+0x4] ;  /* 0x0000040806097981 */ /* 0x000ee2000c1e1900 */
[----:B------:R-:W-:Y:S02]  /*2fb0*/  LEA R11, R3, R1, 0x2 ;  /* 0x00000001030b7211 */ /* 0x000fe400078e10ff */
[----:B--2---:R-:W-:-:S13]  /*2fc0*/  ISETP.GT.AND P1, PT, R0, 0x1, PT ;  /* 0x000000010000780c */ /* 0x004fda0003f24270 */
[----:B------:R-:W-:-:S04]  /*2fd0*/  @P1 IMAD.IADD R0, R2, 0x1, R3 ;  /* 0x0000000102001824 */ /* 0x000fc800078e0203 */
[----:B------:R-:W-:Y:S01]  /*2fe0*/  @P1 IMAD R0, R0, 0x4, R1 ;  /* 0x0000000400001824 */ /* 0x000fe200078e0201 */
[----:B------:R0:W-:Y:S05]  /*2ff0*/  @!P1 STL [R11+0x28], RZ ;  /* 0x000028ff0b009387 */ /* 0x0001ea0000100800 */
[----:B------:R-:W2:Y:S01]  /*3000*/  @P1 LDL R0, [R0] ;  /* 0x0000000000001983 */ /* 0x000ea20000100800 */
[----:B---3--:R-:W-:-:S13]  /*3010*/  ISETP.GT.AND P2, PT, R9, 0x1, PT ;  /* 0x000000010900780c */ /* 0x008fda0003f44270 */
[----:B------:R0:W-:Y:S04]  /*3020*/  @!P2 STL [R11+0x2c], RZ ;  /* 0x00002cff0b00a387 */ /* 0x0001e80000100800 */
[----:B--2---:R0:W-:Y:S01]  /*3030*/  @P1 STL [R11+0x28], R0 ;  /* 0x000028000b001387 */ /* 0x0041e20000100800 */
[----:B------:R-:W-:Y:S05]  /*3040*/  @!P2 BRA `(.L_x_19) ;  /* 0x000000000010a947 */ /* 0x000fea0003800000 */
[----:B0-----:R-:W-:-:S05]  /*3050*/  IMAD.IADD R0, R2, 0x1, R3 ;  /* 0x0000000102007824 */ /* 0x001fca00078e0203 */
[----:B------:R-:W-:-:S06]  /*3060*/  LEA R0, R0, R1, 0x2 ;  /* 0x0000000100007211 */ /* 0x000fcc00078e10ff */
[----:B------:R-:W2:Y:S04]  /*3070*/  LDL R0, [R0+0x4] ;  /* 0x0000040000007983 */ /* 0x000ea80000100800 */
[----:B--2---:R1:W-:Y:S02]  /*3080*/  STL [R11+0x2c], R0 ;  /* 0x00002c000b007387 */ /* 0x0043e40000100800 */
.L_x_19:
[----:B------:R-:W-:-:S07]  /*3090*/  VIADD R3, R3, 0x2 ;  /* 0x0000000203037836 */ /* 0x000fce0000000000 */
.L_x_18:
[----:B------:R-:W-:-:S04]  /*30a0*/  ULOP3.LUT UR4, UR4, 0x1, URZ, 0xc0, !UPT ;  /* 0x0000000104047892 */ /* 0x000fc8000f8ec0ff */
[----:B------:R-:W-:-:S09]  /*30b0*/  UISETP.NE.U32.AND UP0, UPT, UR4, 0x1, UPT ;  /* 0x000000010400788c */ /* 0x000fd2000bf05070 */
[----:B------:R-:W-:Y:S05]  /*30c0*/  BRA.U UP0, `(.L_x_15) ;  /* 0x0000000100307547 */ /* 0x000fea000b800000 */
[----:B------:R-:W2:Y:S02]  /*30d0*/  LDC.64 R6, c[0x0][0x3a8] ;  /* 0x0000ea00ff067b82 */ /* 0x000ea40000000a00 */
[----:B--2---:R-:W-:-:S06]  /*30e0*/  IMAD.WIDE.U32 R6, R3, 0x4, R6 ;  /* 0x0000000403067825 */ /* 0x004fcc00078e0006 */
[----:B------:R-:W2:Y:S02]  /*30f0*/  LDG.E R6, desc[UR8][R6.64] ;  /* 0x0000000806067981 */ /* 0x000ea4000c1e1900 */
[----:B--2---:R-:W-:-:S13]  /*3100*/  ISETP.GT.AND P1, PT, R6, 0x1, PT ;  /* 0x000000010600780c */ /* 0x004fda0003f24270 */
[----:B01----:R-:W-:-:S05]  /*3110*/  @!P1 IMAD R0, R3, 0x4, R1 ;  /* 0x0000000403009824 */ /* 0x003fca00078e0201 */
[----:B------:R2:W-:Y:S01]  /*3120*/  @!P1 STL [R0+0x28], RZ ;  /* 0x000028ff00009387 */ /* 0x0005e20000100800 */
[----:B------:R-:W-:Y:S05]  /*3130*/  @!P1 BRA `(.L_x_15) ;  /* 0x0000000000149947 */ /* 0x000fea0003800000 */
[----:B------:R-:W-:-:S05]  /*3140*/  IADD3 R2, PT, PT, R2, R3, RZ ;  /* 0x0000000302027210 */ /* 0x000fca0007ffe0ff */
[----:B------:R-:W-:-:S06]  /*3150*/  IMAD R2, R2, 0x4, R1 ;  /* 0x0000000402027824 */ /* 0x000fcc00078e0201 */
[----:B------:R-:W3:Y:S01]  /*3160*/  LDL R2, [R2] ;  /* 0x0000000002027983 */ /* 0x000ee20000100800 */
[----:B------:R-:W-:-:S05]  /*3170*/  IMAD R3, R3, 0x4, R1 ;  /* 0x0000000403037824 */ /* 0x000fca00078e0201 */
[----:B---3--:R3:W-:Y:S02]  /*3180*/  STL [R3+0x28], R2 ;  /* 0x0000280203007387 */ /* 0x0087e40000100800 */
.L_x_15:
[----:B012---:R-:W0:Y:S01]  /*3190*/  LDC R0, c[0x0][0x3b8] ;  /* 0x0000ee00ff007b82 */ /* 0x007e220000000800 */
[----:B------:R-:W-:Y:S02]  /*31a0*/  HFMA2 R14, -RZ, RZ, 0, 0 ;  /* 0x00000000ff0e7431 */ /* 0x000fe400000001ff */
[----:B------:R-:W-:Y:S01]  /*31b0*/  IMAD.MOV.U32 R17, RZ, RZ, RZ ;  /* 0x000000ffff117224 */ /* 0x000fe200078e00ff */
[C---:B0-----:R-:W-:Y:S02]  /*31c0*/  ISETP.GE.U32.AND P2, PT, R0.reuse, 0x10, PT ;  /* 0x000000100000780c */ /* 0x041fe40003f46070 */
[----:B------:R-:W-:-:S04]  /*31d0*/  LOP3.LUT R18, R0, 0xf, RZ, 0xc0, !PT ;  /* 0x0000000f00127812 */ /* 0x000fc800078ec0ff */
[----:B------:R-:W-:-:S07]  /*31e0*/  ISETP.NE.AND P1, PT, R18, RZ, PT ;  /* 0x000000ff1200720c */ /* 0x000fce0003f25270 */
[----:B------:R-:W-:Y:S06]  /*31f0*/  @!P2 BRA `(.L_x_20) ;  /* 0x0000000000e4a947 */ /* 0x000fec0003800000 */
[----:B------:R-:W0:Y:S01]  /*3200*/  LDCU.64 UR4, c[0x0][0x3b0] ;  /* 0x00007600ff0477ac */ /* 0x000e220008000a00 */
[----:B------:R-:W-:Y:S01]  /*3210*/  LOP3.LUT R14, R0, 0x7ffffff0, RZ, 0xc0, !PT ;  /* 0x7ffffff0000e7812 */ /* 0x000fe200078ec0ff */
[----:B------:R-:W-:Y:S01]  /*3220*/  IMAD.MOV.U32 R17, RZ, RZ, RZ ;  /* 0x000000ffff117224 */ /* 0x000fe200078e00ff */
[----:B------:R-:W-:Y:S02]  /*3230*/  IADD3 R9, PT, PT, R1, 0x48, RZ ;  /* 0x0000004801097810 */ /* 0x000fe40007ffe0ff */
[----:B------:R-:W-:Y:S01]  /*3240*/  IADD3 R15, PT, PT, -R14, RZ, RZ ;  /* 0x000000ff0e0f7210 */ /* 0x000fe20007ffe1ff */
[----:B0-----:R-:W-:-:S04]  /*3250*/  UIADD3 UR4, UP0, UPT, UR4, 0x20, URZ ;  /* 0x0000002004047890 */ /* 0x001fc8000ff1e0ff */
[----:B------:R-:W-:Y:S02]  /*3260*/  UIADD3.X UR5, UPT, UPT, URZ, UR5, URZ, UP0, !UPT ;  /* 0x00000005ff057290 */ /* 0x000fe400087fe4ff */
[----:B------:R-:W-:-:S04]  /*3270*/  IMAD.U32 R7, RZ, RZ, UR4 ;  /* 0x00000004ff077e24 */ /* 0x000fc8000f8e00ff */
[----:B------:R-:W-:-:S07]  /*3280*/  MOV R6, UR5 ;  /* 0x0000000500067c02 */ /* 0x000fce0008000f00 */
.L_x_21:
[----:B---3--:R-:W-:Y:S01]  /*3290*/  IMAD.MOV.U32 R2, RZ, RZ, R7 ;  /* 0x000000ffff027224 */ /* 0x008fe200078e0007 */
[----:B------:R-:W-:Y:S01]  /*32a0*/  MOV R3, R6 ;  /* 0x0000000600037202 */ /* 0x000fe20000000f00 */
        /* <DEDUP_REMOVED lines=8> */
[----:B------:R-:W5:Y:S01]  /*3330*/  LDG.E R24, desc[UR8][R2.64+-0xc] ;  /* 0xfffff40802187981 */ /* 0x000f62000c1e1900 */
[----:B--2---:R-:W-:-:S03]  /*3340*/  IMAD R12, R12, R21, R17 ;  /* 0x000000150c0c7224 */ /* 0x004fc600078e0211 */
[----:B------:R-:W2:Y:S01]  /*3350*/  LDG.E R21, desc[UR8][R2.64+-0x8] ;  /* 0xfffff80802157981 */ /* 0x000ea2000c1e1900 */
[----:B---3--:R-:W-:-:S03]  /*3360*/  IMAD R22, R13, R22, R12 ;  /* 0x000000160d167224 */ /* 0x008fc600078e020c */
[----:B------:R-:W2:Y:S04]  /*3370*/  LDL.64 R12, [R9+-0x8] ;  /* 0xfffff800090c7983 */ /* 0x000ea80000100a00 */
[----:B------:R-:W3:Y:S01]  /*3380*/  LDG.E R17, desc[UR8][R2.64] ;  /* 0x0000000802117981 */ /* 0x000ee2000c1e1900 */
[----:B----4-:R-:W-:-:S03]  /*3390*/  IMAD R10, R10, R23, R22 ;  /* 0x000000170a0a7224 */ /* 0x010fc600078e0216 */
[----:B------:R-:W4:Y:S01]  /*33a0*/  LDG.E R22, desc[UR8][R2.64+-0x4] ;  /* 0xfffffc0802167981 */ /* 0x000f22000c1e1900 */
[----:B-----5:R-:W-:-:S03]  /*33b0*/  IMAD R23, R11, R20, R10 ;  /* 0x000000140b177224 */ /* 0x020fc600078e020a */
[----:B------:R-:W3:Y:S04]  /*33c0*/  LDL.64 R10, [R9] ;  /* 0x00000000090a7983 */ /* 0x000ee80000100a00 */
[----:B------:R-:W5:Y:S01]  /*33d0*/  LDG.E R20, desc[UR8][R2.64+0x4] ;  /* 0x0000040802147981 */ /* 0x000f62000c1e1900 */
[----:B------:R-:W-:-:S03]  /*33e0*/  IMAD R6, R6, R19, R23 ;  /* 0x0000001306067224 */ /* 0x000fc600078e0217 */
[----:B------:R-:W5:Y:S01]  /*33f0*/  LDG.E R19, desc[UR8][R2.64+0x8] ;  /* 0x0000080802137981 */ /* 0x000f62000c1e1900 */
[----:B------:R-:W-:-:S03]  /*3400*/  IMAD R24, R7, R24, R6 ;  /* 0x0000001807187224 */ /* 0x000fc600078e0206 */
[----:B------:R-:W5:Y:S01]  /*3410*/  LDL.64 R6, [R9+0x8] ;  /* 0x0000080009067983 */ /* 0x000f620000100a00 */
[----:B--2---:R-:W-:-:S03]  /*3420*/  IMAD R12, R12, R21, R24 ;  /* 0x000000150c0c7224 */ /* 0x004fc600078e0218 */
[----:B------:R-:W2:Y:S04]  /*3430*/  LDG.E R24, desc[UR8][R2.64+0xc] ;  /* 0x00000c0802187981 */ /* 0x000ea8000c1e1900 */
[----:B------:R-:W2:Y:S01]  /*3440*/  LDG.E R21, desc[UR8][R2.64+0x10] ;  /* 0x0000100802157981 */ /* 0x000ea2000c1e1900 */
[----:B----4-:R-:W-:-:S03]  /*3450*/  IMAD R22, R13, R22, R12 ;  /* 0x000000160d167224 */ /* 0x010fc600078e020c */
[----:B------:R-:W4:Y:S01]  /*3460*/  LDL.64 R12, [R9+0x10] ;  /* 0x00001000090c7983 */ /* 0x000f220000100a00 */
[----:B---3--:R-:W-:-:S03]  /*3470*/  IMAD R10, R10, R17, R22 ;  /* 0x000000110a0a7224 */ /* 0x008fc600078e0216 */
[----:B------:R-:W3:Y:S01]  /*3480*/  LDG.E R22, desc[UR8][R2.64+0x14] ;  /* 0x0000140802167981 */ /* 0x000ee2000c1e1900 */
[----:B-----5:R-:W-:-:S03]  /*3490*/  IMAD R23, R11, R20, R10 ;  /* 0x000000140b177224 */ /* 0x020fc600078e020a */
[----:B------:R0:W5:Y:S04]  /*34a0*/  LDL.64 R10, [R9+0x18] ;  /* 0x00001800090a7983 */ /* 0x0001680000100a00 */
[----:B------:R-:W5:Y:S04]  /*34b0*/  LDG.E R17, desc[UR8][R2.64+0x18] ;  /* 0x0000180802117981 */ /* 0x000f68000c1e1900 */
[----:B------:R-:W5:Y:S01]  /*34c0*/  LDG.E R20, desc[UR8][R2.64+0x1c] ;  /* 0x00001c0802147981 */ /* 0x000f62000c1e1900 */
[----:B------:R-:W-:Y:S02]  /*34d0*/  IMAD R6, R6, R19, R23 ;  /* 0x0000001306067224 */ /* 0x000fe400078e0217 */
[----:B------:R-:W-:-:S05]  /*34e0*/  VIADD R15, R15, 0x10 ;  /* 0x000000100f0f7836 */ /* 0x000fca0000000000 */
[----:B------:R-:W-:Y:S01]  /*34f0*/  ISETP.NE.AND P2, PT, R15, RZ, PT ;  /* 0x000000ff0f00720c */ /* 0x000fe20003f45270 */
[----:B0-----:R-:W-:Y:S02]  /*3500*/  VIADD R9, R9, 0x40 ;  /* 0x0000004009097836 */ /* 0x001fe40000000000 */
[----:B--2---:R-:W-:-:S04]  /*3510*/  IMAD R6, R7, R24, R6 ;  /* 0x0000001807067224 */ /* 0x004fc800078e0206 */
[----:B----4-:R-:W-:-:S04]  /*3520*/  IMAD R6, R12, R21, R6 ;  /* 0x000000150c067224 */ /* 0x010fc800078e0206 */
[----:B---3--:R-:W-:Y:S01]  /*3530*/  IMAD R6, R13, R22, R6 ;  /* 0x000000160d067224 */ /* 0x008fe200078e0206 */
[----:B------:R-:W-:-:S03]  /*3540*/  IADD3 R7, P3, PT, R2, 0x40, RZ ;  /* 0x0000004002077810 */ /* 0x000fc60007f7e0ff */
[----:B-----5:R-:W-:Y:S01]  /*3550*/  IMAD R17, R10, R17, R6 ;  /* 0x000000110a117224 */ /* 0x020fe200078e0206 */
[----:B------:R-:W-:-:S03]  /*3560*/  IADD3.X R6, PT, PT, RZ, R3, RZ, P3, !PT ;  /* 0x00000003ff067210 */ /* 0x000fc60001ffe4ff */
[----:B------:R-:W-:Y:S01]  /*3570*/  IMAD R17, R11, R20, R17 ;  /* 0x000000140b117224 */ /* 0x000fe200078e0211 */
[----:B------:R-:W-:Y:S06]  /*3580*/  @P2 BRA `(.L_x_21) ;  /* 0xfffffffc00402947 */ /* 0x000fec000383ffff */
.L_x_20:
[----:B------:R-:W-:Y:S05]  /*3590*/  @!P1 BRA `(.L_x_22) ;  /* 0x0000000000f49947 */ /* 0x000fea0003800000 */
[----:B------:R-:W-:-:S13]  /*35a0*/  ISETP.GE.U32.AND P1, PT, R18, 0x8, PT ;  /* 0x000000081200780c */ /* 0x000fda0003f26070 */
[----:B------:R-:W-:Y:S05]  /*35b0*/  @!P1 BRA `(.L_x_23) ;  /* 0x0000000000609947 */ /* 0x000fea0003800000 */
[----:B---3--:R-:W0:Y:S01]  /*35c0*/  LDC.64 R2, c[0x0][0x3b0] ;  /* 0x0000ec00ff027b82 */ /* 0x008e220000000a00 */
[----:B------:R-:W-:-:S05]  /*35d0*/  LEA R26, R14, R1, 0x2 ;  /* 0x000000010e1a7211 */ /* 0x000fca00078e10ff */
[----:B------:R-:W2:Y:S04]  /*35e0*/  LDL.64 R12, [R26+0x28] ;  /* 0x000028001a0c7983 */ /* 0x000ea80000100a00 */
        /* <DEDUP_REMOVED lines=21> */
.L_x_23:
[----:B------:R-:W-:Y:S05]  /*3740*/  @!P0 BRA `(.L_x_22) ;  /* 0x0000000000888947 */ /* 0x000fea0003800000 */
[----:B------:R-:W-:Y:S02]  /*3750*/  ISETP.GE.U32.AND P0, PT, R16, 0x4, PT ;  /* 0x000000041000780c */ /* 0x000fe40003f06070 */
[----:B------:R-:W-:-:S04]  /*3760*/  LOP3.LUT R0, R0, 0x3, RZ, 0xc0, !PT ;  /* 0x0000000300007812 */ /* 0x000fc800078ec0ff */
[----:B------:R-:W-:-:S07]  /*3770*/  ISETP.NE.AND P1, PT, R0, RZ, PT ;  /* 0x000000ff0000720c */ /* 0x000fce0003f25270 */
[----:B------:R-:W-:Y:S06]  /*3780*/  @!P0 BRA `(.L_x_24) ;  /* 0x0000000000388947 */ /* 0x000fec0003800000 */
[----:B---3--:R-:W0:Y:S01]  /*3790*/  LDC.64 R2, c[0x0][0x3b0] ;  /* 0x0000ec00ff027b82 */ /* 0x008e220000000a00 */
[----:B------:R-:W-:-:S05]  /*37a0*/  LEA R9, R14, R1, 0x2 ;  /* 0x000000010e097211 */ /* 0x000fca00078e10ff */
[----:B------:R-:W2:Y:S01]  /*37b0*/  LDL.64 R10, [R9+0x28] ;  /* 0x00002800090a7983 */ /* 0x000ea20000100a00 */
[----:B0-----:R-:W-:-:S03]  /*37c0*/  IMAD.WIDE.U32 R6, R14, 0x4, R2 ;  /* 0x000000040e067825 */ /* 0x001fc600078e0002 */
[----:B------:R-:W3:Y:S04]  /*37d0*/  LDL.64 R2, [R9+0x30] ;  /* 0x0000300009027983 */ /* 0x000ee80000100a00 */
        /* <DEDUP_REMOVED lines=9> */
.L_x_24:
[----:B------:R-:W-:Y:S05]  /*3870*/  @!P1 BRA `(.L_x_22) ;  /* 0x00000000003c9947 */ /* 0x000fea0003800000 */
[----:B---3--:R-:W0:Y:S01]  /*3880*/  LDC.64 R2, c[0x0][0x3b0] ;  /* 0x0000ec00ff027b82 */ /* 0x008e220000000a00 */
[C---:B------:R-:W-:Y:S02]  /*3890*/  IMAD R8, R14.reuse, 0x4, R8 ;  /* 0x000000040e087824 */ /* 0x040fe400078e0208 */
[----:B------:R-:W-:Y:S02]  /*38a0*/  IMAD.MOV R0, RZ, RZ, -R0 ;  /* 0x000000ffff007224 */ /* 0x000fe400078e0a00 */
[----:B0-----:R-:W-:-:S03]  /*38b0*/  IMAD.WIDE.U32 R2, R14, 0x4, R2 ;  /* 0x000000040e027825 */ /* 0x001fc600078e0002 */
[----:B------:R-:W-:-:S07]  /*38c0*/  MOV R7, R2 ;  /* 0x0000000200077202 */ /* 0x000fce0000000f00 */
.L_x_25:
[----:B------:R-:W-:Y:S01]  /*38d0*/  MOV R2, R7 ;  /* 0x0000000700027202 */ /* 0x000fe20000000f00 */
[----:B------:R0:W2:Y:S05]  /*38e0*/  LDL R6, [R8] ;  /* 0x0000000008067983 */ /* 0x0000aa0000100800 */
[----:B------:R1:W2:Y:S01]  /*38f0*/  LDG.E R2, desc[UR8][R2.64] ;  /* 0x0000000802027981 */ /* 0x0002a2000c1e1900 */
[----:B------:R-:W-:Y:S01]  /*3900*/  VIADD R0, R0, 0x1 ;  /* 0x0000000100007836 */ /* 0x000fe20000000000 */
[----:B------:R-:W-:Y:S02]  /*3910*/  IADD3 R7, P1, PT, R7, 0x4, RZ ;  /* 0x0000000407077810 */ /* 0x000fe40007f3e0ff */
[----:B0-----:R-:W-:-:S02]  /*3920*/  IADD3 R8, PT, PT, R8, 0x4, RZ ;  /* 0x0000000408087810 */ /* 0x001fc40007ffe0ff */
[----:B------:R-:W-:Y:S01]  /*3930*/  ISETP.NE.AND P0, PT, R0, RZ, PT ;  /* 0x000000ff0000720c */ /* 0x000fe20003f05270 */
[----:B-1----:R-:W-:Y:S02]  /*3940*/  IMAD.X R3, RZ, RZ, R3, P1 ;  /* 0x000000ffff037224 */ /* 0x002fe400008e0603 */
[----:B--2---:R-:W-:-:S10]  /*3950*/  IMAD R17, R6, R2, R17 ;  /* 0x0000000206117224 */ /* 0x004fd400078e0211 */
[----:B------:R-:W-:Y:S05]  /*3960*/  @P0 BRA `(.L_x_25) ;  /* 0xfffffffc00d80947 */ /* 0x000fea000383ffff */
.L_x_22:
[----:B---3--:R-:W-:Y:S02]  /*3970*/  SHF.R.S32.HI R3, RZ, 0x1f, R17 ;  /* 0x0000001fff037819 */ /* 0x008fe40000011411 */
[----:B------:R-:W-:-:S07]  /*3980*/  MOV R2, R17 ;  /* 0x0000001100027202 */ /* 0x000fce0000000f00 */
.L_x_12:
[----:B------:R-:W0:Y:S01]  /*3990*/  LDCU UR4, c[0x0][0x3d8] ;  /* 0x00007b00ff0477ac */ /* 0x000e220008000800 */
[----:B------:R-:W-:Y:S01]  /*39a0*/  CS2R R6, SRZ ;  /* 0x0000000000067805 */ /* 0x000fe2000001ff00 */
[----:B0-----:R-:W-:-:S09]  /*39b0*/  UISETP.GE.AND UP0, UPT, UR4, 0x1, UPT ;  /* 0x000000010400788c */ /* 0x001fd2000bf06270 */
[----:B------:R-:W-:Y:S05]  /*39c0*/  BRA.U !UP0, `(.L_x_26) ;  /* 0x0000001108307547 */ /* 0x000fea000b800000 */
[----:B------:R-:W0:Y:S01]  /*39d0*/  LDC R6, c[0x0][0x39c] ;  /* 0x0000e700ff067b82 */ /* 0x000e220000000800 */
[----:B------:R-:W-:Y:S01]  /*39e0*/  UISETP.GE.U32.AND UP1, UPT, UR4, 0x8, UPT ;  /* 0x000000080400788c */ /* 0x000fe2000bf26070 */
[----:B------:R-:W-:Y:S01]  /*39f0*/  IMAD.MOV.U32 R7, RZ, RZ, RZ ;  /* 0x000000ffff077224 */ /* 0x000fe200078e00ff */
[----:B------:R-:W-:-:S04]  /*3a00*/  ULOP3.LUT UR10, UR4, 0x7, URZ, 0xc0, !UPT ;  /* 0x00000007040a7892 */ /* 0x000fc8000f8ec0ff */
[----:B------:R-:W-:Y:S01]  /*3a10*/  UISETP.NE.AND UP0, UPT, UR10, URZ, UPT ;  /* 0x000000ff0a00728c */ /* 0x000fe2000bf05270 */
[----:B0-----:R-:W-:Y:S02]  /*3a20*/  IADD3 R6, PT, PT, R6, -UR4, RZ ;  /* 0x8000000406067c10 */ /* 0x001fe4000fffe0ff */
[----:B------:R-:W-:Y:S08]  /*3a30*/  BRA.U !UP1, `(.L_x_27) ;  /* 0x0000000109f47547 */ /* 0x000ff0000b800000 */
[----:B------:R-:W0:Y:S01]  /*3a40*/  LDCU.64 UR6, c[0x0][0x3c8] ;  /* 0x00007900ff0677ac */ /* 0x000e220008000a00 */
[----:B------:R-:W-:Y:S01]  /*3a50*/  IMAD R11, R6, 0x4, R1 ;  /* 0x00000004060b7824 */ /* 0x000fe200078e0201 */
[----:B------:R-:W-:Y:S01]  /*3a60*/  MOV R0, R6 ;  /* 0x0000000600007202 */ /* 0x000fe20000000f00 */
[----:B------:R-:W-:Y:S01]  /*3a70*/  VIADD R10, R1, 0x60 ;  /* 0x00000060010a7836 */ /* 0x000fe20000000000 */
[----:B------:R-:W-:Y:S01]  /*3a80*/  ULOP3.LUT UR4, UR4, 0x7ffffff8, URZ, 0xc0, !UPT ;  /* 0x7ffffff804047892 */ /* 0x000fe2000f8ec0ff */
[----:B------:R-:W-:-:S05]  /*3a90*/  VIADD R11, R11, 0x10 ;  /* 0x000000100b0b7836 */ /* 0x000fca0000000000 */
[----:B------:R-:W-:Y:S01]  /*3aa0*/  MOV R7, UR4 ;  /* 0x0000000400077c02 */ /* 0x000fe20008000f00 */
[----:B0-----:R-:W-:-:S04]  /*3ab0*/  UIADD3 UR5, UP1, UPT, UR6, 0x10, URZ ;  /* 0x0000001006057890 */ /* 0x001fc8000ff3e0ff */
[----:B------:R-:W-:Y:S02]  /*3ac0*/  UIADD3.X UR6, UPT, UPT, URZ, UR7, URZ, UP1, !UPT ;  /* 0x00000007ff067290 */ /* 0x000fe40008ffe4ff */
[----:B------:R-:W-:Y:S01]  /*3ad0*/  IMAD.U32 R8, RZ, RZ, UR5 ;  /* 0x00000005ff087e24 */ /* 0x000fe2000f8e00ff */
[----:B------:R-:W-:-:S03]  /*3ae0*/  UIADD3 UR7, UPT, UPT, -UR4, URZ, URZ ;  /* 0x000000ff04077290 */ /* 0x000fc6000fffe1ff */
[----:B------:R-:W-:-:S09]  /*3af0*/  MOV R9, UR6 ;  /* 0x0000000600097c02 */ /* 0x000fd20008000f00 */
.L_x_28:
[----:B------:R-:W2:Y:S04]  /*3b00*/  LDG.E R12, desc[UR8][R8.64+-0x10] ;  /* 0xfffff008080c7981 */ /* 0x000ea8000c1e1900 */
[----:B------:R-:W3:Y:S01]  /*3b10*/  LDG.E R14, desc[UR8][R8.64+-0xc] ;  /* 0xfffff408080e7981 */ /* 0x000ee2000c1e1900 */
[----:B--2---:R-:W-:-:S13]  /*3b20*/  ISETP.GE.AND P0, PT, R12, 0x2, PT ;  /* 0x000000020c00780c */ /* 0x004fda0003f06270 */
[----:B------:R-:W-:-:S05]  /*3b30*/  @P0 IMAD R12, R0, 0x4, R1 ;  /* 0x00000004000c0824 */ /* 0x000fca00078e0201 */
[----:B------:R-:W2:Y:S01]  /*3b40*/  @P0 LDL R13, [R12] ;  /* 0x000000000c0d0983 */ /* 0x000ea20000100800 */
[----:B---3--:R-:W-:-:S03]  /*3b50*/  ISETP.GT.AND P1, PT, R14, 0x1, PT ;  /* 0x000000010e00780c */ /* 0x008fc60003f24270 */
[----:B------:R-:W3:Y:S04]  /*3b60*/  LDG.E R14, desc[UR8][R8.64+-0x8] ;  /* 0xfffff808080e7981 */ /* 0x000ee8000c1e1900 */
[----:B------:R-:W4:Y:S06]  /*3b70*/  LDG.E R12, desc[UR8][R8.64] ;  /* 0x00000008080c7981 */ /* 0x000f2c000c1e1900 */
        /* <DEDUP_REMOVED lines=9> */
[----:B---3--:R-:W-:-:S13]  /*3c10*/  ISETP.GT.AND P1, PT, R14, 0x1, PT ;  /* 0x000000010e00780c */ /* 0x008fda0003f24270 */
[----:B------:R-:W-:Y:S04]  /*3c20*/  @!P1 STL [R10+-0x4], RZ ;  /* 0xfffffcff0a009387 */ /* 0x000fe80000100800 */
[----:B--2---:R2:W-:Y:S04]  /*3c30*/  @P0 STL [R10+-0x8], R17 ;  /* 0xfffff8110a000387 */ /* 0x0045e80000100800 */
[----:B0-----:R-:W3:Y:S01]  /*3c40*/  @P1 LDL R13, [R11+-0x4] ;  /* 0xfffffc000b0d1983 */ /* 0x001ee20000100800 */
[----:B----4-:R-:W-:-:S03]  /*3c50*/  ISETP.GT.AND P0, PT, R12, 0x1, PT ;  /* 0x000000010c00780c */ /* 0x010fc60003f04270 */
[----:B------:R-:W4:Y:S10]  /*3c60*/  LDG.E R12, desc[UR8][R8.64+0x4] ;  /* 0x00000408080c7981 */ /* 0x000f34000c1e1900 */
[----:B------:R-:W-:Y:S04]  /*3c70*/  @!P0 STL [R10], RZ ;  /* 0x000000ff0a008387 */ /* 0x000fe80000100800 */
[----:B---3--:R0:W-:Y:S04]  /*3c80*/  @P1 STL [R10+-0x4], R13 ;  /* 0xfffffc0d0a001387 */ /* 0x0081e80000100800 */
[----:B-1----:R-:W3:Y:S01]  /*3c90*/  @P0 LDL R15, [R11] ;  /* 0x000000000b0f0983 */ /* 0x002ee20000100800 */
[----:B----4-:R-:W-:-:S03]  /*3ca0*/  ISETP.GT.AND P1, PT, R12, 0x1, PT ;  /* 0x000000010c00780c */ /* 0x010fc60003f24270 */
[----:B------:R-:W4:Y:S10]  /*3cb0*/  LDG.E R12, desc[UR8][R8.64+0x8] ;  /* 0x00000808080c7981 */ /* 0x000f34000c1e1900 */
[----:B------:R-:W-:Y:S04]  /*3cc0*/  @!P1 STL [R10+0x4], RZ ;  /* 0x000004ff0a009387 */ /* 0x000fe80000100800 */
[----:B---3--:R1:W-:Y:S04]  /*3cd0*/  @P0 STL [R10], R15 ;  /* 0x0000000f0a000387 */ /* 0x0083e80000100800 */
[----:B--2---:R-:W2:Y:S01]  /*3ce0*/  @P1 LDL R17, [R11+0x4] ;  /* 0x000004000b111983 */ /* 0x004ea20000100800 */
[----:B----4-:R-:W-:-:S03]  /*3cf0*/  ISETP.GT.AND P0, PT, R12, 0x1, PT ;  /* 0x000000010c00780c */ /* 0x010fc60003f04270 */
        /* <DEDUP_REMOVED lines=8> */
[----:B------:R-:W-:-:S04]  /*3d80*/  UIADD3 UR7, UPT, UPT, UR7, 0x8, URZ ;  /* 0x0000000807077890 */ /* 0x000fc8000fffe0ff */
[----:B------:R-:W-:Y:S01]  /*3d90*/  UISETP.NE.AND UP1, UPT, UR7, URZ, UPT ;  /* 0x000000ff0700728c */ /* 0x000fe2000bf25270 */
[----:B------:R-:W-:Y:S01]  /*3da0*/  IADD3 R8, P0, PT, R8, 0x20, RZ ;  /* 0x0000002008087810 */ /* 0x000fe20007f1e0ff */
[----:B------:R-:W-:Y:S01]  /*3db0*/  VIADD R0, R0, 0x8 ;  /* 0x0000000800007836 */ /* 0x000fe20000000000 */
[----:B0-----:R-:W-:Y:S02]  /*3dc0*/  IADD3 R11, PT, PT, R11, 0x20, RZ ;  /* 0x000000200b0b7810 */ /* 0x001fe40007ffe0ff */
[----:B------:R-:W-:Y:S01]  /*3dd0*/  IADD3.X R9, PT, PT, RZ, R9, RZ, P0, !PT ;  /* 0x00000009ff097210 */ /* 0x000fe200007fe4ff */
[----:B--2---:R0:W-:Y:S02]  /*3de0*/  @P1 STL [R10+0xc], R15 ;  /* 0x00000c0f0a001387 */ /* 0x0041e40000100800 */
[----:B0-----:R-:W-:Y:S01]  /*3df0*/  VIADD R10, R10, 0x20 ;  /* 0x000000200a0a7836 */ /* 0x001fe20000000000 */
[----:B------:R-:W-:Y:S06]  /*3e00*/  BRA.U UP1, `(.L_x_28) ;  /* 0xfffffffd013c7547 */ /* 0x000fec000b83ffff */
.L_x_27:
[----:B------:R-:W-:Y:S01]  /*3e10*/  IADD3 R14, PT, PT, R1, 0x50, RZ ;  /* 0x00000050010e7810 */ /* 0x000fe20007ffe0ff */
[----:B------:R-:W-:Y:S06]  /*3e20*/  BRA.U !UP0, `(.L_x_29) ;  /* 0x0000000508187547 */ /* 0x000fec000b800000 */
[----:B------:R-:W0:Y:S01]  /*3e30*/  LDCU UR4, c[0x0][0x3d8] ;  /* 0x00007b00ff0477ac */ /* 0x000e220008000800 */
[----:B------:R-:W-:Y:S02]  /*3e40*/  UISETP.GE.U32.AND UP1, UPT, UR10, 0x4, UPT ;  /* 0x000000040a00788c */ /* 0x000fe4000bf26070 */
[----:B0-----:R-:W-:-:S07]  /*3e50*/  ULOP3.LUT UR5, UR4, 0x3, URZ, 0xc0, !UPT ;  /* 0x0000000304057892 */ /* 0x001fce000f8ec0ff */
[----:B------:R-:W-:Y:S05]  /*3e60*/  BRA.U !UP1, `(.L_x_30) ;  /* 0x0000000109707547 */ /* 0x000fea000b800000 */
[----:B------:R-:W0:Y:S02]  /*3e70*/  LDC.64 R8, c[0x0][0x3c8] ;  /* 0x0000f200ff087b82 */ /* 0x000e240000000a00 */
[----:B0-----:R-:W-:-:S05]  /*3e80*/  IMAD.WIDE.U32 R8, R7, 0x4, R8 ;  /* 0x0000000407087825 */ /* 0x001fca00078e0008 */
[----:B------:R-:W2:Y:S04]  /*3e90*/  LDG.E R0, desc[UR8][R8.64] ;  /* 0x0000000808007981 */ /* 0x000ea8000c1e1900 */
[----:B------:R-:W3:Y:S01]  /*3ea0*/  LDG.E R11, desc[UR8][R8.64+0x4] ;  /* 0x00000408080b7981 */ /* 0x000ee2000c1e1900 */
[----:B------:R-:W-:-:S03]  /*3eb0*/  LEA R13, R7, R1, 0x2 ;  /* 0x00000001070d7211 */ /* 0x000fc600078e10ff */
[----:B------:R-:W4:Y:S01]  /*3ec0*/  LDG.E R12, desc[UR8][R8.64+0xc] ;  /* 0x00000c08080c7981 */ /* 0x000f22000c1e1900 */
[----:B--2---:R-:W-:Y:S01]  /*3ed0*/  ISETP.GT.AND P0, PT, R0, 0x1, PT ;  /* 0x000000010000780c */ /* 0x004fe20003f04270 */
[----:B------:R-:W-:-:S12]  /*3ee0*/  IMAD.IADD R0, R6, 0x1, R7 ;  /* 0x0000000106007824 */ /* 0x000fd800078e0207 */
        /* <DEDUP_REMOVED lines=19> */
.L_x_31:
[----:B------:R-:W-:-:S07]  /*4020*/  VIADD R7, R7, 0x4 ;  /* 0x0000000407077836 */ /* 0x000fce0000000000 */
.L_x_30:
        /* <DEDUP_REMOVED lines=8> */
[----:B------:R-:W-:Y:S01]  /*40b0*/  IMAD R11, R7, 0x4, R1 ;  /* 0x00000004070b7824 */ /* 0x000fe200078e0201 */
[----:B--2---:R-:W-:-:S13]  /*40c0*/  ISETP.GT.AND P0, PT, R0, 0x1, PT ;  /* 0x000000010000780c */ /* 0x004fda0003f04270 */
[----:B------:R-:W-:-:S04]  /*40d0*/  @P0 IADD3 R0, PT, PT, R6, R7, RZ ;  /* 0x0000000706000210 */ /* 0x000fc80007ffe0ff */
[----:B------:R-:W-:Y:S01]  /*40e0*/  @P0 LEA R0, R0, R1, 0x2 ;  /* 0x0000000100000211 */ /* 0x000fe200078e10ff */
        /* <DEDUP_REMOVED lines=10> */
.L_x_33:
[----:B------:R-:W-:-:S07]  /*4190*/  VIADD R7, R7, 0x2 ;  /* 0x0000000207077836 */ /* 0x000fce0000000000 */
.L_x_32:
[----:B------:R-:W-:-:S04]  /*41a0*/  ULOP3.LUT UR4, UR4, 0x1, URZ, 0xc0, !UPT ;  /* 0x0000000104047892 */ /* 0x000fc8000f8ec0ff */
[----:B------:R-:W-:-:S09]  /*41b0*/  UISETP.NE.U32.AND UP1, UPT, UR4, 0x1, UPT ;  /* 0x000000010400788c */ /* 0x000fd2000bf25070 */
[----:B------:R-:W-:Y:S05]  /*41c0*/  BRA.U UP1, `(.L_x_29) ;  /* 0x0000000101307547 */ /* 0x000fea000b800000 */
[----:B------:R-:W2:Y:S02]  /*41d0*/  LDC.64 R8, c[0x0][0x3c8] ;  /* 0x0000f200ff087b82 */ /* 0x000ea40000000a00 */
[----:B--2---:R-:W-:-:S06]  /*41e0*/  IMAD.WIDE.U32 R8, R7, 0x4, R8 ;  /* 0x0000000407087825 */ /* 0x004fcc00078e0008 */
[----:B------:R-:W2:Y:S02]  /*41f0*/  LDG.E R8, desc[UR8][R8.64] ;  /* 0x0000000808087981 */ /* 0x000ea4000c1e1900 */
[----:B--2---:R-:W-:-:S13]  /*4200*/  ISETP.GT.AND P0, PT, R8, 0x1, PT ;  /* 0x000000010800780c */ /* 0x004fda0003f04270 */
[----:B01----:R-:W-:-:S05]  /*4210*/  @!P0 LEA R0, R7, R1, 0x2 ;  /* 0x0000000107008211 */ /* 0x003fca00078e10ff */
[----:B------:R2:W-:Y:S01]  /*4220*/  @!P0 STL [R0+0x50], RZ ;  /* 0x000050ff00008387 */ /* 0x0005e20000100800 */
[----:B------:R-:W-:Y:S05]  /*4230*/  @!P0 BRA `(.L_x_29) ;  /* 0x0000000000148947 */ /* 0x000fea0003800000 */
[----:B------:R-:W-:-:S05]  /*4240*/  IMAD.IADD R6, R6, 0x1, R7 ;  /* 0x0000000106067824 */ /* 0x000fca00078e0207 */
[----:B------:R-:W-:-:S06]  /*4250*/  LEA R6, R6, R1, 0x2 ;  /* 0x0000000106067211 */ /* 0x000fcc00078e10ff */
[----:B------:R-:W3:Y:S01]  /*4260*/  LDL R6, [R6] ;  /* 0x0000000006067983 */ /* 0x000ee20000100800 */
[----:B------:R-:W-:-:S05]  /*4270*/  IMAD R7, R7, 0x4, R1 ;  /* 0x0000000407077824 */ /* 0x000fca00078e0201 */
[----:B---3--:R3:W-:Y:S02]  /*4280*/  STL [R7+0x50], R6 ;  /* 0x0000500607007387 */ /* 0x0087e40000100800 */
.L_x_29:
        /* <DEDUP_REMOVED lines=16> */
.L_x_35:
        /* <DEDUP_REMOVED lines=14> */
[----:B------:R-:W3:Y:S04]  /*4470*/  LDL.64 R10, [R15+-0x8] ;  /* 0xfffff8000f0a7983 */ /* 0x000ee80000100a00 */
[----:B------:R-:W3:Y:S01]  /*4480*/  LDG.E R23, desc[UR8][R6.64+-0x8] ;  /* 0xfffff80806177981 */ /* 0x000ee2000c1e1900 */
[----:B----4-:R-:W-:-:S03]  /*4490*/  IMAD R12, R12, R25, R21 ;  /* 0x000000190c0c7224 */ /* 0x010fc600078e0215 */
[----:B------:R-:W4:Y:S01]  /*44a0*/  LDG.E R21, desc[UR8][R6.64] ;  /* 0x0000000806157981 */ /* 0x000f22000c1e1900 */
[----:B-----5:R-:W-:-:S03]  /*44b0*/  IMAD R25, R13, R18, R12 ;  /* 0x000000120d197224 */ /* 0x020fc600078e020c */
[----:B------:R-:W4:Y:S04]  /*44c0*/  LDL.64 R12, [R15] ;  /* 0x000000000f0c7983 */ /* 0x000f280000100a00 */
[----:B------:R-:W5:Y:S01]  /*44d0*/  LDG.E R18, desc[UR8][R6.64+0x4] ;  /* 0x0000040806127981 */ /* 0x000f62000c1e1900 */
[----:B------:R-:W-:-:S03]  /*44e0*/  IMAD R8, R8, R19, R25 ;  /* 0x0000001308087224 */ /* 0x000fc600078e0219 */
[----:B------:R-:W5:Y:S01]  /*44f0*/  LDG.E R19, desc[UR8][R6.64+0x8] ;  /* 0x0000080806137981 */ /* 0x000f62000c1e1900 */
[----:B------:R-:W-:-:S03]  /*4500*/  IMAD R24, R9, R24, R8 ;  /* 0x0000001809187224 */ /* 0x000fc600078e0208 */
[----:B------:R-:W5:Y:S01]  /*4510*/  LDL.64 R8, [R15+0x8] ;  /* 0x000008000f087983 */ /* 0x000f620000100a00 */
[----:B---3--:R-:W-:-:S03]  /*4520*/  IMAD R10, R10, R23, R24 ;  /* 0x000000170a0a7224 */ /* 0x008fc600078e0218 */
[----:B------:R-:W3:Y:S01]  /*4530*/  LDG.E R24, desc[UR8][R6.64+0xc] ;  /* 0x00000c0806187981 */ /* 0x000ee2000c1e1900 */
[----:B--2---:R-:W-:-:S03]  /*4540*/  IMAD R22, R11, R22, R10 ;  /* 0x000000160b167224 */ /* 0x004fc600078e020a */
[----:B------:R-:W2:Y:S01]  /*4550*/  LDL.64 R10, [R15+0x10] ;  /* 0x000010000f0a7983 */ /* 0x000ea20000100a00 */
[----:B----4-:R-:W-:-:S03]  /*4560*/  IMAD R12, R12, R21, R22 ;  /* 0x000000150c0c7224 */ /* 0x010fc600078e0216 */
[----:B------:R-:W2:Y:S04]  /*4570*/  LDG.E R23, desc[UR8][R6.64+0x10] ;  /* 0x0000100806177981 */ /* 0x000ea8000c1e1900 */
[----:B------:R-:W4:Y:S01]  /*4580*/  LDG.E R22, desc[UR8][R6.64+0x14] ;  /* 0x0000140806167981 */ /* 0x000f22000c1e1900 */
        /* <DEDUP_REMOVED lines=8> */
[----:B---3--:R-:W-:-:S04]  /*4610*/  IMAD R8, R9, R24, R8 ;  /* 0x0000001809087224 */ /* 0x008fc800078e0208 */
[----:B--2---:R-:W-:-:S04]  /*4620*/  IMAD R8, R10, R23, R8 ;  /* 0x000000170a087224 */ /* 0x004fc800078e0208 */
[----:B----4-:R-:W-:Y:S01]  /*4630*/  IMAD R8, R11, R22, R8 ;  /* 0x000000160b087224 */ /* 0x010fe200078e0208 */
[----:B------:R-:W-:-:S03]  /*4640*/  IADD3 R9, P2, PT, R6, 0x40, RZ ;  /* 0x0000004006097810 */ /* 0x000fc60007f5e0ff */
[----:B-----5:R-:W-:Y:S01]  /*4650*/  IMAD R21, R12, R21, R8 ;  /* 0x000000150c157224 */ /* 0x020fe200078e0208 */
[----:B------:R-:W-:-:S03]  /*4660*/  IADD3.X R8, PT, PT, RZ, R7, RZ, P2, !PT ;  /* 0x00000007ff087210 */ /* 0x000fc600017fe4ff */
[----:B------:R-:W-:Y:S01]  /*4670*/  IMAD R21, R13, R18, R21 ;  /* 0x000000120d157224 */ /* 0x000fe200078e0215 */
[----:B------:R-:W-:Y:S06]  /*4680*/  @P0 BRA `(.L_x_35) ;  /* 0xfffffffc00400947 */ /* 0x000fec000383ffff */
.L_x_34:
        /* <DEDUP_REMOVED lines=27> */
.L_x_37:
[----:B------:R-:W-:Y:S05]  /*4840*/  BRA.U !UP0, `(.L_x_36) ;  /* 0x0000000108887547 */ /* 0x000fea000b800000 */
[----:B------:R-:W-:Y:S01]  /*4850*/  UISETP.GE.U32.AND UP0, UPT, UR10, 0x4, UPT ;  /* 0x000000040a00788c */ /* 0x000fe2000bf06070 */
[----:B------:R-:W-:-:S04]  /*4860*/  LOP3.LUT R0, R0, 0x3, RZ, 0xc0, !PT ;  /* 0x0000000300007812 */ /* 0x000fc800078ec0ff */
[----:B------:R-:W-:-:S04]  /*4870*/  ISETP.NE.AND P0, PT, R0, RZ, PT ;  /* 0x000000ff0000720c */ /* 0x000fc80003f05270 */
[----:B------:R-:W-:Y:S09]  /*4880*/  BRA.U !UP0, `(.L_x_38) ;  /* 0x0000000108387547 */ /* 0x000ff2000b800000 */
        /* <DEDUP_REMOVED lines=14> */
.L_x_38:
[----:B------:R-:W-:Y:S05]  /*4970*/  @!P0 BRA `(.L_x_36) ;  /* 0x00000000003c8947 */ /* 0x000fea0003800000 */
[----:B---3--:R-:W0:Y:S01]  /*4980*/  LDC.64 R6, c[0x0][0x3d0] ;  /* 0x0000f400ff067b82 */ /* 0x008e220000000a00 */
[C---:B------:R-:W-:Y:S02]  /*4990*/  IMAD R14, R16.reuse, 0x4, R14 ;  /* 0x00000004100e7824 */ /* 0x040fe400078e020e */
[----:B------:R-:W-:Y:S02]  /*49a0*/  IMAD.MOV R0, RZ, RZ, -R0 ;  /* 0x000000ffff007224 */ /* 0x000fe400078e0a00 */
[----:B0-----:R-:W-:-:S03]  /*49b0*/  IMAD.WIDE.U32 R6, R16, 0x4, R6 ;  /* 0x0000000410067825 */ /* 0x001fc600078e0006 */
[----:B------:R-:W-:-:S07]  /*49c0*/  MOV R9, R6 ;  /* 0x0000000600097202 */ /* 0x000fce0000000f00 */
.L_x_39:
        /* <DEDUP_REMOVED lines=10> */
.L_x_36:
[----:B---3--:R-:W-:Y:S02]  /*4a70*/  SHF.R.S32.HI R7, RZ, 0x1f, R21 ;  /* 0x0000001fff077819 */ /* 0x008fe40000011415 */
[----:B------:R-:W-:-:S07]  /*4a80*/  MOV R6, R21 ;  /* 0x0000001500067202 */ /* 0x000fce0000000f00 */
.L_x_26:
[----:B------:R-:W0:Y:S01]  /*4a90*/  LDCU.64 UR4, c[0x0][0x3a0] ;  /* 0x00007400ff0477ac */ /* 0x000e220008000a00 */
[----:B------:R-:W1:Y:S01]  /*4aa0*/  LDCU.64 UR6, c[0x0][0x3c0] ;  /* 0x00007800ff0677ac */ /* 0x000e620008000a00 */
[----:B0-----:R-:W-:Y:S02]  /*4ab0*/  LEA R8, P0, R2, UR4, 0x2 ;  /* 0x0000000402087c11 */ /* 0x001fe4000f8010ff */
[----:B-1----:R-:W-:Y:S02]  /*4ac0*/  LEA R10, P1, R6, UR6, 0x2 ;  /* 0x00000006060a7c11 */ /* 0x002fe4000f8210ff */
[----:B------:R-:W-:Y:S02]  /*4ad0*/  LEA.HI.X R9, R2, UR5, R3, 0x2, P0 ;  /* 0x0000000502097c11 */ /* 0x000fe400080f1403 */
[----:B------:R-:W-:Y:S01]  /*4ae0*/  LEA.HI.X R11, R6, UR7, R7, 0x2, P1 ;  /* 0x00000007060b7c11 */ /* 0x000fe200088f1407 */
[----:B------:R-:W0:Y:S02]  /*4af0*/  LDC R3, c[0x0][0x3dc] ;  /* 0x0000f700ff037b82 */ /* 0x000e240000000800 */
[----:B------:R1:W5:Y:S04]  /*4b00*/  LDG.E R7, desc[UR8][R8.64] ;  /* 0x0000000808077981 */ /* 0x000368000c1e1900 */
[----:B------:R1:W5:Y:S01]  /*4b10*/  LDG.E R0, desc[UR8][R10.64] ;  /* 0x000000080a007981 */ /* 0x000362000c1e1900 */
[----:B------:R-:W-:Y:S01]  /*4b20*/  BSSY.RECONVERGENT B0, `(.L_x_40) ;  /* 0x00001b8000007945 */ /* 0x000fe20003800200 */
[----:B0-----:R-:W-:-:S13]  /*4b30*/  ISETP.GT.AND P0, PT, R3, 0x9, PT ;  /* 0x000000090300780c */ /* 0x001fda0003f04270 */
[----:B-1----:R-:W-:Y:S05]  /*4b40*/  @P0 BRA `(.L_x_41) ;  /* 0x0000000400dc0947 */ /* 0x002fea0003800000 */
[----:B------:R-:W-:-:S13]  /*4b50*/  ISETP.GT.AND P0, PT, R3, 0x4, PT ;  /* 0x000000040300780c */ /* 0x000fda0003f04270 */
[----:B------:R-:W-:Y:S05]  /*4b60*/  @P0 BRA `(.L_x_42) ;  /* 0x0000000000440947 */ /* 0x000fea0003800000 */
[----:B------:R-:W-:-:S13]  /*4b70*/  ISETP.GT.AND P0, PT, R3, 0x2, PT ;  /* 0x000000020300780c */ /* 0x000fda0003f04270 */
[----:B------:R-:W-:Y:S05]  /*4b80*/  @P0 BRA `(.L_x_43) ;  /* 0x0000000000200947 */ /* 0x000fea0003800000 */
[----:B------:R-:W-:-:S13]  /*4b90*/  ISETP.NE.AND P0, PT, R3, 0x1, PT ;  /* 0x000000010300780c */ /* 0x000fda0003f05270 */
[----:B------:R-:W-:Y:S05]  /*4ba0*/  @!P0 BRA `(.L_x_44) ;  /* 0x0000000000108947 */ /* 0x000fea0003800000 */
[----:B------:R-:W-:-:S13]  /*4bb0*/  ISETP.NE.AND P0, PT, R3, 0x2, PT ;  /* 0x000000020300780c */ /* 0x000fda0003f05270 */
[----:B------:R-:W-:Y:S05]  /*4bc0*/  @P0 BRA `(.L_x_45) ;  /* 0x0000001000f80947 */ /* 0x000fea0003800000 */
[----:B-----5:R-:W-:Y:S01]  /*4bd0*/  FMUL R2, R7, R0 ;  /* 0x0000000007027220 */ /* 0x020fe20000400000 */
[----:B------:R-:W-:Y:S06]  /*4be0*/  BRA `(.L_x_46) ;  /* 0x0000001800ac7947 */ /* 0x000fec0003800000 */
.L_x_44:
[----:B-----5:R-:W-:Y:S01]  /*4bf0*/  FADD R2, R7, R0 ;  /* 0x0000000007027221 */ /* 0x020fe20000000000 */
[----:B------:R-:W-:Y:S06]  /*4c00*/  BRA `(.L_x_46) ;  /* 0x0000001800a47947 */ /* 0x000fec0003800000 */
.L_x_43:
[----:B------:R-:W-:Y:S01]  /*4c10*/  ISETP.NE.AND P0, PT, R3, 0x3, PT ;  /* 0x000000030300780c */ /* 0x000fe20003f05270 */
[----:B-----5:R-:W-:-:S12]  /*4c20*/  IMAD.MOV.U32 R2, RZ, RZ, R7 ;  /* 0x000000ffff027224 */ /* 0x020fd800078e0007 */
[----:B------:R-:W-:Y:S05]  /*4c30*/  @!P0 BRA `(.L_x_46) ;  /* 0x0000001800988947 */ /* 0x000fea0003800000 */
[----:B------:R-:W-:-:S13]  /*4c40*/  ISETP.NE.AND P0, PT, R3, 0x4, PT ;  /* 0x000000040300780c */ /* 0x000fda0003f05270 */
[----:B------:R-:W-:Y:S05]  /*4c50*/  @P0 BRA `(.L_x_45) ;  /* 0x0000001000d40947 */ /* 0x000fea0003800000 */
[----:B------:R-:W-:Y:S01]  /*4c60*/  FADD R2, -R7, -RZ ;  /* 0x800000ff07027221 */ /* 0x000fe20000000100 */
[----:B------:R-:W-:Y:S06]  /*4c70*/  BRA `(.L_x_46) ;  /* 0x0000001800887947 */ /* 0x000fec0003800000 */
.L_x_42:
[----:B------:R-:W-:-:S13]  /*4c80*/  ISETP.GT.AND P0, PT, R3, 0x6, PT ;  /* 0x000000060300780c */ /* 0x000fda0003f04270 */
[----:B------:R-:W-:Y:S05]  /*4c90*/  @P0 BRA `(.L_x_47) ;  /* 0x0000000000280947 */ /* 0x000fea0003800000 */
[----:B------:R-:W-:-:S04]  /*4ca0*/  IADD3 R2, PT, PT, R3, -0x5, RZ ;  /* 0xfffffffb03027810 */ /* 0x000fc80007ffe0ff */
[----:B------:R-:W-:-:S05]  /*4cb0*/  VIMNMX.U32 R2, PT, PT, R2, 0x2, PT ;  /* 0x0000000202027848 */ /* 0x000fca0003fe0000 */
[----:B------:R-:W-:-:S04]  /*4cc0*/  IMAD.SHL.U32 R6, R2, 0x4, RZ ;  /* 0x0000000402067824 */ /* 0x000fc800078e00ff */
[----:B------:R-:W0:Y:S02]  /*4cd0*/  LDC R2, c[0x2][R6] ;  /* 0x0080000006027b82 */ /* 0x000e240000000800 */
[----:B0-----:R-:W-:-:S04]  /*4ce0*/  SHF.R.S32.HI R3, RZ, 0x1f, R2 ;  /* 0x0000001fff037819 */ /* 0x001fc80000011402 */
.L_x_255:
[----:B------:R-:W-:Y:S05]  /*4cf0*/  BRX R2 -0x4d00                                                      (*"BRANCH_TARGETS .L_x_256,.L_x_257,.L_x_45"*) ;  /* 0xffffffb002c07949 */ /* 0x000fea000383ffff */
.L_x_257:
[----:B-----5:R-:W-:Y:S01]  /*4d00*/  FSET.BF.EQ.AND R2, R7, R0, PT ;  /* 0x000000000702720a */ /* 0x020fe20003802000 */
[----:B------:R-:W-:Y:S06]  /*4d10*/  BRA `(.L_x_46) ;  /* 0x0000001800607947 */ /* 0x000fec0003800000 */
.L_x_256:
[----:B-----5:R-:W-:Y:S01]  /*4d20*/  FSET.BF.LT.AND R2, R7, R0, PT ;  /* 0x000000000702720a */ /* 0x020fe20003801000 */
[----:B------:R-:W-:Y:S06]  /*4d30*/  BRA `(.L_x_46) ;  /* 0x0000001800587947 */ /* 0x000fec0003800000 */
.L_x_47:
[----:B------:R-:W-:-:S04]  /*4d40*/  MOV R2, 0xfffffff9 ;  /* 0xfffffff900027802 */ /* 0x000fc80000000f00 */
[----:B------:R-:W-:-:S05]  /*4d50*/  VIADDMNMX.U32 R2, R3, R2, 0x3, PT ;  /* 0x0000000303027446 */ /* 0x000fca0003800002 */
[----:B------:R-:W-:-:S04]  /*4d60*/  IMAD.SHL.U32 R6, R2, 0x4, RZ ;  /* 0x0000000402067824 */ /* 0x000fc800078e00ff */
[----:B------:R-:W0:Y:S02]  /*4d70*/  LDC R2, c[0x2][R6+0xc] ;  /* 0x0080030006027b82 */ /* 0x000e240000000800 */
[----:B0-----:R-:W-:-:S04]  /*4d80*/  SHF.R.S32.HI R3, RZ, 0x1f, R2 ;  /* 0x0000001fff037819 */ /* 0x001fc80000011402 */
.L_x_259:
[----:B------:R-:W-:Y:S05]  /*4d90*/  BRX R2 -0x4da0                                                      (*"BRANCH_TARGETS .L_x_260,.L_x_261,.L_x_262,.L_x_45"*) ;  /* 0xffffffb002987949 */ /* 0x000fea000383ffff */
.L_x_262:
[----:B-----5:R-:W-:-:S04]  /*4da0*/  FSETP.GT.AND P0, PT, R7, RZ, PT ;  /* 0x000000ff0700720b */ /* 0x020fc80003f04000 */
[----:B------:R-:W-:Y:S01]  /*4db0*/  FSEL R2, R0, RZ, P0 ;  /* 0x000000ff00027208 */ /* 0x000fe20000000000 */
[----:B------:R-:W-:Y:S08]  /*4dc0*/  BRA `(.L_x_46) ;  /* 0x0000001800347947 */ /* 0x000ff00003800000 */
.L_x_260:
[----:B-----5:R-:W-:Y:S01]  /*4dd0*/  FSETP.GE.AND P0, PT, R7, RZ, PT ;  /* 0x000000ff0700720b */ /* 0x020fe20003f06000 */
[----:B------:R-:W-:-:S12]  /*4de0*/  BSSY.RECONVERGENT B1, `(.L_x_48) ;  /* 0x0000042000017945 */ /* 0x000fd80003800200 */
[----:B------:R-:W-:Y:S05]  /*4df0*/  @!P0 BRA `(.L_x_49) ;  /* 0x00000000007c8947 */ /* 0x000fea0003800000 */
[----:B------:R-:W-:Y:S02]  /*4e00*/  HFMA2 R0, -RZ, RZ, 0.96630859375, -0.0022525787353515625 ;  /* 0x3bbb989dff007431 */ /* 0x000fe400000001ff */
[----:B------:R-:W-:Y:S01]  /*4e10*/  IMAD.MOV.U32 R3, RZ, RZ, 0x437c0000 ;  /* 0x437c0000ff037424 */ /* 0x000fe200078e00ff */
[----:B------:R-:W-:Y:S02]  /*4e20*/  BSSY.RECONVERGENT B2, `(.L_x_50) ;  /* 0x000001a000027945 */ /* 0x000fe40003800200 */
[----:B------:R-:W-:-:S04]  /*4e30*/  FFMA.SAT R0, R7, -R0, 0.5 ;  /* 0x3f00000007007423 */ /* 0x000fc80000002800 */
[----:B------:R-:W-:-:S04]  /*4e40*/  FFMA.RM R0, R0, R3, 12582913 ;  /* 0x4b40000100007423 */ /* 0x000fc80000004003 */
[C---:B------:R-:W-:Y:S01]  /*4e50*/  FADD R2, R0.reuse, -12583039 ;  /* 0xcb40007f00027421 */ /* 0x040fe20000000000 */
[----:B------:R-:W-:-:S03]  /*4e60*/  SHF.L.U32 R0, R0, 0x17, RZ ;  /* 0x0000001700007819 */ /* 0x000fc600000006ff */
[----:B------:R-:W-:-:S04]  /*4e70*/  FFMA R2, R7, -1.4426950216293334961, -R2 ;  /* 0xbfb8aa3b07027823 */ /* 0x000fc80000000802 */
[----:B------:R-:W-:-:S04]  /*4e80*/  FFMA R12, R7, -1.925963033500011079e-08, R2 ;  /* 0xb2a57060070c7823 */ /* 0x000fc80000000002 */
[----:B------:R-:W0:Y:S02]  /*4e90*/  MUFU.EX2 R3, R12 ;  /* 0x0000000c00037308 */ /* 0x000e240000000800 */
[----:B0-----:R-:W-:-:S06]  /*4ea0*/  FMUL R0, R0, R3 ;  /* 0x0000000300007220 */ /* 0x001fcc0000400000 */
[----:B------:R-:W0:Y:S02]  /*4eb0*/  F2F.F64.F32 R2, R0 ;  /* 0x0000000000027310 */ /* 0x000e240000201800 */
[----:B0-----:R-:W-:-:S06]  /*4ec0*/  DADD R10, R2, 1 ;  /* 0x3ff00000020a7429 */ /* 0x001fcc0000000000 */
[----:B------:R-:W0:Y:S04]  /*4ed0*/  MUFU.RCP64H R3, R11 ;  /* 0x0000000b00037308 */ /* 0x000e280000001800 */
[----:B------:R-:W-:-:S05]  /*4ee0*/  VIADD R2, R11, 0x300402 ;  /* 0x003004020b027836 */ /* 0x000fca0000000000 */
[----:B------:R-:W-:Y:S01]  /*4ef0*/  FSETP.GEU.AND P0, PT, |R2|, 5.8789094863358348022e-39, PT ;  /* 0x004004020200780b */ /* 0x000fe20003f0e200 */
[----:B0-----:R-:W-:-:S08]  /*4f00*/  DFMA R6, -R10, R2, 1 ;  /* 0x3ff000000a06742b */ /* 0x001fd00000000102 */
[----:B------:R-:W-:-:S08]  /*4f10*/  DFMA R6, R6, R6, R6 ;  /* 0x000000060606722b */ /* 0x000fd00000000006 */
[----:B------:R-:W-:-:S08]  /*4f20*/  DFMA R6, R2, R6, R2 ;  /* 0x000000060206722b */ /* 0x000fd00000000002 */
[----:B------:R-:W-:-:S08]  /*4f30*/  DFMA R8, -R10, R6, 1 ;  /* 0x3ff000000a08742b */ /* 0x000fd00000000106 */
[----:B------:R-:W-:Y:S01]  /*4f40*/  DFMA R2, R6, R8, R6 ;  /* 0x000000080602722b */ /* 0x000fe20000000006 */
[----:B------:R-:W-:Y:S10]  /*4f50*/  @P0 BRA `(.L_x_51) ;  /* 0x0000000000180947 */ /* 0x000ff40003800000 */
[----:B------:R-:W-:Y:S02]  /*4f60*/  LOP3.LUT R0, R11, 0x7fffffff, RZ, 0xc0, !PT ;  /* 0x7fffffff0b007812 */ /* 0x000fe400078ec0ff */
[----:B------:R-:W-:Y:S02]  /*4f70*/  MOV R2, 0x4fa0 ;  /* 0x00004fa000027802 */ /* 0x000fe40000000f00 */
[----:B------:R-:W-:-:S07]  /*4f80*/  IADD3 R3, PT, PT, R0, -0x100000, RZ ;  /* 0xfff0000000037810 */ /* 0x000fce0007ffe0ff */
[----:B------:R-:W-:Y:S05]  /*4f90*/  CALL.REL.NOINC `($__internal_0_$__cuda_sm20_dblrcp_rn_slowpath_v3) ;  /* 0x0000001400d87944 */ /* 0x000fea0003c00000 */
[----:B------:R-:W-:Y:S01]  /*4fa0*/  IMAD.MOV.U32 R2, RZ, RZ, R6 ;  /* 0x000000ffff027224 */ /* 0x000fe200078e0006 */
[----:B------:R-:W-:-:S07]  /*4fb0*/  MOV R3, R7 ;  /* 0x0000000700037202 */ /* 0x000fce0000000f00 */
.L_x_51:
[----:B------:R-:W-:Y:S05]  /*4fc0*/  BSYNC.RECONVERGENT B2 ;  /* 0x0000000000027941 */ /* 0x000fea0003800200 */
.L_x_50:
[----:B------:R0:W1:Y:S01]  /*4fd0*/  F2F.F32.F64 R2, R2 ;  /* 0x0000000200027310 */ /* 0x0000620000301000 */
[----:B------:R-:W-:Y:S05]  /*4fe0*/  BRA `(.L_x_52) ;  /* 0x0000000000847947 */ /* 0x000fea0003800000 */
.L_x_49:
[----:B------:R-:W-:Y:S02]  /*4ff0*/  HFMA2 R3, -RZ, RZ, 3.7421875, 0 ;  /* 0x437c0000ff037431 */ /* 0x000fe400000001ff */
[----:B------:R-:W-:Y:S01]  /*5000*/  IMAD.MOV.U32 R0, RZ, RZ, 0x3bbb989d ;  /* 0x3bbb989dff007424 */ /* 0x000fe200078e00ff */
[----:B------:R-:W-:Y:S03]  /*5010*/  BSSY.RECONVERGENT B2, `(.L_x_53) ;  /* 0x000001d000027945 */ /* 0x000fe60003800200 */
[----:B------:R-:W-:-:S04]  /*5020*/  FFMA.SAT R0, R7, R0, 0.5 ;  /* 0x3f00000007007423 */ /* 0x000fc80000002000 */
[----:B------:R-:W-:-:S04]  /*5030*/  FFMA.RM R0, R0, R3, 12582913 ;  /* 0x4b40000100007423 */ /* 0x000fc80000004003 */
[C---:B------:R-:W-:Y:S01]  /*5040*/  FADD R2, R0.reuse, -12583039 ;  /* 0xcb40007f00027421 */ /* 0x040fe20000000000 */
[----:B------:R-:W-:-:S03]  /*5050*/  IMAD.SHL.U32 R0, R0, 0x800000, RZ ;  /* 0x0080000000007824 */ /* 0x000fc600078e00ff */
[----:B------:R-:W-:-:S04]  /*5060*/  FFMA R2, R7, 1.4426950216293334961, -R2 ;  /* 0x3fb8aa3b07027823 */ /* 0x000fc80000000802 */
[----:B------:R-:W-:Y:S01]  /*5070*/  FFMA R10, R7, 1.925963033500011079e-08, R2 ;  /* 0x32a57060070a7823 */ /* 0x000fe20000000002 */
[----:B------:R-:W-:-:S03]  /*5080*/  MOV R2, 0x1 ;  /* 0x0000000100027802 */ /* 0x000fc60000000f00 */
[----:B------:R-:W0:Y:S02]  /*5090*/  MUFU.EX2 R3, R10 ;  /* 0x0000000a00037308 */ /* 0x000e240000000800 */
[----:B0-----:R-:W-:-:S06]  /*50a0*/  FMUL R0, R0, R3 ;  /* 0x0000000300007220 */ /* 0x001fcc0000400000 */
[----:B------:R-:W0:Y:S02]  /*50b0*/  F2F.F64.F32 R12, R0 ;  /* 0x00000000000c7310 */ /* 0x000e240000201800 */
[----:B0-----:R-:W-:Y:S01]  /*50c0*/  DADD R6, R12, 1 ;  /* 0x3ff000000c067429 */ /* 0x001fe20000000000 */
[----:B------:R-:W-:-:S05]  /*50d0*/  FSETP.GEU.AND P1, PT, |R13|, 6.5827683646048100446e-37, PT ;  /* 0x036000000d00780b */ /* 0x000fca0003f2e200 */
[----:B------:R-:W0:Y:S02]  /*50e0*/  MUFU.RCP64H R3, R7 ;  /* 0x0000000700037308 */ /* 0x000e240000001800 */
[----:B0-----:R-:W-:-:S08]  /*50f0*/  DFMA R8, -R6, R2, 1 ;  /* 0x3ff000000608742b */ /* 0x001fd00000000102 */
[----:B------:R-:W-:-:S08]  /*5100*/  DFMA R8, R8, R8, R8 ;  /* 0x000000080808722b */ /* 0x000fd00000000008 */
[----:B------:R-:W-:-:S08]  /*5110*/  DFMA R8, R2, R8, R2 ;  /* 0x000000080208722b */ /* 0x000fd00000000002 */
[----:B------:R-:W-:-:S08]  /*5120*/  DFMA R2, -R6, R8, 1 ;  /* 0x3ff000000602742b */ /* 0x000fd00000000108 */
[----:B------:R-:W-:-:S08]  /*5130*/  DFMA R2, R8, R2, R8 ;  /* 0x000000020802722b */ /* 0x000fd00000000008 */
[----:B------:R-:W-:-:S08]  /*5140*/  DMUL R8, R12, R2 ;  /* 0x000000020c087228 */ /* 0x000fd00000000000 */
[----:B------:R-:W-:-:S08]  /*5150*/  DFMA R10, -R6, R8, R12 ;  /* 0x00000008060a722b */ /* 0x000fd0000000010c */
[----:B------:R-:W-:-:S10]  /*5160*/  DFMA R2, R2, R10, R8 ;  /* 0x0000000a0202722b */ /* 0x000fd40000000008 */
[----:B------:R-:W-:-:S05]  /*5170*/  FFMA R0, RZ, R7, R3 ;  /* 0x00000007ff007223 */ /* 0x000fca0000000003 */
[----:B------:R-:W-:-:S13]  /*5180*/  FSETP.GT.AND P0, PT, |R0|, 1.469367938527859385e-39, PT ;  /* 0x001000000000780b */ /* 0x000fda0003f04200 */
[----:B------:R-:W-:Y:S05]  /*5190*/  @P0 BRA P1, `(.L_x_54) ;  /* 0x0000000000100947 */ /* 0x000fea0000800000 */
[----:B------:R-:W-:-:S07]  /*51a0*/  MOV R0, 0x51c0 ;  /* 0x000051c000007802 */ /* 0x000fce0000000f00 */
[----:B------:R-:W-:Y:S05]  /*51b0*/  CALL.REL.NOINC `($__internal_1_$__cuda_sm20_div_rn_f64_full) ;  /* 0x0000001800007944 */ /* 0x000fea0003c00000 */
[----:B------:R-:W-:Y:S01]  /*51c0*/  IMAD.MOV.U32 R2, RZ, RZ, R12 ;  /* 0x000000ffff027224 */ /* 0x000fe200078e000c */
[----:B------:R-:W-:-:S07]  /*51d0*/  MOV R3, R13 ;  /* 0x0000000d00037202 */ /* 0x000fce0000000f00 */
.L_x_54:
[----:B------:R-:W-:Y:S05]  /*51e0*/  BSYNC.RECONVERGENT B2 ;  /* 0x0000000000027941 */ /* 0x000fea0003800200 */
.L_x_53:
[----:B------:R2:W3:Y:S02]  /*51f0*/  F2F.F32.F64 R2, R2 ;  /* 0x0000000200027310 */ /* 0x0004e40000301000 */
.L_x_52:
[----:B------:R-:W-:Y:S05]  /*5200*/  BSYNC.RECONVERGENT B1 ;  /* 0x0000000000017941 */ /* 0x000fea0003800200 */
.L_x_48:
[----:B------:R-:W-:Y:S05]  /*5210*/  BRA `(.L_x_46) ;  /* 0x0000001400207947 */ /* 0x000fea0003800000 */
.L_x_261:
[----:B-----5:R-:W0:Y:S01]  /*5220*/  F2F.F64.F32 R2, R7 ;  /* 0x0000000700027310 */ /* 0x020e220000201800 */
[----:B------:R-:W-:Y:S01]  /*5230*/  IMAD.MOV.U32 R0, RZ, RZ, RZ ;  /* 0x000000ffff007224 */ /* 0x000fe200078e00ff */
[----:B0-----:R-:W-:Y:S01]  /*5240*/  DSETP.MAX.AND P0, P1, RZ, R2, PT ;  /* 0x00000002ff00722a */ /* 0x001fe2000390f000 */
[----:B------:R-:W-:-:S05]  /*5250*/  MOV R9, R3 ;  /* 0x0000000300097202 */ /* 0x000fca0000000f00 */
[C---:B------:R-:W-:Y:S02]  /*5260*/  FSEL R11, R0.reuse, R9, P0 ;  /* 0x00000009000b7208 */ /* 0x040fe40000000000 */
[----:B------:R-:W-:-:S06]  /*5270*/  SEL R2, R0, R2, P0 ;  /* 0x0000000200027207 */ /* 0x000fcc0000000000 */
[----:B------:R-:W-:-:S05]  /*5280*/  @P1 LOP3.LUT R11, R9, 0x80000, RZ, 0xfc, !PT ;  /* 0x00080000090b1812 */ /* 0x000fca00078efcff */
[----:B------:R-:W-:-:S04]  /*5290*/  IMAD.MOV.U32 R3, RZ, RZ, R11 ;  /* 0x000000ffff037224 */ /* 0x000fc800078e000b */
[----:B------:R0:W1:Y:S01]  /*52a0*/  F2F.F32.F64 R2, R2 ;  /* 0x0000000200027310 */ /* 0x0000620000301000 */
[----:B------:R-:W-:Y:S05]  /*52b0*/  BRA `(.L_x_46) ;  /* 0x0000001000f87947 */ /* 0x000fea0003800000 */
.L_x_41:
[----:B------:R-:W-:-:S13]  /*52c0*/  ISETP.GT.AND P0, PT, R3, 0xd, PT ;  /* 0x0000000d0300780c */ /* 0x000fda0003f04270 */
[----:B------:R-:W-:Y:S05]  /*52d0*/  @P0 BRA `(.L_x_55) ;  /* 0x0000000800780947 */ /* 0x000fea0003800000 */
[----:B------:R-:W-:-:S13]  /*52e0*/  ISETP.GT.AND P0, PT, R3, 0xb, PT ;  /* 0x0000000b0300780c */ /* 0x000fda0003f04270 */
[----:B------:R-:W-:Y:S05]  /*52f0*/  @P0 BRA `(.L_x_56) ;  /* 0x0000000400f00947 */ /* 0x000fea0003800000 */
[----:B------:R-:W-:-:S04]  /*5300*/  IADD3 R2, PT, PT, R3, -0xa, RZ ;  /* 0xfffffff603027810 */ /* 0x000fc80007ffe0ff */
[----:B------:R-:W-:-:S05]  /*5310*/  VIMNMX.U32 R2, PT, PT, R2, 0x2, PT ;  /* 0x0000000202027848 */ /* 0x000fca0003fe0000 */
[----:B------:R-:W-:-:S04]  /*5320*/  IMAD.SHL.U32 R6, R2, 0x4, RZ ;  /* 0x0000000402067824 */ /* 0x000fc800078e00ff */
[----:B------:R-:W0:Y:S02]  /*5330*/  LDC R2, c[0x2][R6+0x1c] ;  /* 0x0080070006027b82 */ /* 0x000e240000000800 */
[----:B0-----:R-:W-:-:S04]  /*5340*/  SHF.R.S32.HI R3, RZ, 0x1f, R2 ;  /* 0x0000001fff037819 */ /* 0x001fc80000011402 */
.L_x_264:
[----:B------:R-:W-:Y:S05]  /*5350*/  BRX R2 -0x5360                                                      (*"BRANCH_TARGETS .L_x_265,.L_x_266,.L_x_45"*) ;  /* 0xffffffac02287949 */ /* 0x000fea000383ffff */
.L_x_266:
[----:B-----5:R-:W0:Y:S01]  /*5360*/  F2F.F64.F32 R8, R7 ;  /* 0x0000000700087310 */ /* 0x020e220000201800 */
[----:B------:R-:W-:Y:S01]  /*5370*/  UMOV UR4, 0xa0b5ed8d ;  /* 0xa0b5ed8d00047882 */ /* 0x000fe20000000000 */
[----:B------:R-:W-:Y:S01]  /*5380*/  UMOV UR5, 0x3eb0c6f7 ;  /* 0x3eb0c6f700057882 */ /* 0x000fe20000000000 */
[----:B------:R-:W-:Y:S01]  /*5390*/  MOV R2, 0x1 ;  /* 0x0000000100027802 */ /* 0x000fe20000000f00 */
[----:B------:R-:W-:Y:S04]  /*53a0*/  BSSY.RECONVERGENT B1, `(.L_x_57) ;  /* 0x0000016000017945 */ /* 0x000fe80003800200 */
[----:B------:R-:W1:Y:S01]  /*53b0*/  F2F.F64.F32 R12, R0 ;  /* 0x00000000000c7310 */ /* 0x000e620000201800 */
[----:B0-----:R-:W-:-:S07]  /*53c0*/  DADD R8, R8, UR4 ;  /* 0x0000000408087e29 */ /* 0x001fce0008000000 */
[----:B------:R-:W0:Y:S01]  /*53d0*/  MUFU.RCP64H R3, R9 ;  /* 0x0000000900037308 */ /* 0x000e220000001800 */
[----:B-1----:R-:W-:Y:S01]  /*53e0*/  FSETP.GEU.AND P1, PT, |R13|, 6.5827683646048100446e-37, PT ;  /* 0x036000000d00780b */ /* 0x002fe20003f2e200 */
        /* <DEDUP_REMOVED lines=11> */
[----:B------:R-:W-:Y:S01]  /*54a0*/  IMAD.MOV.U32 R6, RZ, RZ, R8 ;  /* 0x000000ffff067224 */ /* 0x000fe200078e0008 */
[----:B------:R-:W-:Y:S02]  /*54b0*/  MOV R7, R9 ;  /* 0x0000000900077202 */ /* 0x000fe40000000f00 */
[----:B------:R-:W-:-:S07]  /*54c0*/  MOV R0, 0x54e0 ;  /* 0x000054e000007802 */ /* 0x000fce0000000f00 */
[----:B------:R-:W-:Y:S05]  /*54d0*/  CALL.REL.NOINC `($__internal_1_$__cuda_sm20_div_rn_f64_full) ;  /* 0x0000001400387944 */ /* 0x000fea0003c00000 */
[----:B------:R-:W-:Y:S01]  /*54e0*/  IMAD.MOV.U32 R2, RZ, RZ, R12 ;  /* 0x000000ffff027224 */ /* 0x000fe200078e000c */
[----:B------:R-:W-:-:S07]  /*54f0*/  MOV R3, R13 ;  /* 0x0000000d00037202 */ /* 0x000fce0000000f00 */
.L_x_58:
[----:B------:R-:W-:Y:S05]  /*5500*/  BSYNC.RECONVERGENT B1 ;  /* 0x0000000000017941 */ /* 0x000fea0003800200 */
.L_x_57:
[----:B------:R4:W0:Y:S01]  /*5510*/  F2F.F32.F64 R2, R2 ;  /* 0x0000000200027310 */ /* 0x0008220000301000 */
[----:B------:R-:W-:Y:S05]  /*5520*/  BRA `(.L_x_46) ;  /* 0x00000010005c7947 */ /* 0x000fea0003800000 */
.L_x_265:
[----:B-----5:R-:W0:Y:S01]  /*5530*/  F2F.F64.F32 R2, R7 ;  /* 0x0000000700027310 */ /* 0x020e220000201800 */
[----:B------:R-:W-:Y:S01]  /*5540*/  UMOV UR4, 0xa0b5ed8d ;  /* 0xa0b5ed8d00047882 */ /* 0x000fe20000000000 */
[----:B------:R-:W-:Y:S02]  /*5550*/  UMOV UR5, 0x3eb0c6f7 ;  /* 0x3eb0c6f700057882 */ /* 0x000fe40000000000 */
[----:B0-----:R-:W-:-:S10]  /*5560*/  DADD R2, R2, UR4 ;  /* 0x0000000402027e29 */ /* 0x001fd40008000000 */
[----:B------:R-:W-:Y:S01]  /*5570*/  ISETP.GT.AND P0, PT, R3, 0xfffff, PT ;  /* 0x000fffff0300780c */ /* 0x000fe20003f04270 */
[----:B------:R-:W-:Y:S01]  /*5580*/  IMAD.MOV.U32 R8, RZ, RZ, R2 ;  /* 0x000000ffff087224 */ /* 0x000fe200078e0002 */
[----:B------:R-:W-:Y:S02]  /*5590*/  MOV R9, R3 ;  /* 0x0000000300097202 */ /* 0x000fe40000000f00 */
[----:B------:R-:W-:-:S09]  /*55a0*/  MOV R6, R2 ;  /* 0x0000000200067202 */ /* 0x000fd20000000f00 */
[----:B------:R-:W-:-:S10]  /*55b0*/  @!P0 DMUL R8, R8, 1.80143985094819840000e+16 ;  /* 0x4350000008088828 */ /* 0x000fd40000000000 */
[----:B------:R-:W-:Y:S01]  /*55c0*/  @!P0 IMAD.MOV.U32 R3, RZ, RZ, R9 ;  /* 0x000000ffff038224 */ /* 0x000fe200078e0009 */
[----:B------:R-:W-:-:S04]  /*55d0*/  @!P0 MOV R6, R8 ;  /* 0x0000000800068202 */ /* 0x000fc80000000f00 */
[----:B------:R-:W-:-:S04]  /*55e0*/  IADD3 R0, PT, PT, R3, -0x1, RZ ;  /* 0xffffffff03007810 */ /* 0x000fc80007ffe0ff */
[----:B------:R-:W-:Y:S01]  /*55f0*/  ISETP.GT.U32.AND P1, PT, R0, 0x7feffffe, PT ;  /* 0x7feffffe0000780c */ /* 0x000fe20003f24070 */
[----:B------:R-:W-:Y:S02]  /*5600*/  IMAD.MOV.U32 R0, RZ, RZ, -0x3ff ;  /* 0xfffffc01ff007424 */ /* 0x000fe400078e00ff */
[----:B------:R-:W-:-:S10]  /*5610*/  @!P0 IMAD.MOV.U32 R0, RZ, RZ, -0x435 ;  /* 0xfffffbcbff008424 */ /* 0x000fd400078e00ff */
[----:B------:R-:W-:Y:S05]  /*5620*/  @P1 BRA `(.L_x_59) ;  /* 0x0000000400041947 */ /* 0x000fea0003800000 */
[C---:B------:R-:W-:Y:S01]  /*5630*/  LOP3.LUT R2, R3.reuse, 0xfffff, RZ, 0xc0, !PT ;  /* 0x000fffff03027812 */ /* 0x040fe200078ec0ff */
[----:B------:R-:W-:Y:S01]  /*5640*/  IMAD.MOV.U32 R8, RZ, RZ, RZ ;  /* 0x000000ffff087224 */ /* 0x000fe200078e00ff */
[----:B------:R-:W-:Y:S01]  /*5650*/  MOV R16, 0x8b7a8b04 ;  /* 0x8b7a8b0400107802 */ /* 0x000fe20000000f00 */
[----:B------:R-:W-:Y:S01]  /*5660*/  IMAD.MOV.U32 R17, RZ, RZ, 0x3ed0ee25 ;  /* 0x3ed0ee25ff117424 */ /* 0x000fe200078e00ff */
[----:B------:R-:W-:Y:S01]  /*5670*/  LOP3.LUT R7, R2, 0x3ff00000, RZ, 0xfc, !PT ;  /* 0x3ff0000002077812 */ /* 0x000fe200078efcff */
[----:B------:R-:W-:Y:S01]  /*5680*/  UMOV UR4, 0x3ae80f1e ;  /* 0x3ae80f1e00047882 */ /* 0x000fe20000000000 */
[----:B------:R-:W-:Y:S01]  /*5690*/  UMOV UR5, 0x3eb1380b ;  /* 0x3eb1380b00057882 */ /* 0x000fe20000000000 */
[----:B------:R-:W-:Y:S01]  /*56a0*/  LEA.HI R0, R3, R0, RZ, 0xc ;  /* 0x0000000003007211 */ /* 0x000fe200078f60ff */
[----:B------:R-:W-:Y:S01]  /*56b0*/  IMAD.MOV.U32 R19, RZ, RZ, 0x43300000 ;  /* 0x43300000ff137424 */ /* 0x000fe200078e00ff */
[----:B------:R-:W-:Y:S01]  /*56c0*/  ISETP.GE.U32.AND P0, PT, R7, 0x3ff6a09f, PT ;  /* 0x3ff6a09f0700780c */ /* 0x000fe20003f06070 */
[----:B------:R-:W-:Y:S01]  /*56d0*/  UMOV UR6, 0x80000000 ;  /* 0x8000000000067882 */ /* 0x000fe20000000000 */
[----:B------:R-:W-:-:S11]  /*56e0*/  UMOV UR7, 0x43300000 ;  /* 0x4330000000077882 */ /* 0x000fd60000000000 */
[----:B------:R-:W-:Y:S01]  /*56f0*/  @P0 VIADD R9, R7, 0xfff00000 ;  /* 0xfff0000007090836 */ /* 0x000fe20000000000 */
[----:B------:R-:W-:-:S04]  /*5700*/  @P0 IADD3 R0, PT, PT, R0, 0x1, RZ ;  /* 0x0000000100000810 */ /* 0x000fc80007ffe0ff */
[----:B------:R-:W-:Y:S02]  /*5710*/  @P0 MOV R7, R9 ;  /* 0x0000000900070202 */ /* 0x000fe40000000f00 */
[----:B------:R-:W-:-:S04]  /*5720*/  LOP3.LUT R18, R0, 0x80000000, RZ, 0x3c, !PT ;  /* 0x8000000000127812 */ /* 0x000fc800078e3cff */
[C---:B------:R-:W-:Y:S02]  /*5730*/  DADD R14, R6.reuse, 1 ;  /* 0x3ff00000060e7429 */ /* 0x040fe40000000000 */
[----:B------:R-:W-:-:S04]  /*5740*/  DADD R6, R6, -1 ;  /* 0xbff0000006067429 */ /* 0x000fc80000000000 */
[----:B------:R-:W0:Y:S02]  /*5750*/  MUFU.RCP64H R9, R15 ;  /* 0x0000000f00097308 */ /* 0x000e240000001800 */
[----:B0-----:R-:W-:-:S08]  /*5760*/  DFMA R10, -R14, R8, 1 ;  /* 0x3ff000000e0a742b */ /* 0x001fd00000000108 */
[----:B------:R-:W-:-:S08]  /*5770*/  DFMA R10, R10, R10, R10 ;  /* 0x0000000a0a0a722b */ /* 0x000fd0000000000a */
[----:B------:R-:W-:-:S08]  /*5780*/  DFMA R8, R8, R10, R8 ;  /* 0x0000000a0808722b */ /* 0x000fd00000000008 */
[----:B------:R-:W-:-:S08]  /*5790*/  DMUL R10, R6, R8 ;  /* 0x00000008060a7228 */ /* 0x000fd00000000000 */
[----:B------:R-:W-:-:S08]  /*57a0*/  DFMA R10, R6, R8, R10 ;  /* 0x00000008060a722b */ /* 0x000fd0000000000a */
[----:B------:R-:W-:Y:S02]  /*57b0*/  DMUL R12, R10, R10 ;  /* 0x0000000a0a0c7228 */ /* 0x000fe40000000000 */
[----:B------:R-:W-:-:S06]  /*57c0*/  DADD R2, R6, -R10 ;  /* 0x0000000006027229 */ /* 0x000fcc000000080a */
[----:B------:R-:W-:Y:S01]  /*57d0*/  DFMA R14, R12, UR4, R16 ;  /* 0x000000040c0e7c2b */ /* 0x000fe20008000010 */
[----:B------:R-:W-:Y:S01]  /*57e0*/  UMOV UR4, 0x9f02676f ;  /* 0x9f02676f00047882 */ /* 0x000fe20000000000 */
[----:B------:R-:W-:Y:S01]  /*57f0*/  UMOV UR5, 0x3ef3b266 ;  /* 0x3ef3b26600057882 */ /* 0x000fe20000000000 */
[----:B------:R-:W-:Y:S02]  /*5800*/  DADD R16, R2, R2 ;  /* 0x0000000002107229 */ /* 0x000fe40000000002 */
[----:B------:R-:W-:Y:S01]  /*5810*/  DADD R2, R18, -UR6 ;  /* 0x8000000612027e29 */ /* 0x000fe20008000000 */
[----:B------:R-:W-:Y:S01]  /*5820*/  UMOV UR6, 0xfefa39ef ;  /* 0xfefa39ef00067882 */ /* 0x000fe20000000000 */
[----:B------:R-:W-:Y:S01]  /*5830*/  UMOV UR7, 0x3fe62e42 ;  /* 0x3fe62e4200077882 */ /* 0x000fe20000000000 */
[----:B------:R-:W-:Y:S01]  /*5840*/  DFMA R14, R12, R14, UR4 ;  /* 0x000000040c0e7e2b */ /* 0x000fe2000800000e */
[----:B------:R-:W-:Y:S01]  /*5850*/  UMOV UR4, 0xa9ab0956 ;  /* 0xa9ab095600047882 */ /* 0x000fe20000000000 */
[----:B------:R-:W-:Y:S01]  /*5860*/  UMOV UR5, 0x3f1745cb ;  /* 0x3f1745cb00057882 */ /* 0x000fe20000000000 */
[----:B------:R-:W-:-:S02]  /*5870*/  DFMA R16, R6, -R10, R16 ;  /* 0x8000000a0610722b */ /* 0x000fc40000000010 */
[----:B------:R-:W-:-:S03]  /*5880*/  DFMA R6, R2, UR6, R10 ;  /* 0x0000000602067c2b */ /* 0x000fc6000800000a */
[----:B------:R-:W-:Y:S01]  /*5890*/  DFMA R14, R12, R14, UR4 ;  /* 0x000000040c0e7e2b */ /* 0x000fe2000800000e */
[----:B------:R-:W-:Y:S01]  /*58a0*/  UMOV UR4, 0x2d1b5154 ;  /* 0x2d1b515400047882 */ /* 0x000fe20000000000 */
[----:B------:R-:W-:Y:S01]  /*58b0*/  UMOV UR5, 0x3f3c71c7 ;  /* 0x3f3c71c700057882 */ /* 0x000fe20000000000 */
[----:B------:R-:W-:-:S05]  /*58c0*/  DMUL R16, R8, R16 ;  /* 0x0000001008107228 */ /* 0x000fca0000000000 */
[----:B------:R-:W-:Y:S01]  /*58d0*/  DFMA R14, R12, R14, UR4 ;  /* 0x000000040c0e7e2b */ /* 0x000fe2000800000e */
[----:B------:R-:W-:Y:S01]  /*58e0*/  UMOV UR4, 0x923be72d ;  /* 0x923be72d00047882 */ /* 0x000fe20000000000 */
[----:B------:R-:W-:-:S06]  /*58f0*/  UMOV UR5, 0x3f624924 ;  /* 0x3f62492400057882 */ /* 0x000fcc0000000000 */
        /* <DEDUP_REMOVED lines=8> */
[----:B------:R-:W-:Y:S02]  /*5980*/  UMOV UR5, 0x3fe62e42 ;  /* 0x3fe62e4200057882 */ /* 0x000fe40000000000 */
[----:B------:R-:W-:Y:S01]  /*5990*/  DFMA R18, R2, -UR4, R6 ;  /* 0x8000000402127c2b */ /* 0x000fe20008000006 */
[----:B------:R-:W-:Y:S01]  /*59a0*/  UMOV UR4, 0x3b39803f ;  /* 0x3b39803f00047882 */ /* 0x000fe20000000000 */
[----:B------:R-:W-:Y:S02]  /*59b0*/  UMOV UR5, 0x3c7abc9e ;  /* 0x3c7abc9e00057882 */ /* 0x000fe40000000000 */
[----:B------:R-:W-:-:S04]  /*59c0*/  DMUL R14, R12, R14 ;  /* 0x0000000e0c0e7228 */ /* 0x000fc80000000000 */
[----:B------:R-:W-:-:S04]  /*59d0*/  DADD R18, -R10, R18 ;  /* 0x000000000a127229 */ /* 0x000fc80000000112 */
[----:B------:R-:W-:-:S08]  /*59e0*/  DFMA R14, R10, R14, R16 ;  /* 0x0000000e0a0e722b */ /* 0x000fd00000000010 */
[----:B------:R-:W-:-:S08]  /*59f0*/  DADD R14, R14, -R18 ;  /* 0x000000000e0e7229 */ /* 0x000fd00000000812 */
[----:B------:R-:W-:-:S08]  /*5a00*/  DFMA R14, R2, UR4, R14 ;  /* 0x00000004020e7c2b */ /* 0x000fd0000800000e */
[----:B------:R-:W-:-:S06]  /*5a10*/  DADD R14, R6, R14 ;  /* 0x00000000060e7229 */ /* 0x000fcc000000000e */
[----:B------:R0:W1:Y:S01]  /*5a20*/  F2F.F32.F64 R2, R14 ;  /* 0x0000000e00027310 */ /* 0x0000620000301000 */
[----:B------:R-:W-:Y:S05]  /*5a30*/  BRA `(.L_x_46) ;  /* 0x0000000c00187947 */ /* 0x000fea0003800000 */
.L_x_59:
[----:B------:R-:W-:Y:S01]  /*5a40*/  MOV R2, 0x0 ;  /* 0x0000000000027802 */ /* 0x000fe20000000f00 */
[----:B------:R-:W-:Y:S01]  /*5a50*/  IMAD.MOV.U32 R3, RZ, RZ, 0x7ff00000 ;  /* 0x7ff00000ff037424 */ /* 0x000fe200078e00ff */
[----:B------:R-:W-:-:S05]  /*5a60*/  LOP3.LUT P0, RZ, R9, 0x7fffffff, RZ, 0xc0, !PT ;  /* 0x7fffffff09ff7812 */ /* 0x000fca000780c0ff */
[----:B------:R-:W-:-:S10]  /*5a70*/  DFMA R2, R8, R2, +INF ;  /* 0x7ff000000802742b */ /* 0x000fd40000000002 */
[----:B------:R-:W-:Y:S02]  /*5a80*/  FSEL R2, R2, RZ, P0 ;  /* 0x000000ff02027208 */ /* 0x000fe40000000000 */
[----:B------:R-:W-:-:S04]  /*5a90*/  FSEL R3, R3, -QNAN , P0 ;  /* 0xfff0000003037808 */ /* 0x000fc80000000000 */
[----:B------:R0:W1:Y:S01]  /*5aa0*/  F2F.F32.F64 R2, R2 ;  /* 0x0000000200027310 */ /* 0x0000620000301000 */
[----:B------:R-:W-:Y:S05]  /*5ab0*/  BRA `(.L_x_46) ;  /* 0x0000000800f87947 */ /* 0x000fea0003800000 */
.L_x_56:
[----:B------:R-:W-:-:S04]  /*5ac0*/  MOV R2, 0xfffffff4 ;  /* 0xfffffff400027802 */ /* 0x000fc80000000f00 */
[----:B------:R-:W-:-:S05]  /*5ad0*/  VIADDMNMX.U32 R2, R3, R2, 0x2, PT ;  /* 0x0000000203027446 */ /* 0x000fca0003800002 */
[----:B------:R-:W-:-:S04]  /*5ae0*/  IMAD.SHL.U32 R6, R2, 0x4, RZ ;  /* 0x0000000402067824 */ /* 0x000fc800078e00ff */
[----:B------:R-:W0:Y:S02]  /*5af0*/  LDC R2, c[0x2][R6+0x28] ;  /* 0x00800a0006027b82 */ /* 0x000e240000000800 */
[----:B0-----:R-:W-:-:S04]  /*5b00*/  SHF.R.S32.HI R3, RZ, 0x1f, R2 ;  /* 0x0000001fff037819 */ /* 0x001fc80000011402 */
.L_x_268:
[----:B------:R-:W-:Y:S05]  /*5b10*/  BRX R2 -0x5b20                                                      (*"BRANCH_TARGETS .L_x_269,.L_x_270,.L_x_45"*) ;  /* 0xffffffa402387949 */ /* 0x000fea000383ffff */
.L_x_270:
[----:B-----5:R-:W-:Y:S01]  /*5b20*/  IADD3 R0, PT, PT, R7, 0x1800000, RZ ;  /* 0x0180000007007810 */ /* 0x020fe20007ffe0ff */
[----:B------:R-:W-:Y:S03]  /*5b30*/  BSSY.RECONVERGENT B1, `(.L_x_60) ;  /* 0x000000c000017945 */ /* 0x000fe60003800200 */
[----:B------:R-:W-:-:S04]  /*5b40*/  LOP3.LUT R0, R0, 0x7f800000, RZ, 0xc0, !PT ;  /* 0x7f80000000007812 */ /* 0x000fc800078ec0ff */
[----:B------:R-:W-:-:S13]  /*5b50*/  ISETP.GT.U32.AND P0, PT, R0, 0x1ffffff, PT ;  /* 0x01ffffff0000780c */ /* 0x000fda0003f04070 */
[----:B------:R-:W-:Y:S05]  /*5b60*/  @P0 BRA `(.L_x_61) ;  /* 0x0000000000100947 */ /* 0x000fea0003800000 */
[----:B------:R-:W-:-:S07]  /*5b70*/  MOV R6, 0x5b90 ;  /* 0x00005b9000067802 */ /* 0x000fce0000000f00 */
[----:B------:R-:W-:Y:S05]  /*5b80*/  CALL.REL.NOINC `($__internal_2_$__cuda_sm20_rcp_rn_f32_slowpath) ;  /* 0x0000001400047944 */ /* 0x000fea0003c00000 */
[----:B------:R-:W-:Y:S01]  /*5b90*/  IMAD.MOV.U32 R2, RZ, RZ, R3 ;  /* 0x000000ffff027224 */ /* 0x000fe200078e0003 */
[----:B------:R-:W-:Y:S06]  /*5ba0*/  BRA `(.L_x_62) ;  /* 0x0000000000107947 */ /* 0x000fec0003800000 */
.L_x_61:
[----:B------:R-:W0:Y:S02]  /*5bb0*/  MUFU.RCP R2, R7 ;  /* 0x0000000700027308 */ /* 0x000e240000001000 */
[----:B0-----:R-:W-:-:S04]  /*5bc0*/  FFMA R0, R7, R2, -1 ;  /* 0xbf80000007007423 */ /* 0x001fc80000000002 */
[----:B------:R-:W-:-:S04]  /*5bd0*/  FADD.FTZ R3, -R0, -RZ ;  /* 0x800000ff00037221 */ /* 0x000fc80000010100 */
[----:B------:R-:W-:-:S07]  /*5be0*/  FFMA R2, R2, R3, R2 ;  /* 0x0000000302027223 */ /* 0x000fce0000000002 */
.L_x_62:
[----:B------:R-:W-:Y:S05]  /*5bf0*/  BSYNC.RECONVERGENT B1 ;  /* 0x0000000000017941 */ /* 0x000fea0003800200 */
.L_x_60:
[----:B------:R-:W-:Y:S05]  /*5c00*/  BRA `(.L_x_46) ;  /* 0x0000000800a47947 */ /* 0x000fea0003800000 */
.L_x_269:
[----:B-----5:R-:W-:Y:S02]  /*5c10*/  HFMA2 R0, -RZ, RZ, 0.96630859375, -0.0022525787353515625 ;  /* 0x3bbb989dff007431 */ /* 0x020fe400000001ff */
[----:B------:R-:W-:-:S03]  /*5c20*/  IMAD.MOV.U32 R3, RZ, RZ, 0x437c0000 ;  /* 0x437c0000ff037424 */ /* 0x000fc600078e00ff */
[----:B------:R-:W-:-:S04]  /*5c30*/  FFMA.SAT R0, R7, R0, 0.5 ;  /* 0x3f00000007007423 */ /* 0x000fc80000002000 */
[----:B------:R-:W-:-:S04]  /*5c40*/  FFMA.RM R0, R0, R3, 12582913 ;  /* 0x4b40000100007423 */ /* 0x000fc80000004003 */
[C---:B------:R-:W-:Y:S01]  /*5c50*/  FADD R2, R0.reuse, -12583039 ;  /* 0xcb40007f00027421 */ /* 0x040fe20000000000 */
[----:B------:R-:W-:-:S03]  /*5c60*/  SHF.L.U32 R0, R0, 0x17, RZ ;  /* 0x0000001700007819 */ /* 0x000fc600000006ff */
[----:B------:R-:W-:-:S04]  /*5c70*/  FFMA R2, R7, 1.4426950216293334961, -R2 ;  /* 0x3fb8aa3b07027823 */ /* 0x000fc80000000802 */
[----:B------:R-:W-:-:S06]  /*5c80*/  FFMA R7, R7, 1.925963033500011079e-08, R2 ;  /* 0x32a5706007077823 */ /* 0x000fcc0000000002 */
[----:B------:R-:W0:Y:S02]  /*5c90*/  MUFU.EX2 R7, R7 ;  /* 0x0000000700077308 */ /* 0x000e240000000800 */
[----:B0-----:R-:W-:Y:S01]  /*5ca0*/  FMUL R2, R0, R7 ;  /* 0x0000000700027220 */ /* 0x001fe20000400000 */
[----:B------:R-:W-:Y:S06]  /*5cb0*/  BRA `(.L_x_46) ;  /* 0x0000000800787947 */ /* 0x000fec0003800000 */
.L_x_55:
[----:B------:R-:W-:-:S13]  /*5cc0*/  ISETP.GT.AND P0, PT, R3, 0xf, PT ;  /* 0x0000000f0300780c */ /* 0x000fda0003f04270 */
[----:B------:R-:W-:Y:S05]  /*5cd0*/  @P0 BRA `(.L_x_63) ;  /* 0x0000000000940947 */ /* 0x000fea0003800000 */
[----:B------:R-:W-:-:S05]  /*5ce0*/  IMAD.MOV.U32 R2, RZ, RZ, -0xe ;  /* 0xfffffff2ff027424 */ /* 0x000fca00078e00ff */
[----:B------:R-:W-:-:S04]  /*5cf0*/  VIADDMNMX.U32 R2, R3, R2, 0x2, PT ;  /* 0x0000000203027446 */ /* 0x000fc80003800002 */
[----:B------:R-:W-:-:S04]  /*5d00*/  SHF.L.U32 R6, R2, 0x2, RZ ;  /* 0x0000000202067819 */ /* 0x000fc800000006ff */
[----:B------:R-:W0:Y:S02]  /*5d10*/  LDC R2, c[0x2][R6+0x34] ;  /* 0x00800d0006027b82 */ /* 0x000e240000000800 */
[----:B0-----:R-:W-:-:S04]  /*5d20*/  SHF.R.S32.HI R3, RZ, 0x1f, R2 ;  /* 0x0000001fff037819 */ /* 0x001fc80000011402 */
.L_x_272:
[----:B------:R-:W-:Y:S05]  /*5d30*/  BRX R2 -0x5d40                                                      (*"BRANCH_TARGETS .L_x_273,.L_x_274,.L_x_45"*) ;  /* 0xffffffa002b07949 */ /* 0x000fea000383ffff */
.L_x_274:
[C-C-:B-----5:R-:W-:Y:S01]  /*5d40*/  FADD R8, -R7.reuse, R0.reuse ;  /* 0x0000000007087221 */ /* 0x160fe20000000100 */
[----:B------:R-:W-:Y:S01]  /*5d50*/  FADD R3, R7, -R0 ;  /* 0x8000000007037221 */ /* 0x000fe20000000000 */
[----:B------:R-:W-:Y:S01]  /*5d60*/  UMOV UR4, 0x47ae147b ;  /* 0x47ae147b00047882 */ /* 0x000fe20000000000 */
[----:B------:R-:W-:-:S03]  /*5d70*/  UMOV UR5, 0x3f847ae1 ;  /* 0x3f847ae100057882 */ /* 0x000fc60000000000 */
[----:B------:R-:W0:Y:S08]  /*5d80*/  F2F.F64.F32 R8, R8 ;  /* 0x0000000800087310 */ /* 0x000e300000201800 */
[----:B------:R-:W1:Y:S01]  /*5d90*/  F2F.F64.F32 R2, R3 ;  /* 0x0000000300027310 */ /* 0x000e620000201800 */
[----:B0-----:R-:W-:-:S06]  /*5da0*/  DSETP.GEU.AND P0, PT, R8, UR4, PT ;  /* 0x0000000408007e2a */ /* 0x001fcc000bf0e000 */
[----:B-1----:R-:W-:-:S06]  /*5db0*/  DSETP.LT.AND P0, PT, R2, UR4, !P0 ;  /* 0x0000000402007e2a */ /* 0x002fcc000c701000 */
[----:B------:R-:W-:Y:S01]  /*5dc0*/  FSEL R2, RZ, 1, !P0 ;  /* 0x3f800000ff027808 */ /* 0x000fe20004000000 */
[----:B------:R-:W-:Y:S07]  /*5dd0*/  BRA `(.L_x_46) ;  /* 0x0000000800307947 */ /* 0x000fee0003800000 */
.L_x_273:
[----:B-----5:R-:W-:Y:S01]  /*5de0*/  FMUL R10, R7, R7 ;  /* 0x00000007070a7220 */ /* 0x020fe20000400000 */
[----:B------:R-:W-:Y:S05]  /*5df0*/  BSSY.RECONVERGENT B1, `(.L_x_64) ;  /* 0x000000f000017945 */ /* 0x000fea0003800200 */
[----:B------:R-:W0:Y:S08]  /*5e00*/  F2F.F64.F32 R10, R10 ;  /* 0x0000000a000a7310 */ /* 0x000e300000201800 */
[----:B0-----:R-:W0:Y:S01]  /*5e10*/  MUFU.RCP64H R3, R11 ;  /* 0x0000000b00037308 */ /* 0x001e220000001800 */
        /* <DEDUP_REMOVED lines=8> */
[----:B------:R-:W-:-:S04]  /*5ea0*/  LOP3.LUT R2, R11, 0x7fffffff, RZ, 0xc0, !PT ;  /* 0x7fffffff0b027812 */ /* 0x000fc800078ec0ff */
[----:B------:R-:W-:Y:S02]  /*5eb0*/  IADD3 R3, PT, PT, R2, -0x100000, RZ ;  /* 0xfff0000002037810 */ /* 0x000fe40007ffe0ff */
[----:B------:R-:W-:-:S07]  /*5ec0*/  MOV R2, 0x5ee0 ;  /* 0x00005ee000027802 */ /* 0x000fce0000000f00 */
[----:B------:R-:W-:Y:S05]  /*5ed0*/  CALL.REL.NOINC `($__internal_0_$__cuda_sm20_dblrcp_rn_slowpath_v3) ;  /* 0x0000000800087944 */ /* 0x000fea0003c00000 */
.L_x_65:
[----:B------:R-:W-:Y:S05]  /*5ee0*/  BSYNC.RECONVERGENT B1 ;  /* 0x0000000000017941 */ /* 0x000fea0003800200 */
.L_x_64:
[----:B------:R-:W0:Y:S02]  /*5ef0*/  F2F.F64.F32 R2, R0 ;  /* 0x0000000000027310 */ /* 0x000e240000201800 */
[----:B0-----:R-:W-:-:S06]  /*5f00*/  DMUL R6, R6, -R2 ;  /* 0x8000000206067228 */ /* 0x001fcc0000000000 */
[----:B------:R0:W1:Y:S01]  /*5f10*/  F2F.F32.F64 R2, R6 ;  /* 0x0000000600027310 */ /* 0x0000620000301000 */
[----:B------:R-:W-:Y:S05]  /*5f20*/  BRA `(.L_x_46) ;  /* 0x0000000400dc7947 */ /* 0x000fea0003800000 */
.L_x_63:
[----:B------:R-:W-:-:S13]  /*5f30*/  ISETP.NE.AND P0, PT, R3, 0x10, PT ;  /* 0x000000100300780c */ /* 0x000fda0003f05270 */
[----:B------:R-:W-:Y:S05]  /*5f40*/  @!P0 BRA `(.L_x_66) ;  /* 0x0000000400cc8947 */ /* 0x000fea0003800000 */
[----:B------:R-:W-:Y:S01]  /*5f50*/  ISETP.NE.AND P0, PT, R3, 0x11, PT ;  /* 0x000000110300780c */ /* 0x000fe20003f05270 */
[----:B------:R-:W-:-:S12]  /*5f60*/  IMAD.MOV.U32 R2, RZ, RZ, 0x3f800000 ;  /* 0x3f800000ff027424 */ /* 0x000fd800078e00ff */
[----:B------:R-:W-:Y:S05]  /*5f70*/  @!P0 BRA `(.L_x_67) ;  /* 0x0000000000588947 */ /* 0x000fea0003800000 */
[----:B------:R-:W-:Y:S02]  /*5f80*/  ISETP.NE.AND P0, PT, R3, 0x12, PT ;  /* 0x000000120300780c */ /* 0x000fe40003f05270 */
[----:B------:R-:W-:-:S11]  /*5f90*/  MOV R2, 0x3f800000 ;  /* 0x3f80000000027802 */ /* 0x000fd60000000f00 */
[----:B------:R-:W-:Y:S05]  /*5fa0*/  @!P0 BRA `(.L_x_68) ;  /* 0x0000000000088947 */ /* 0x000fea0003800000 */
.L_x_45:
[----:B-----5:R-:W-:Y:S01]  /*5fb0*/  FADD R2, R7, R0 ;  /* 0x0000000007027221 */ /* 0x020fe20000000000 */
[----:B------:R-:W-:Y:S06]  /*5fc0*/  BRA `(.L_x_46) ;  /* 0x0000000400b47947 */ /* 0x000fec0003800000 */
.L_x_68:
[C---:B-----5:R-:W-:Y:S01]  /*5fd0*/  FMUL R0, |R7|.reuse, 2.8853900432586669922 ;  /* 0x4038aa3b07007820 */ /* 0x060fe20000400200 */
[----:B------:R-:W-:Y:S02]  /*5fe0*/  IMAD.MOV.U32 R6, RZ, RZ, 0x3c80f082 ;  /* 0x3c80f082ff067424 */ /* 0x000fe400078e00ff */
[C---:B------:R-:W-:Y:S01]  /*5ff0*/  FMUL R9, R7.reuse, R7 ;  /* 0x0000000707097220 */ /* 0x040fe20000400000 */
[C---:B------:R-:W-:Y:S02]  /*6000*/  FSETP.GE.AND P1, PT, |R7|.reuse, 0.60000002384185791016, PT ;  /* 0x3f19999a0700780b */ /* 0x040fe40003f26200 */
[----:B------:R-:W-:Y:S01]  /*6010*/  FSETP.GE.AND P0, PT, |R7|, 9.010913848876953125, PT ;  /* 0x41102cb40700780b */ /* 0x000fe20003f06200 */
[----:B------:R-:W0:Y:S01]  /*6020*/  MUFU.EX2 R0, R0 ;  /* 0x0000000000007308 */ /* 0x000e220000000800 */
[----:B------:R-:W-:-:S04]  /*6030*/  FFMA R6, R9, R6, -0.052303962409496307373 ;  /* 0xbd563cae09067423 */ /* 0x000fc80000000006 */
[----:B------:R-:W-:Y:S01]  /*6040*/  FFMA R6, R6, R9, 0.1331529766321182251 ;  /* 0x3e08594106067423 */ /* 0x000fe20000000009 */
[----:B0-----:R-:W-:-:S03]  /*6050*/  FADD R3, R0, 1 ;  /* 0x3f80000000037421 */ /* 0x001fc60000000000 */
[----:B------:R-:W-:-:S04]  /*6060*/  FFMA R0, R6, R9, -0.33332768082618713379 ;  /* 0xbeaaa9ed06007423 */ /* 0x000fc80000000009 */
[----:B------:R-:W-:Y:S01]  /*6070*/  FFMA R0, R0, R9, RZ ;  /* 0x0000000900007223 */ /* 0x000fe200000000ff */
[----:B------:R-:W0:Y:S02]  /*6080*/  MUFU.RCP R3, R3 ;  /* 0x0000000300037308 */ /* 0x000e240000001000 */
[----:B0-----:R-:W-:-:S05]  /*6090*/  FFMA R2, R3, -2, R2 ;  /* 0xc000000003027823 */ /* 0x001fca0000000002 */
[----:B------:R-:W-:-:S04]  /*60a0*/  FSEL R2, R2, 1, !P0 ;  /* 0x3f80000002027808 */ /* 0x000fc80004000000 */
[--C-:B------:R-:W-:Y:S01]  /*60b0*/  LOP3.LUT R2, R2, 0x80000000, R7.reuse, 0xb8, !PT ;  /* 0x8000000002027812 */ /* 0x100fe200078eb807 */
[----:B------:R-:W-:Y:S01]  /*60c0*/  @!P1 FFMA R2, R7, R0, R7 ;  /* 0x0000000007029223 */ /* 0x000fe20000000007 */
[----:B------:R-:W-:Y:S06]  /*60d0*/  BRA `(.L_x_46) ;  /* 0x0000000400707947 */ /* 0x000fec0003800000 */
.L_x_67:
[C---:B-----5:R-:W-:Y:S01]  /*60e0*/  FMUL R6, |R7|.reuse, 16777216 ;  /* 0x4b80000007067820 */ /* 0x060fe20000400200 */
[----:B------:R-:W-:Y:S01]  /*60f0*/  FSETP.GEU.AND P0, PT, |R7|, 1.175494350822287508e-38, PT ;  /* 0x008000000700780b */ /* 0x000fe20003f0e200 */
[----:B------:R-:W-:-:S03]  /*6100*/  HFMA2 R14, -RZ, RZ, 0.771484375, 0.21533203125 ;  /* 0x3a2c32e4ff0e7431 */ /* 0x000fc600000001ff */
[----:B------:R-:W-:-:S04]  /*6110*/  FSEL R6, R6, |R7|, !P0 ;  /* 0x4000000706067208 */ /* 0x000fc80004000000 */
[----:B------:R-:W-:-:S04]  /*6120*/  IADD3 R3, PT, PT, R6, -0x3f3504f3, RZ ;  /* 0xc0cafb0d06037810 */ /* 0x000fc80007ffe0ff */
[----:B------:R-:W-:Y:S02]  /*6130*/  LOP3.LUT R9, R3, 0xff800000, RZ, 0xc0, !PT ;  /* 0xff80000003097812 */ /* 0x000fe400078ec0ff */
[----:B------:R-:W-:-:S03]  /*6140*/  FSEL R3, RZ, -24, P0 ;  /* 0xc1c00000ff037808 */ /* 0x000fc60000000000 */
[----:B------:R-:W-:-:S04]  /*6150*/  IMAD.IADD R6, R6, 0x1, -R9 ;  /* 0x0000000106067824 */ /* 0x000fc800078e0a09 */
[C---:B------:R-:W-:Y:S01]  /*6160*/  FADD R10, R6.reuse, 1 ;  /* 0x3f800000060a7421 */ /* 0x040fe20000000000 */
[----:B------:R-:W-:Y:S01]  /*6170*/  FADD R8, R6, -1 ;  /* 0xbf80000006087421 */ /* 0x000fe20000000000 */
[----:B------:R-:W-:-:S03]  /*6180*/  I2FP.F32.S32 R6, R9 ;  /* 0x0000000900067245 */ /* 0x000fc60000201400 */
[----:B------:R-:W-:Y:S01]  /*6190*/  FADD R11, R8, R8 ;  /* 0x00000008080b7221 */ /* 0x000fe20000000000 */
[----:B------:R-:W0:Y:S01]  /*61a0*/  MUFU.RCP R10, R10 ;  /* 0x0000000a000a7308 */ /* 0x000e220000001000 */
[----:B------:R-:W-:Y:S02]  /*61b0*/  FFMA R6, R6, 1.1920928955078125e-07, R3 ;  /* 0x3400000006067823 */ /* 0x000fe40000000003 */
[----:B0-----:R-:W-:-:S04]  /*61c0*/  FMUL R11, R10, R11 ;  /* 0x0000000b0a0b7220 */ /* 0x001fc80000400000 */
[----:B------:R-:W-:Y:S01]  /*61d0*/  FADD R12, R8, -R11 ;  /* 0x8000000b080c7221 */ /* 0x000fe20000000000 */
[CC--:B------:R-:W-:Y:S01]  /*61e0*/  FMUL R9, R11.reuse, R11.reuse ;  /* 0x0000000b0b097220 */ /* 0x0c0fe20000400000 */
[----:B------:R-:W-:Y:S02]  /*61f0*/  FFMA R3, R11, 1.4426950216293334961, R6 ;  /* 0x3fb8aa3b0b037823 */ /* 0x000fe40000000006 */
[----:B------:R-:W-:Y:S01]  /*6200*/  FADD R13, R12, R12 ;  /* 0x0000000c0c0d7221 */ /* 0x000fe20000000000 */
[C---:B------:R-:W-:Y:S01]  /*6210*/  FFMA R12, R9.reuse, R14, 0.0032181653659790754318 ;  /* 0x3b52e7db090c7423 */ /* 0x040fe2000000000e */
[----:B------:R-:W-:Y:S02]  /*6220*/  FADD R6, R6, -R3 ;  /* 0x8000000306067221 */ /* 0x000fe40000000000 */
[----:B------:R-:W-:Y:S01]  /*6230*/  FFMA R13, R8, -R11, R13 ;  /* 0x8000000b080d7223 */ /* 0x000fe2000000000d */
[----:B------:R-:W-:Y:S01]  /*6240*/  FFMA R12, R9, R12, 0.018033718690276145935 ;  /* 0x3c93bb73090c7423 */ /* 0x000fe2000000000c */
[----:B------:R-:W-:-:S02]  /*6250*/  FFMA R6, R11, 1.4426950216293334961, R6 ;  /* 0x3fb8aa3b0b067823 */ /* 0x000fc40000000006 */
[----:B------:R-:W-:Y:S01]  /*6260*/  FMUL R13, R10, R13 ;  /* 0x0000000d0a0d7220 */ /* 0x000fe20000400000 */
[----:B------:R-:W-:Y:S01]  /*6270*/  FFMA R12, R9, R12, 0.12022458761930465698 ;  /* 0x3df6384f090c7423 */ /* 0x000fe2000000000c */
[----:B------:R-:W-:Y:S02]  /*6280*/  IMAD.MOV.U32 R10, RZ, RZ, 0x391fcb8e ;  /* 0x391fcb8eff0a7424 */ /* 0x000fe400078e00ff */
[----:B------:R-:W-:Y:S01]  /*6290*/  FFMA R6, R13, 1.4426950216293334961, R6 ;  /* 0x3fb8aa3b0d067823 */ /* 0x000fe20000000006 */
[----:B------:R-:W-:-:S03]  /*62a0*/  FMUL R12, R9, R12 ;  /* 0x0000000c090c7220 */ /* 0x000fc60000400000 */
[----:B------:R-:W-:Y:S01]  /*62b0*/  FFMA R6, R11, 1.9251366722983220825e-08, R6 ;  /* 0x32a55e340b067823 */ /* 0x000fe20000000006 */
[----:B------:R-:W-:-:S04]  /*62c0*/  FMUL R8, R12, 3 ;  /* 0x404000000c087820 */ /* 0x000fc80000400000 */
[----:B------:R-:W-:-:S04]  /*62d0*/  FFMA R13, R13, R8, R6 ;  /* 0x000000080d0d7223 */ /* 0x000fc80000000006 */
[----:B------:R-:W-:-:S04]  /*62e0*/  FFMA R12, R11, R12, R13 ;  /* 0x0000000c0b0c7223 */ /* 0x000fc8000000000d */
[----:B------:R-:W-:-:S04]  /*62f0*/  FADD R9, R3, R12 ;  /* 0x0000000c03097221 */ /* 0x000fc80000000000 */
[----:B------:R-:W-:Y:S01]  /*6300*/  FMUL R11, R0, R9 ;  /* 0x00000009000b7220 */ /* 0x000fe20000400000 */
[----:B------:R-:W-:-:S03]  /*6310*/  FADD R3, -R3, R9 ;  /* 0x0000000903037221 */ /* 0x000fc60000000100 */
[----:B------:R-:W0:Y:S01]  /*6320*/  FRND R8, R11 ;  /* 0x0000000b00087307 */ /* 0x000e220000201000 */
[----:B------:R-:W-:Y:S01]  /*6330*/  FADD R3, R12, -R3 ;  /* 0x800000030c037221 */ /* 0x000fe20000000000 */
[C---:B------:R-:W-:Y:S01]  /*6340*/  FFMA R6, R0.reuse, R9, -R11 ;  /* 0x0000000900067223 */ /* 0x040fe2000000080b */
[C---:B------:R-:W-:Y:S02]  /*6350*/  FSETP.GT.AND P1, PT, |R11|.reuse, 152, PT ;  /* 0x431800000b00780b */ /* 0x040fe40003f24200 */
[C---:B------:R-:W-:Y:S01]  /*6360*/  FSETP.GEU.AND P2, PT, R11.reuse, RZ, PT ;  /* 0x000000ff0b00720b */ /* 0x040fe20003f4e000 */
[----:B------:R-:W-:Y:S02]  /*6370*/  FFMA R3, R0, R3, R6 ;  /* 0x0000000300037223 */ /* 0x000fe40000000006 */
[----:B------:R-:W1:Y:S01]  /*6380*/  F2I.NTZ R9, R11 ;  /* 0x0000000b00097305 */ /* 0x000e620000203100 */
[----:B0-----:R-:W-:Y:S01]  /*6390*/  FADD R6, R11, -R8 ;  /* 0x800000080b067221 */ /* 0x001fe20000000000 */
[----:B------:R-:W-:-:S03]  /*63a0*/  FSETP.GT.AND P0, PT, R8, RZ, PT ;  /* 0x000000ff0800720b */ /* 0x000fc60003f04000 */
[----:B------:R-:W-:Y:S01]  /*63b0*/  FADD R3, R3, R6 ;  /* 0x0000000603037221 */ /* 0x000fe20000000000 */
[----:B------:R-:W-:Y:S02]  /*63c0*/  SEL R8, RZ, 0x83000000, P0 ;  /* 0x83000000ff087807 */ /* 0x000fe40000000000 */
[----:B------:R-:W-:Y:S01]  /*63d0*/  FSETP.NEU.AND P0, PT, R0, RZ, PT ;  /* 0x000000ff0000720b */ /* 0x000fe20003f0d000 */
[----:B------:R-:W-:Y:S01]  /*63e0*/  FFMA R6, R3, R10, 0.0013391353422775864601 ;  /* 0x3aaf85ed03067423 */ /* 0x000fe2000000000a */
[----:B------:R-:W-:Y:S01]  /*63f0*/  IADD3 R13, PT, PT, R8, 0x7f000000, RZ ;  /* 0x7f000000080d7810 */ /* 0x000fe20007ffe0ff */
[----:B-1----:R-:W-:Y:S01]  /*6400*/  IMAD R9, R9, 0x800000, -R8 ;  /* 0x0080000009097824 */ /* 0x002fe200078e0a08 */
[----:B------:R-:W-:Y:S01]  /*6410*/  FSETP.EQ.OR P0, PT, R7, 1, !P0 ;  /* 0x3f8000000700780b */ /* 0x000fe20004702400 */
[----:B------:R-:W-:-:S04]  /*6420*/  FFMA R6, R3, R6, 0.0096188392490148544312 ;  /* 0x3c1d985603067423 */ /* 0x000fc80000000006 */
[----:B------:R-:W-:-:S04]  /*6430*/  FFMA R6, R3, R6, 0.055503588169813156128 ;  /* 0x3d6357bb03067423 */ /* 0x000fc80000000006 */
[----:B------:R-:W-:-:S04]  /*6440*/  FFMA R6, R3, R6, 0.24022644758224487305 ;  /* 0x3e75fdec03067423 */ /* 0x000fc80000000006 */
[----:B------:R-:W-:-:S04]  /*6450*/  FFMA R6, R3, R6, 0.69314718246459960938 ;  /* 0x3f31721803067423 */ /* 0x000fc80000000006 */
[----:B------:R-:W-:-:S04]  /*6460*/  FFMA R6, R3, R6, 1 ;  /* 0x3f80000003067423 */ /* 0x000fc80000000006 */
[----:B------:R-:W-:-:S04]  /*6470*/  FMUL R6, R6, R13 ;  /* 0x0000000d06067220 */ /* 0x000fc80000400000 */
[----:B------:R-:W-:Y:S01]  /*6480*/  FMUL R9, R6, R9 ;  /* 0x0000000906097220 */ /* 0x000fe20000400000 */
[----:B------:R-:W-:Y:S01]  /*6490*/  @P1 FSEL R9, RZ, +INF , !P2 ;  /* 0x7f800000ff091808 */ /* 0x000fe20005000000 */
[----:B------:R-:W-:Y:S06]  /*64a0*/  @P0 BRA `(.L_x_46) ;  /* 0x00000000007c0947 */ /* 0x000fec0003800000 */
[----:B------:R-:W-:-:S04]  /*64b0*/  FSETP.NAN.AND P0, PT, |R0|, |R0|, PT ;  /* 0x400000000000720b */ /* 0x000fc80003f08200 */
[----:B------:R-:W-:-:S13]  /*64c0*/  FSETP.NUM.AND P0, PT, |R7|, |R7|, !P0 ;  /* 0x400000070700720b */ /* 0x000fda0004707200 */
[----:B------:R-:W-:Y:S01]  /*64d0*/  @!P0 FADD R2, R7, R0 ;  /* 0x0000000007028221 */ /* 0x000fe20000000000 */
[----:B------:R-:W-:Y:S06]  /*64e0*/  @!P0 BRA `(.L_x_46) ;  /* 0x00000000006c8947 */ /* 0x000fec0003800000 */
[----:B------:R-:W-:Y:S01]  /*64f0*/  FMUL R6, R0, 0.5 ;  /* 0x3f00000000067820 */ /* 0x000fe20000400000 */
[----:B------:R-:W-:-:S04]  /*6500*/  FSETP.NEU.AND P0, PT, |R7|, +INF , PT ;  /* 0x7f8000000700780b */ /* 0x000fc80003f0d200 */
[----:B------:R-:W-:Y:S01]  /*6510*/  FSETP.NEU.AND P0, PT, R7, RZ, P0 ;  /* 0x000000ff0700720b */ /* 0x000fe2000070d000 */
[----:B------:R-:W0:Y:S03]  /*6520*/  FRND.TRUNC R6, R6 ;  /* 0x0000000600067307 */ /* 0x000e26000020d000 */
[----:B------:R-:W-:Y:S01]  /*6530*/  FSETP.GEU.OR P1, PT, R0, RZ, P0 ;  /* 0x000000ff0000720b */ /* 0x000fe2000072e400 */
[----:B0-----:R-:W-:-:S04]  /*6540*/  FADD R3, R6, R6 ;  /* 0x0000000606037221 */ /* 0x001fc80000000000 */
[----:B------:R-:W-:-:S04]  /*6550*/  FADD R8, R0, -R3 ;  /* 0x8000000300087221 */ /* 0x000fc80000000000 */
[----:B------:R-:W-:Y:S01]  /*6560*/  @!P0 FADD R3, R7, R7 ;  /* 0x0000000707038221 */ /* 0x000fe20000000000 */
[----:B------:R-:W-:-:S04]  /*6570*/  FSETP.NEU.AND P2, PT, |R8|, 1, !P0 ;  /* 0x3f8000000800780b */ /* 0x000fc8000474d200 */
[----:B------:R-:W-:-:S09]  /*6580*/  @!P1 LOP3.LUT R3, R3, 0x7f800000, RZ, 0x3c, !PT ;  /* 0x7f80000003039812 */ /* 0x000fd200078e3cff */
[----:B------:R-:W-:-:S04]  /*6590*/  @P2 LOP3.LUT R3, R3, 0x7fffffff, RZ, 0xc0, !PT ;  /* 0x7fffffff03032812 */ /* 0x000fc800078ec0ff */
[----:B------:R-:W-:Y:S01]  /*65a0*/  @!P0 MOV R2, R3 ;  /* 0x0000000300028202 */ /* 0x000fe20000000f00 */
[----:B------:R-:W-:Y:S06]  /*65b0*/  @!P0 BRA `(.L_x_46) ;  /* 0x0000000000388947 */ /* 0x000fec0003800000 */
[----:B------:R-:W-:Y:S02]  /*65c0*/  FSETP.NEU.AND P0, PT, |R0|, +INF , PT ;  /* 0x7f8000000000780b */ /* 0x000fe40003f0d200 */
[----:B------:R-:W-:-:S13]  /*65d0*/  FSETP.EQ.AND P1, PT, R7, -1, PT ;  /* 0xbf8000000700780b */ /* 0x000fda0003f22000 */
[----:B------:R-:W-:Y:S05]  /*65e0*/  @!P0 BRA P1, `(.L_x_46) ;  /* 0x00000000002c8947 */ /* 0x000fea0000800000 */
[----:B------:R-:W-:Y:S01]  /*65f0*/  FSETP.GEU.AND P0, PT, R7, RZ, PT ;  /* 0x000000ff0700720b */ /* 0x000fe20003f0e000 */
[----:B------:R-:W-:-:S12]  /*6600*/  IMAD.MOV.U32 R2, RZ, RZ, R9 ;  /* 0x000000ffff027224 */ /* 0x000fd800078e0009 */
[----:B------:R-:W-:Y:S05]  /*6610*/  @P0 BRA `(.L_x_46) ;  /* 0x0000000000200947 */ /* 0x000fea0003800000 */
[----:B------:R-:W0:Y:S01]  /*6620*/  FRND.FLOOR R3, R0 ;  /* 0x0000000000037307 */ /* 0x000e220000205000 */
[----:B------:R-:W-:-:S04]  /*6630*/  FSETP.NEU.AND P1, PT, |R8|, 1, PT ;  /* 0x3f8000000800780b */ /* 0x000fc80003f2d200 */
[----:B------:R-:W-:Y:S02]  /*6640*/  FSEL R2, R9, -R9, P1 ;  /* 0x8000000909027208 */ /* 0x000fe40000800000 */
[----:B0-----:R-:W-:-:S04]  /*6650*/  FSETP.NEU.AND P0, PT, R0, R3, PT ;  /* 0x000000030000720b */ /* 0x001fc80003f0d000 */
[----:B------:R-:W-:Y:S01]  /*6660*/  FSEL R2, R2, +QNAN , !P0 ;  /* 0x7fffffff02027808 */ /* 0x000fe20004000000 */
[----:B------:R-:W-:Y:S08]  /*6670*/  BRA `(.L_x_46) ;  /* 0x0000000000087947 */ /* 0x000ff00003800000 */
.L_x_66:
[----:B-----5:R-:W-:-:S04]  /*6680*/  FSETP.GT.AND P0, PT, R7, R0, PT ;  /* 0x000000000700720b */ /* 0x020fc80003f04000 */
[----:B------:R-:W-:-:S09]  /*6690*/  FSEL R2, R7, R0, P0 ;  /* 0x0000000007027208 */ /* 0x000fd20000000000 */
.L_x_46:
[----:B------:R-:W-:Y:S05]  /*66a0*/  BSYNC.RECONVERGENT B0 ;  /* 0x0000000000007941 */ /* 0x000fea0003800200 */
.L_x_40:
[----:B------:R-:W0:Y:S02]  /*66b0*/  LDCU.64 UR4, c[0x0][0x380] ;  /* 0x00007000ff0477ac */ /* 0x000e240008000a00 */
[----:B0-----:R-:W-:-:S04]  /*66c0*/  LEA R6, P0, R4, UR4, 0x2 ;  /* 0x0000000404067c11 */ /* 0x001fc8000f8010ff */
[----:B------:R-:W-:-:S05]  /*66d0*/  LEA.HI.X R7, R4, UR5, R5, 0x2, P0 ;  /* 0x0000000504077c11 */ /* 0x000fca00080f1405 */
[----:B-1-3--:R-:W-:Y:S01]  /*66e0*/  STG.E desc[UR8][R6.64], R2 ;  /* 0x0000000206007986 */ /* 0x00afe2000c101908 */
[----:B------:R-:W-:Y:S05]  /*66f0*/  EXIT ;  /* 0x000000000000794d */ /* 0x000fea0003800000 */
        .weak           $__internal_0_$__cuda_sm20_dblrcp_rn_slowpath_v3
        .type           $__internal_0_$__cuda_sm20_dblrcp_rn_slowpath_v3,@function
        .size           $__internal_0_$__cuda_sm20_dblrcp_rn_slowpath_v3,($__internal_1_$__cuda_sm20_div_rn_f64_full - $__internal_0_$__cuda_sm20_dblrcp_rn_slowpath_v3)
$__internal_0_$__cuda_sm20_dblrcp_rn_slowpath_v3:
[----:B------:R-:W-:Y:S01]  /*6700*/  MOV R6, R10 ;  /* 0x0000000a00067202 */ /* 0x000fe20000000f00 */
[----:B------:R-:W-:Y:S01]  /*6710*/  IMAD.MOV.U32 R7, RZ, RZ, R11 ;  /* 0x000000ffff077224 */ /* 0x000fe200078e000b */
[----:B------:R-:W-:Y:S05]  /*6720*/  BSSY.RECONVERGENT B3, `(.L_x_69) ;  /* 0x0000025000037945 */ /* 0x000fea0003800200 */
[----:B------:R-:W-:-:S14]  /*6730*/  DSETP.GTU.AND P0, PT, |R6|, +INF , PT ;  /* 0x7ff000000600742a */ /* 0x000fdc0003f0c200 */
[----:B------:R-:W-:Y:S05]  /*6740*/  @P0 BRA `(.L_x_70) ;  /* 0x0000000000800947 */ /* 0x000fea0003800000 */
[----:B------:R-:W-:-:S04]  /*6750*/  LOP3.LUT R10, R11, 0x7fffffff, RZ, 0xc0, !PT ;  /* 0x7fffffff0b0a7812 */ /* 0x000fc800078ec0ff */
[----:B------:R-:W-:-:S04]  /*6760*/  IADD3 R8, PT, PT, R10, -0x1, RZ ;  /* 0xffffffff0a087810 */ /* 0x000fc80007ffe0ff */
[----:B------:R-:W-:-:S13]  /*6770*/  ISETP.GE.U32.AND P0, PT, R8, 0x7fefffff, PT ;  /* 0x7fefffff0800780c */ /* 0x000fda0003f06070 */
[----:B------:R-:W-:Y:S01]  /*6780*/  @P0 LOP3.LUT R9, R7, 0x7ff00000, RZ, 0x3c, !PT ;  /* 0x7ff0000007090812 */ /* 0x000fe200078e3cff */
[----:B------:R-:W-:Y:S01]  /*6790*/  @P0 IMAD.MOV.U32 R8, RZ, RZ, RZ ;  /* 0x000000ffff080224 */ /* 0x000fe200078e00ff */
[----:B------:R-:W-:Y:S06]  /*67a0*/  @P0 BRA `(.L_x_71) ;  /* 0x0000000000700947 */ /* 0x000fec0003800000 */
[----:B------:R-:W-:-:S13]  /*67b0*/  ISETP.GE.U32.AND P0, PT, R10, 0x1000001, PT ;  /* 0x010000010a00780c */ /* 0x000fda0003f06070 */
[----:B------:R-:W-:Y:S05]  /*67c0*/  @!P0 BRA `(.L_x_72) ;  /* 0x0000000000388947 */ /* 0x000fea0003800000 */
[----:B------:R-:W-:Y:S01]  /*67d0*/  IADD3 R9, PT, PT, R7, -0x3fe00000, RZ ;  /* 0xc020000007097810 */ /* 0x000fe20007ffe0ff */
[----:B------:R-:W-:Y:S01]  /*67e0*/  IMAD.MOV.U32 R8, RZ, RZ, R6 ;  /* 0x000000ffff087224 */ /* 0x000fe200078e0006 */
[----:B------:R-:W-:Y:S02]  /*67f0*/  MOV R10, R3 ;  /* 0x00000003000a7202 */ /* 0x000fe40000000f00 */
[----:B------:R-:W0:Y:S04]  /*6800*/  MUFU.RCP64H R11, R9 ;  /* 0x00000009000b7308 */ /* 0x000e280000001800 */
[----:B0-----:R-:W-:-:S08]  /*6810*/  DFMA R12, -R8, R10, 1 ;  /* 0x3ff00000080c742b */ /* 0x001fd0000000010a */
[----:B------:R-:W-:-:S08]  /*6820*/  DFMA R12, R12, R12, R12 ;  /* 0x0000000c0c0c722b */ /* 0x000fd0000000000c */
[----:B------:R-:W-:-:S08]  /*6830*/  DFMA R12, R10, R12, R10 ;  /* 0x0000000c0a0c722b */ /* 0x000fd0000000000a */
[----:B------:R-:W-:-:S08]  /*6840*/  DFMA R10, -R8, R12, 1 ;  /* 0x3ff00000080a742b */ /* 0x000fd0000000010c */
[----:B------:R-:W-:-:S08]  /*6850*/  DFMA R10, R12, R10, R12 ;  /* 0x0000000a0c0a722b */ /* 0x000fd0000000000c */
[----:B------:R-:W-:-:S08]  /*6860*/  DMUL R10, R10, 2.2250738585072013831e-308 ;  /* 0x001000000a0a7828 */ /* 0x000fd00000000000 */
[----:B------:R-:W-:-:S08]  /*6870*/  DFMA R6, -R6, R10, 1 ;  /* 0x3ff000000606742b */ /* 0x000fd0000000010a */
[----:B------:R-:W-:-:S08]  /*6880*/  DFMA R6, R6, R6, R6 ;  /* 0x000000060606722b */ /* 0x000fd00000000006 */
[----:B------:R-:W-:Y:S01]  /*6890*/  DFMA R8, R10, R6, R10 ;  /* 0x000000060a08722b */ /* 0x000fe2000000000a */
[----:B------:R-:W-:Y:S10]  /*68a0*/  BRA `(.L_x_71) ;  /* 0x0000000000307947 */ /* 0x000ff40003800000 */
.L_x_72:
[----:B------:R-:W-:Y:S01]  /*68b0*/  DMUL R6, R6, 8.11296384146066816958e+31 ;  /* 0x4690000006067828 */ /* 0x000fe20000000000 */
[----:B------:R-:W-:-:S05]  /*68c0*/  IMAD.MOV.U32 R8, RZ, RZ, R3 ;  /* 0x000000ffff087224 */ /* 0x000fca00078e0003 */
[----:B------:R-:W0:Y:S02]  /*68d0*/  MUFU.RCP64H R9, R7 ;  /* 0x0000000700097308 */ /* 0x000e240000001800 */
[----:B0-----:R-:W-:-:S08]  /*68e0*/  DFMA R10, -R6, R8, 1 ;  /* 0x3ff00000060a742b */ /* 0x001fd00000000108 */
[----:B------:R-:W-:-:S08]  /*68f0*/  DFMA R10, R10, R10, R10 ;  /* 0x0000000a0a0a722b */ /* 0x000fd0000000000a */
[----:B------:R-:W-:-:S08]  /*6900*/  DFMA R10, R8, R10, R8 ;  /* 0x0000000a080a722b */ /* 0x000fd00000000008 */
[----:B------:R-:W-:-:S08]  /*6910*/  DFMA R8, -R6, R10, 1 ;  /* 0x3ff000000608742b */ /* 0x000fd0000000010a */
[----:B------:R-:W-:-:S08]  /*6920*/  DFMA R8, R10, R8, R10 ;  /* 0x000000080a08722b */ /* 0x000fd0000000000a */
[----:B------:R-:W-:Y:S01]  /*6930*/  DMUL R8, R8, 8.11296384146066816958e+31 ;  /* 0x4690000008087828 */ /* 0x000fe20000000000 */
[----:B------:R-:W-:Y:S10]  /*6940*/  BRA `(.L_x_71) ;  /* 0x0000000000087947 */ /* 0x000ff40003800000 */
.L_x_70:
[----:B------:R-:W-:Y:S02]  /*6950*/  LOP3.LUT R9, R7, 0x80000, RZ, 0xfc, !PT ;  /* 0x0008000007097812 */ /* 0x000fe400078efcff */
[----:B------:R-:W-:-:S07]  /*6960*/  MOV R8, R6 ;  /* 0x0000000600087202 */ /* 0x000fce0000000f00 */
.L_x_71:
[----:B------:R-:W-:Y:S05]  /*6970*/  BSYNC.RECONVERGENT B3 ;  /* 0x0000000000037941 */ /* 0x000fea0003800200 */
.L_x_69:
[----:B------:R-:W-:Y:S01]  /*6980*/  IMAD.MOV.U32 R3, RZ, RZ, 0x0 ;  /* 0x00000000ff037424 */ /* 0x000fe200078e00ff */
[----:B------:R-:W-:Y:S01]  /*6990*/  MOV R7, R9 ;  /* 0x0000000900077202 */ /* 0x000fe20000000f00 */
[----:B------:R-:W-:Y:S02]  /*69a0*/  IMAD.MOV.U32 R6, RZ, RZ, R8 ;  /* 0x000000ffff067224 */ /* 0x000fe400078e0008 */
[----:B------:R-:W-:Y:S05]  /*69b0*/  RET.REL.NODEC R2 `(_Z9zipKernelPfPiS0_iiS_S0_S0_iS_S0_S0_ii) ;  /* 0xffffff9402907950 */ /* 0x000fea0003c3ffff */
        .weak           $__internal_1_$__cuda_sm20_div_rn_f64_full
        .type           $__internal_1_$__cuda_sm20_div_rn_f64_full,@function
        .size           $__internal_1_$__cuda_sm20_div_rn_f64_full,($__internal_2_$__cuda_sm20_rcp_rn_f32_slowpath - $__internal_1_$__cuda_sm20_div_rn_f64_full)
$__internal_1_$__cuda_sm20_div_rn_f64_full:
[C---:B------:R-:W-:Y:S01]  /*69c0*/  FSETP.GEU.AND P0, PT, |R7|.reuse, 1.469367938527859385e-39, PT ;  /* 0x001000000700780b */ /* 0x040fe20003f0e200 */
[----:B------:R-:W-:Y:S01]  /*69d0*/  IMAD.MOV.U32 R16, RZ, RZ, 0x1 ;  /* 0x00000001ff107424 */ /* 0x000fe200078e00ff */
[----:B------:R-:W-:Y:S01]  /*69e0*/  LOP3.LUT R2, R7, 0x800fffff, RZ, 0xc0, !PT ;  /* 0x800fffff07027812 */ /* 0x000fe200078ec0ff */
[----:B------:R-:W-:Y:S01]  /*69f0*/  IMAD.MOV.U32 R8, RZ, RZ, R12 ;  /* 0x000000ffff087224 */ /* 0x000fe200078e000c */
[----:B------:R-:W-:Y:S01]  /*6a00*/  MOV R9, R13 ;  /* 0x0000000d00097202 */ /* 0x000fe20000000f00 */
[----:B------:R-:W-:Y:S01]  /*6a10*/  BSSY.RECONVERGENT B3, `(.L_x_73) ;  /* 0x0000055000037945 */ /* 0x000fe20003800200 */
[----:B------:R-:W-:Y:S02]  /*6a20*/  LOP3.LUT R3, R2, 0x3ff00000, RZ, 0xfc, !PT ;  /* 0x3ff0000002037812 */ /* 0x000fe400078efcff */
[----:B------:R-:W-:Y:S02]  /*6a30*/  MOV R2, R6 ;  /* 0x0000000600027202 */ /* 0x000fe40000000f00 */
[----:B------:R-:W-:-:S02]  /*6a40*/  FSETP.GEU.AND P2, PT, |R9|, 1.469367938527859385e-39, PT ;  /* 0x001000000900780b */ /* 0x000fc40003f4e200 */
[----:B------:R-:W-:Y:S01]  /*6a50*/  LOP3.LUT R12, R9, 0x7ff00000, RZ, 0xc0, !PT ;  /* 0x7ff00000090c7812 */ /* 0x000fe200078ec0ff */
[----:B------:R-:W-:Y:S01]  /*6a60*/  @!P0 DMUL R2, R6, 8.98846567431157953865e+307 ;  /* 0x7fe0000006028828 */ /* 0x000fe20000000000 */
[----:B------:R-:W-:-:S04]  /*6a70*/  LOP3.LUT R15, R7, 0x7ff00000, RZ, 0xc0, !PT ;  /* 0x7ff00000070f7812 */ /* 0x000fc800078ec0ff */
[C---:B------:R-:W-:Y:S01]  /*6a80*/  ISETP.GE.U32.AND P1, PT, R12.reuse, R15, PT ;  /* 0x0000000f0c00720c */ /* 0x040fe20003f26070 */
[----:B------:R-:W0:Y:S04]  /*6a90*/  MUFU.RCP64H R17, R3 ;  /* 0x0000000300117308 */ /* 0x000e280000001800 */
[----:B------:R-:W-:Y:S02]  /*6aa0*/  @!P2 LOP3.LUT R13, R7, 0x7ff00000, RZ, 0xc0, !PT ;  /* 0x7ff00000070da812 */ /* 0x000fe400078ec0ff */
[----:B------:R-:W-:Y:S02]  /*6ab0*/  @!P2 MOV R18, RZ ;  /* 0x000000ff0012a202 */ /* 0x000fe40000000f00 */
[----:B------:R-:W-:Y:S02]  /*6ac0*/  @!P2 ISETP.GE.U32.AND P3, PT, R12, R13, PT ;  /* 0x0000000d0c00a20c */ /* 0x000fe40003f66070 */
[----:B------:R-:W-:-:S04]  /*6ad0*/  MOV R13, 0x1ca00000 ;  /* 0x1ca00000000d7802 */ /* 0x000fc80000000f00 */
[----:B------:R-:W-:Y:S01]  /*6ae0*/  @!P2 SEL R19, R13, 0x63400000, !P3 ;  /* 0x634000000d13a807 */ /* 0x000fe20005800000 */
[----:B0-----:R-:W-:-:S03]  /*6af0*/  DFMA R10, R16, -R2, 1 ;  /* 0x3ff00000100a742b */ /* 0x001fc60000000802 */
[----:B------:R-:W-:-:S04]  /*6b00*/  @!P2 LOP3.LUT R19, R19, 0x80000000, R9, 0xf8, !PT ;  /* 0x800000001313a812 */ /* 0x000fc800078ef809 */
[----:B------:R-:W-:Y:S01]  /*6b10*/  @!P2 LOP3.LUT R19, R19, 0x100000, RZ, 0xfc, !PT ;  /* 0x001000001313a812 */ /* 0x000fe200078efcff */
[----:B------:R-:W-:-:S08]  /*6b20*/  DFMA R10, R10, R10, R10 ;  /* 0x0000000a0a0a722b */ /* 0x000fd0000000000a */
[----:B------:R-:W-:Y:S01]  /*6b30*/  DFMA R16, R16, R10, R16 ;  /* 0x0000000a1010722b */ /* 0x000fe20000000010 */
[----:B------:R-:W-:Y:S01]  /*6b40*/  SEL R11, R13, 0x63400000, !P1 ;  /* 0x634000000d0b7807 */ /* 0x000fe20004800000 */
[----:B------:R-:W-:-:S03]  /*6b50*/  IMAD.MOV.U32 R10, RZ, RZ, R8 ;  /* 0x000000ffff0a7224 */ /* 0x000fc600078e0008 */
[----:B------:R-:W-:-:S03]  /*6b60*/  LOP3.LUT R11, R11, 0x800fffff, R9, 0xf8, !PT ;  /* 0x800fffff0b0b7812 */ /* 0x000fc600078ef809 */
[----:B------:R-:W-:-:S03]  /*6b70*/  DFMA R20, R16, -R2, 1 ;  /* 0x3ff000001014742b */ /* 0x000fc60000000802 */
[----:B------:R-:W-:-:S05]  /*6b80*/  @!P2 DFMA R10, R10, 2, -R18 ;  /* 0x400000000a0aa82b */ /* 0x000fca0000000812 */
[----:B------:R-:W-:Y:S01]  /*6b90*/  DFMA R16, R16, R20, R16 ;  /* 0x000000141010722b */ /* 0x000fe20000000010 */
[----:B------:R-:W-:Y:S01]  /*6ba0*/  IMAD.MOV.U32 R21, RZ, RZ, R12 ;  /* 0x000000ffff157224 */ /* 0x000fe200078e000c */
[----:B------:R-:W-:Y:S02]  /*6bb0*/  MOV R20, R15 ;  /* 0x0000000f00147202 */ /* 0x000fe40000000f00 */
[----:B------:R-:W-:Y:S02]  /*6bc0*/  @!P0 LOP3.LUT R20, R3, 0x7ff00000, RZ, 0xc0, !PT ;  /* 0x7ff0000003148812 */ /* 0x000fe400078ec0ff */
[----:B------:R-:W-:Y:S02]  /*6bd0*/  @!P2 LOP3.LUT R21, R11, 0x7ff00000, RZ, 0xc0, !PT ;  /* 0x7ff000000b15a812 */ /* 0x000fe400078ec0ff */
[----:B------:R-:W-:Y:S01]  /*6be0*/  DMUL R18, R16, R10 ;  /* 0x0000000a10127228 */ /* 0x000fe20000000000 */
[----:B------:R-:W-:Y:S02]  /*6bf0*/  IADD3 R23, PT, PT, R20, -0x1, RZ ;  /* 0xffffffff14177810 */ /* 0x000fe40007ffe0ff */
[----:B------:R-:W-:-:S05]  /*6c00*/  VIADD R22, R21, 0xffffffff ;  /* 0xffffffff15167836 */ /* 0x000fca0000000000 */
[----:B------:R-:W-:Y:S01]  /*6c10*/  DFMA R14, R18, -R2, R10 ;  /* 0x80000002120e722b */ /* 0x000fe2000000000a */
[----:B------:R-:W-:-:S04]  /*6c20*/  ISETP.GT.U32.AND P0, PT, R22, 0x7feffffe, PT ;  /* 0x7feffffe1600780c */ /* 0x000fc80003f04070 */
[----:B------:R-:W-:-:S03]  /*6c30*/  ISETP.GT.U32.OR P0, PT, R23, 0x7feffffe, P0 ;  /* 0x7feffffe1700780c */ /* 0x000fc60000704470 */
[----:B------:R-:W-:-:S10]  /*6c40*/  DFMA R14, R16, R14, R18 ;  /* 0x0000000e100e722b */ /* 0x000fd40000000012 */
[----:B------:R-:W-:Y:S05]  /*6c50*/  @P0 BRA `(.L_x_74) ;  /* 0x00000000006c0947 */ /* 0x000fea0003800000 */
[----:B------:R-:W-:-:S04]  /*6c60*/  LOP3.LUT R9, R7, 0x7ff00000, RZ, 0xc0, !PT ;  /* 0x7ff0000007097812 */ /* 0x000fc800078ec0ff */
[CC--:B------:R-:W-:Y:S02]  /*6c70*/  VIADDMNMX R8, R12.reuse, -R9.reuse, 0xb9600000, !PT ;  /* 0xb96000000c087446 */ /* 0x0c0fe40007800909 */
[----:B------:R-:W-:Y:S02]  /*6c80*/  ISETP.GE.U32.AND P0, PT, R12, R9, PT ;  /* 0x000000090c00720c */ /* 0x000fe40003f06070 */
[----:B------:R-:W-:Y:S02]  /*6c90*/  VIMNMX R8, PT, PT, R8, 0x46a00000, PT ;  /* 0x46a0000008087848 */ /* 0x000fe40003fe0100 */
[----:B------:R-:W-:-:S05]  /*6ca0*/  SEL R13, R13, 0x63400000, !P0 ;  /* 0x634000000d0d7807 */ /* 0x000fca0004000000 */
[----:B------:R-:W-:Y:S02]  /*6cb0*/  IMAD.IADD R16, R8, 0x1, -R13 ;  /* 0x0000000108107824 */ /* 0x000fe400078e0a0d */
[----:B------:R-:W-:-:S03]  /*6cc0*/  IMAD.MOV.U32 R8, RZ, RZ, RZ ;  /* 0x000000ffff087224 */ /* 0x000fc600078e00ff */
[----:B------:R-:W-:-:S06]  /*6cd0*/  IADD3 R9, PT, PT, R16, 0x7fe00000, RZ ;  /* 0x7fe0000010097810 */ /* 0x000fcc0007ffe0ff */
[----:B------:R-:W-:-:S10]  /*6ce0*/  DMUL R12, R14, R8 ;  /* 0x000000080e0c7228 */ /* 0x000fd40000000000 */
[----:B------:R-:W-:-:S13]  /*6cf0*/  FSETP.GTU.AND P0, PT, |R13|, 1.469367938527859385e-39, PT ;  /* 0x001000000d00780b */ /* 0x000fda0003f0c200 */
[----:B------:R-:W-:Y:S05]  /*6d00*/  @P0 BRA `(.L_x_75) ;  /* 0x0000000000940947 */ /* 0x000fea0003800000 */
[----:B------:R-:W-:Y:S01]  /*6d10*/  DFMA R2, R14, -R2, R10 ;  /* 0x800000020e02722b */ /* 0x000fe2000000000a */
[----:B------:R-:W-:-:S09]  /*6d20*/  MOV R8, RZ ;  /* 0x000000ff00087202 */ /* 0x000fd20000000f00 */
[C---:B------:R-:W-:Y:S02]  /*6d30*/  FSETP.NEU.AND P0, PT, R3.reuse, RZ, PT ;  /* 0x000000ff0300720b */ /* 0x040fe40003f0d000 */
[----:B------:R-:W-:-:S04]  /*6d40*/  LOP3.LUT R7, R3, 0x80000000, R7, 0x48, !PT ;  /* 0x8000000003077812 */ /* 0x000fc800078e4807 */
[----:B------:R-:W-:-:S07]  /*6d50*/  LOP3.LUT R9, R7, R9, RZ, 0xfc, !PT ;  /* 0x0000000907097212 */ /* 0x000fce00078efcff */
[----:B------:R-:W-:Y:S05]  /*6d60*/  @!P0 BRA `(.L_x_75) ;  /* 0x00000000007c8947 */ /* 0x000fea0003800000 */
[----:B------:R-:W-:Y:S01]  /*6d70*/  IMAD.MOV R3, RZ, RZ, -R16 ;  /* 0x000000ffff037224 */ /* 0x000fe200078e0a10 */
[----:B------:R-:W-:Y:S01]  /*6d80*/  MOV R2, RZ ;  /* 0x000000ff00027202 */ /* 0x000fe20000000f00 */
[----:B------:R-:W-:-:S05]  /*6d90*/  DMUL.RP R8, R14, R8 ;  /* 0x000000080e087228 */ /* 0x000fca0000008000 */
[----:B------:R-:W-:-:S05]  /*6da0*/  DFMA R2, R12, -R2, R14 ;  /* 0x800000020c02722b */ /* 0x000fca000000000e */
[----:B------:R-:W-:Y:S02]  /*6db0*/  LOP3.LUT R7, R9, R7, RZ, 0x3c, !PT ;  /* 0x0000000709077212 */ /* 0x000fe400078e3cff */
[----:B------:R-:W-:-:S04]  /*6dc0*/  IADD3 R2, PT, PT, -R16, -0x43300000, RZ ;  /* 0xbcd0000010027810 */ /* 0x000fc80007ffe1ff */
[----:B------:R-:W-:-:S04]  /*6dd0*/  FSETP.NEU.AND P0, PT, |R3|, R2, PT ;  /* 0x000000020300720b */ /* 0x000fc80003f0d200 */
[----:B------:R-:W-:Y:S02]  /*6de0*/  FSEL R12, R8, R12, !P0 ;  /* 0x0000000c080c7208 */ /* 0x000fe40004000000 */
[----:B------:R-:W-:Y:S01]  /*6df0*/  FSEL R13, R7, R13, !P0 ;  /* 0x0000000d070d7208 */ /* 0x000fe20004000000 */
[----:B------:R-:W-:Y:S06]  /*6e00*/  BRA `(.L_x_75) ;  /* 0x0000000000547947 */ /* 0x000fec0003800000 */
.L_x_74:
[----:B------:R-:W-:-:S14]  /*6e10*/  DSETP.NAN.AND P0, PT, R8, R8, PT ;  /* 0x000000080800722a */ /* 0x000fdc0003f08000 */
[----:B------:R-:W-:Y:S05]  /*6e20*/  @P0 BRA `(.L_x_76) ;  /* 0x0000000000440947 */ /* 0x000fea0003800000 */
[----:B------:R-:W-:-:S14]  /*6e30*/  DSETP.NAN.AND P0, PT, R6, R6, PT ;  /* 0x000000060600722a */ /* 0x000fdc0003f08000 */
[----:B------:R-:W-:Y:S05]  /*6e40*/  @P0 BRA `(.L_x_77) ;  /* 0x0000000000300947 */ /* 0x000fea0003800000 */
[----:B------:R-:W-:Y:S01]  /*6e50*/  ISETP.NE.AND P0, PT, R21, R20, PT ;  /* 0x000000141500720c */ /* 0x000fe20003f05270 */
[----:B------:R-:W-:Y:S01]  /*6e60*/  IMAD.MOV.U32 R12, RZ, RZ, 0x0 ;  /* 0x00000000ff0c7424 */ /* 0x000fe200078e00ff */
[----:B------:R-:W-:-:S11]  /*6e70*/  MOV R13, 0xfff80000 ;  /* 0xfff80000000d7802 */ /* 0x000fd60000000f00 */
[----:B------:R-:W-:Y:S05]  /*6e80*/  @!P0 BRA `(.L_x_75) ;  /* 0x0000000000348947 */ /* 0x000fea0003800000 */
[----:B------:R-:W-:Y:S02]  /*6e90*/  ISETP.NE.AND P0, PT, R21, 0x7ff00000, PT ;  /* 0x7ff000001500780c */ /* 0x000fe40003f05270 */
[----:B------:R-:W-:Y:S02]  /*6ea0*/  LOP3.LUT R13, R9, 0x80000000, R7, 0x48, !PT ;  /* 0x80000000090d7812 */ /* 0x000fe400078e4807 */
[----:B------:R-:W-:-:S13]  /*6eb0*/  ISETP.EQ.OR P0, PT, R20, RZ, !P0 ;  /* 0x000000ff1400720c */ /* 0x000fda0004702670 */
[----:B------:R-:W-:Y:S01]  /*6ec0*/  @P0 LOP3.LUT R2, R13, 0x7ff00000, RZ, 0xfc, !PT ;  /* 0x7ff000000d020812 */ /* 0x000fe200078efcff */
[----:B------:R-:W-:Y:S01]  /*6ed0*/  @!P0 IMAD.MOV.U32 R12, RZ, RZ, RZ ;  /* 0x000000ffff0c8224 */ /* 0x000fe200078e00ff */
[----:B------:R-:W-:-:S03]  /*6ee0*/  @P0 MOV R12, RZ ;  /* 0x000000ff000c0202 */ /* 0x000fc60000000f00 */
[----:B------:R-:W-:Y:S01]  /*6ef0*/  @P0 IMAD.MOV.U32 R13, RZ, RZ, R2 ;  /* 0x000000ffff0d0224 */ /* 0x000fe200078e0002 */
[----:B------:R-:W-:Y:S06]  /*6f00*/  BRA `(.L_x_75) ;  /* 0x0000000000147947 */ /* 0x000fec0003800000 */
.L_x_77:
[----:B------:R-:W-:Y:S02]  /*6f10*/  LOP3.LUT R13, R7, 0x80000, RZ, 0xfc, !PT ;  /* 0x00080000070d7812 */ /* 0x000fe400078efcff */
[----:B------:R-:W-:Y:S01]  /*6f20*/  MOV R12, R6 ;  /* 0x00000006000c7202 */ /* 0x000fe20000000f00 */
[----:B------:R-:W-:Y:S06]  /*6f30*/  BRA `(.L_x_75) ;  /* 0x0000000000087947 */ /* 0x000fec0003800000 */
.L_x_76:
[----:B------:R-:W-:Y:S01]  /*6f40*/  LOP3.LUT R13, R9, 0x80000, RZ, 0xfc, !PT ;  /* 0x00080000090d7812 */ /* 0x000fe200078efcff */
[----:B------:R-:W-:-:S07]  /*6f50*/  IMAD.MOV.U32 R12, RZ, RZ, R8 ;  /* 0x000000ffff0c7224 */ /* 0x000fce00078e0008 */
.L_x_75:
[----:B------:R-:W-:Y:S05]  /*6f60*/  BSYNC.RECONVERGENT B3 ;  /* 0x0000000000037941 */ /* 0x000fea0003800200 */
.L_x_73:
[----:B------:R-:W-:Y:S01]  /*6f70*/  MOV R2, R0 ;  /* 0x0000000000027202 */ /* 0x000fe20000000f00 */
[----:B------:R-:W-:-:S04]  /*6f80*/  IMAD.MOV.U32 R3, RZ, RZ, 0x0 ;  /* 0x00000000ff037424 */ /* 0x000fc800078e00ff */
[----:B------:R-:W-:Y:S05]  /*6f90*/  RET.REL.NODEC R2 `(_Z9zipKernelPfPiS0_iiS_S0_S0_iS_S0_S0_ii) ;  /* 0xffffff9002187950 */ /* 0x000fea0003c3ffff */
        .weak           $__internal_2_$__cuda_sm20_rcp_rn_f32_slowpath
        .type           $__internal_2_$__cuda_sm20_rcp_rn_f32_slowpath,@function
        .size           $__internal_2_$__cuda_sm20_rcp_rn_f32_slowpath,(.L_x_354 - $__internal_2_$__cuda_sm20_rcp_rn_f32_slowpath)
$__internal_2_$__cuda_sm20_rcp_rn_f32_slowpath:
[----:B------:R-:W-:Y:S01]  /*6fa0*/  SHF.L.U32 R0, R7, 0x1, RZ ;  /* 0x0000000107007819 */ /* 0x000fe200000006ff */
[----:B------:R-:W-:Y:S03]  /*6fb0*/  BSSY.RECONVERGENT B2, `(.L_x_78) ;  /* 0x0000031000027945 */ /* 0x000fe60003800200 */
[----:B------:R-:W-:Y:S01]  /*6fc0*/  SHF.R.U32.HI R9, RZ, 0x18, R0 ;  /* 0x00000018ff097819 */ /* 0x000fe20000011600 */
[----:B------:R-:W-:-:S03]  /*6fd0*/  IMAD.MOV.U32 R0, RZ, RZ, R7 ;  /* 0x000000ffff007224 */ /* 0x000fc600078e0007 */
[----:B------:R-:W-:-:S13]  /*6fe0*/  ISETP.NE.U32.AND P0, PT, R9, RZ, PT ;  /* 0x000000ff0900720c */ /* 0x000fda0003f05070 */
[----:B------:R-:W-:Y:S05]  /*6ff0*/  @P0 BRA `(.L_x_79) ;  /* 0x0000000000280947 */ /* 0x000fea0003800000 */
[----:B------:R-:W-:-:S04]  /*7000*/  SHF.L.U32 R2, R0, 0x1, RZ ;  /* 0x0000000100027819 */ /* 0x000fc800000006ff */
[----:B------:R-:W-:-:S13]  /*7010*/  ISETP.NE.AND P0, PT, R2, RZ, PT ;  /* 0x000000ff0200720c */ /* 0x000fda0003f05270 */
[----:B------:R-:W-:Y:S01]  /*7020*/  @P0 FFMA R7, R0, 1.84467440737095516160e+19, RZ ;  /* 0x5f80000000070823 */ /* 0x000fe200000000ff */
[----:B------:R-:W-:Y:S08]  /*7030*/  @!P0 MUFU.RCP R3, R0 ;  /* 0x0000000000038308 */ /* 0x000ff00000001000 */
[----:B------:R-:W0:Y:S02]  /*7040*/  @P0 MUFU.RCP R2, R7 ;  /* 0x0000000700020308 */ /* 0x000e240000001000 */
[----:B0-----:R-:W-:-:S04]  /*7050*/  @P0 FFMA R8, R7, R2, -1 ;  /* 0xbf80000007080423 */ /* 0x001fc80000000002 */
[----:B------:R-:W-:-:S04]  /*7060*/  @P0 FADD.FTZ R9, -R8, -RZ ;  /* 0x800000ff08090221 */ /* 0x000fc80000010100 */
[----:B------:R-:W-:-:S04]  /*7070*/  @P0 FFMA R2, R2, R9, R2 ;  /* 0x0000000902020223 */ /* 0x000fc80000000002 */
[----:B------:R-:W-:Y:S01]  /*7080*/  @P0 FFMA R3, R2, 1.84467440737095516160e+19, RZ ;  /* 0x5f80000002030823 */ /* 0x000fe200000000ff */
[----:B------:R-:W-:Y:S06]  /*7090*/  BRA `(.L_x_80) ;  /* 0x0000000000887947 */ /* 0x000fec0003800000 */
.L_x_79:
[----:B------:R-:W-:-:S05]  /*70a0*/  VIADD R11, R9, 0xffffff03 ;  /* 0xffffff03090b7836 */ /* 0x000fca0000000000 */
[----:B------:R-:W-:-:S13]  /*70b0*/  ISETP.GT.U32.AND P0, PT, R11, 0x1, PT ;  /* 0x000000010b00780c */ /* 0x000fda0003f04070 */
[----:B------:R-:W-:Y:S05]  /*70c0*/  @P0 BRA `(.L_x_81) ;  /* 0x0000000000780947 */ /* 0x000fea0003800000 */
[----:B------:R-:W-:Y:S01]  /*70d0*/  LOP3.LUT R2, R0, 0x7fffff, RZ, 0xc0, !PT ;  /* 0x007fffff00027812 */ /* 0x000fe200078ec0ff */
[----:B------:R-:W-:-:S03]  /*70e0*/  HFMA2 R10, -RZ, RZ, 0, 1.78813934326171875e-07 ;  /* 0x00000003ff0a7431 */ /* 0x000fc600000001ff */
[----:B------:R-:W-:-:S04]  /*70f0*/  LOP3.LUT R2, R2, 0x3f800000, RZ, 0xfc, !PT ;  /* 0x3f80000002027812 */ /* 0x000fc800078efcff */
[----:B------:R-:W0:Y:S01]  /*7100*/  MUFU.RCP R3, R2 ;  /* 0x0000000200037308 */ /* 0x000e220000001000 */
[----:B------:R-:W-:Y:S01]  /*7110*/  SHF.L.U32 R10, R10, R11, RZ ;  /* 0x0000000b0a0a7219 */ /* 0x000fe200000006ff */
[----:B0-----:R-:W-:-:S04]  /*7120*/  FFMA R7, R2, R3, -1 ;  /* 0xbf80000002077423 */ /* 0x001fc80000000003 */
[----:B------:R-:W-:-:S04]  /*7130*/  FADD.FTZ R8, -R7, -RZ ;  /* 0x800000ff07087221 */ /* 0x000fc80000010100 */
[CCC-:B------:R-:W-:Y:S01]  /*7140*/  FFMA.RM R7, R3.reuse, R8.reuse, R3.reuse ;  /* 0x0000000803077223 */ /* 0x1c0fe20000004003 */
[----:B------:R-:W-:-:S04]  /*7150*/  FFMA.RP R8, R3, R8, R3 ;  /* 0x0000000803087223 */ /* 0x000fc80000008003 */
[C---:B------:R-:W-:Y:S02]  /*7160*/  LOP3.LUT R3, R7.reuse, 0x7fffff, RZ, 0xc0, !PT ;  /* 0x007fffff07037812 */ /* 0x040fe400078ec0ff */
[----:B------:R-:W-:Y:S02]  /*7170*/  FSETP.NEU.FTZ.AND P0, PT, R7, R8, PT ;  /* 0x000000080700720b */ /* 0x000fe40003f1d000 */
[----:B------:R-:W-:Y:S02]  /*7180*/  LOP3.LUT R3, R3, 0x800000, RZ, 0xfc, !PT ;  /* 0x0080000003037812 */ /* 0x000fe400078efcff */
[----:B------:R-:W-:Y:S02]  /*7190*/  SEL R7, RZ, 0xffffffff, !P0 ;  /* 0xffffffffff077807 */ /* 0x000fe40004000000 */
[----:B------:R-:W-:-:S03]  /*71a0*/  LOP3.LUT R10, R10, R3, RZ, 0xc0, !PT ;  /* 0x000000030a0a7212 */ /* 0x000fc600078ec0ff */
[----:B------:R-:W-:Y:S01]  /*71b0*/  IMAD.MOV R2, RZ, RZ, -R7 ;  /* 0x000000ffff027224 */ /* 0x000fe200078e0a07 */
[----:B------:R-:W-:-:S04]  /*71c0*/  SHF.R.U32.HI R10, RZ, R11, R10 ;  /* 0x0000000bff0a7219 */ /* 0x000fc8000001160a */
[----:B------:R-:W-:Y:S02]  /*71d0*/  LOP3.LUT P1, RZ, R2, R11, R3, 0xf8, !PT ;  /* 0x0000000b02ff7212 */ /* 0x000fe4000782f803 */
[C---:B------:R-:W-:Y:S02]  /*71e0*/  LOP3.LUT P0, RZ, R10.reuse, 0x1, RZ, 0xc0, !PT ;  /* 0x000000010aff7812 */ /* 0x040fe4000780c0ff */
[----:B------:R-:W-:-:S04]  /*71f0*/  LOP3.LUT P2, RZ, R10, 0x2, RZ, 0xc0, !PT ;  /* 0x000000020aff7812 */ /* 0x000fc8000784c0ff */
[----:B------:R-:W-:Y:S02]  /*7200*/  PLOP3.LUT P0, PT, P0, P1, P2, 0xe0, 0x0 ;  /* 0x000000000000781c */ /* 0x000fe40000703c20 */
[----:B------:R-:W-:Y:S02]  /*7210*/  LOP3.LUT P1, RZ, R0, 0x7fffff, RZ, 0xc0, !PT ;  /* 0x007fffff00ff7812 */ /* 0x000fe4000782c0ff */
[----:B------:R-:W-:-:S04]  /*7220*/  SEL R2, RZ, 0x1, !P0 ;  /* 0x00000001ff027807 */ /* 0x000fc80004000000 */
[----:B------:R-:W-:-:S04]  /*7230*/  IADD3 R2, PT, PT, -R2, RZ, RZ ;  /* 0x000000ff02027210 */ /* 0x000fc80007ffe1ff */
[----:B------:R-:W-:Y:S01]  /*7240*/  ISETP.GE.AND P0, PT, R2, RZ, PT ;  /* 0x000000ff0200720c */ /* 0x000fe20003f06270 */
[----:B------:R-:W-:-:S05]  /*7250*/  VIADD R2, R9, 0xffffff04 ;  /* 0xffffff0409027836 */ /* 0x000fca0000000000 */
[----:B------:R-:W-:-:S07]  /*7260*/  SHF.R.U32.HI R3, RZ, R2, R3 ;  /* 0x00000002ff037219 */ /* 0x000fce0000011603 */
[----:B------:R-:W-:-:S05]  /*7270*/  @!P0 IADD3 R3, PT, PT, R3, 0x1, RZ ;  /* 0x0000000103038810 */ /* 0x000fca0007ffe0ff */
[----:B------:R-:W-:-:S05]  /*7280*/  @!P1 IMAD.SHL.U32 R3, R3, 0x2, RZ ;  /* 0x0000000203039824 */ /* 0x000fca00078e00ff */
[----:B------:R-:W-:Y:S01]  /*7290*/  LOP3.LUT R3, R3, 0x80000000, R0, 0xf8, !PT ;  /* 0x8000000003037812 */ /* 0x000fe200078ef800 */
[----:B------:R-:W-:Y:S06]  /*72a0*/  BRA `(.L_x_80) ;  /* 0x0000000000047947 */ /* 0x000fec0003800000 */
.L_x_81:
[----:B------:R0:W1:Y:S02]  /*72b0*/  MUFU.RCP R3, R0 ;  /* 0x0000000000037308 */ /* 0x0000640000001000 */
.L_x_80:
[----:B------:R-:W-:Y:S05]  /*72c0*/  BSYNC.RECONVERGENT B2 ;  /* 0x0000000000027941 */ /* 0x000fea0003800200 */
.L_x_78:
[----:B------:R-:W-:-:S04]  /*72d0*/  MOV R7, 0x0 ;  /* 0x0000000000077802 */ /* 0x000fc80000000f00 */
[----:B01----:R-:W-:Y:S05]  /*72e0*/  RET.REL.NODEC R6 `(_Z9zipKernelPfPiS0_iiS_S0_S0_iS_S0_S0_ii) ;  /* 0xffffff8c06447950 */ /* 0x003fea0003c3ffff */
.L_x_82:
[----:B------:R-:W-:-:S00]  /*72f0*/  BRA `(.L_x_82) ;  /* 0xfffffffc00fc7947 */ /* 0x000fc0000383ffff */
[----:B------:R-:W-:-:S00]  /*7300*/  NOP ;  /* 0x0000000000007918 */ /* 0x000fc00000000000 */
[----:B------:R-:W-:-:S00]  /*7310*/  NOP ;  /* 0x0000000000007918 */ /* 0x000fc00000000000 */
[----:B------:R-:W-:-:S00]  /*7320*/  NOP ;  /* 0x0000000000007918 */ /* 0x000fc00000000000 */
[----:B------:R-:W-:-:S00]  /*7330*/  NOP ;  /* 0x0000000000007918 */ /* 0x000fc00000000000 */
[----:B------:R-:W-:-:S00]  /*7340*/  NOP ;  /* 0x0000000000007918 */ /* 0x000fc00000000000 */
[----:B------:R-:W-:-:S00]  /*7350*/  NOP ;  /* 0x0000000000007918 */ /* 0x000fc00000000000 */
[----:B------:R-:W-:-:S00]  /*7360*/  NOP ;  /* 0x0000000000007918 */ /* 0x000fc00000000000 */
[----:B------:R-:W-:-:S00]  /*7370*/  NOP ;  /* 0x0000000000007918 */ /* 0x000fc00000000000 */
.L_x_354:


//--------------------- .text._Z12reduceKernelPfPiS0_iS_S0_S0_ifii --------------------------
	.section	.text._Z12reduceKernelPfPiS0_iS_S0_S0_ifii,"ax",@progbits
	.align	128
        .global         _Z12reduceKernelPfPiS0_iS_S0_S0_ifii
        .type           _Z12reduceKernelPfPiS0_iS_S0_S0_ifii,@function
        .size           _Z12reduceKernelPfPiS0_iS_S0_S0_ifii,(.L_x_357 - _Z12reduceKernelPfPiS0_iS_S0_S0_ifii)
        .other          _Z12reduceKernelPfPiS0_iS_S0_S0_ifii,@"STO_CUDA_ENTRY STV_DEFAULT"
_Z12reduceKernelPfPiS0_iS_S0_S0_ifii:
.text._Z12reduceKernelPfPiS0_iS_S0_S0_ifii:
[----:B------:R-:W0:Y:S01]  /*0000*/  LDC R1, c[0x0][0x37c] ;  /* 0x0000df00ff017b82 */ /* 0x000e220000000800 */
[----:B------:R-:W1:Y:S01]  /*0010*/  S2R R3, SR_TID.X ;  /* 0x0000000000037919 */ /* 0x000e620000002100 */
[----:B------:R-:W2:Y:S06]  /*0020*/  LDCU UR5, c[0x0][0x3c0] ;  /* 0x00007800ff0577ac */ /* 0x000eac0008000800 */
[----:B------:R-:W1:Y:S01]  /*0030*/  S2UR UR4, SR_CTAID.X ;  /* 0x00000000000479c3 */ /* 0x000e620000002500 */
[----:B0-----:R-:W-:Y:S01]  /*0040*/  VIADD R1, R1, 0xffffffb0 ;  /* 0xffffffb001017836 */ /* 0x001fe20000000000 */
[----:B------:R-:W-:Y:S01]  /*0050*/  CS2R R10, SRZ ;  /* 0x00000000000a7805 */ /* 0x000fe2000001ff00 */
[----:B------:R-:W0:Y:S03]  /*0060*/  LDCU.64 UR12, c[0x0][0x358] ;  /* 0x00006b00ff0c77ac */ /* 0x000e260008000a00 */
[----:B------:R-:W-:-:S02]  /*0070*/  R2UR UR11, R1 ;  /* 0x00000000010b72ca */ /* 0x000fc400000e0000 */
[----:B------:R-:W1:Y:S01]  /*0080*/  LDC R0, c[0x0][0x360] ;  /* 0x0000d800ff007b82 */ /* 0x000e620000000800 */
[----:B--2---:R-:W-:Y:S01]  /*0090*/  UISETP.GE.AND UP0, UPT, UR5, 0x1, UPT ;  /* 0x000000010500788c */ /* 0x004fe2000bf06270 */
[----:B-1----:R-:W-:-:S08]  /*00a0*/  IMAD R21, R0, UR4, R3 ;  /* 0x0000000400157c24 */ /* 0x002fd0000f8e0203 */
[----:B0-----:R-:W-:Y:S05]  /*00b0*/  BRA.U !UP0, `(.L_x_83) ;  /* 0x0000003108d07547 */ /* 0x001fea000b800000 */
[----:B------:R-:W0:Y:S01]  /*00c0*/  LDCU UR4, c[0x0][0x3c0] ;  /* 0x00007800ff0477ac */ /* 0x000e220008000800 */
[----:B------:R-:W-:Y:S02]  /*00d0*/  UIADD3 UR6, UPT, UPT, UR5, -0x1, URZ ;  /* 0xffffffff05067890 */ /* 0x000fe4000fffe0ff */
[----:B------:R-:W-:Y:S02]  /*00e0*/  ULOP3.LUT UR7, UR5, 0x7, URZ, 0xc0, !UPT ;  /* 0x0000000705077892 */ /* 0x000fe4000f8ec0ff */
[----:B------:R-:W-:Y:S02]  /*00f0*/  UISETP.GE.U32.AND UP1, UPT, UR6, 0x7, UPT ;  /* 0x000000070600788c */ /* 0x000fe4000bf26070 */
[----:B------:R-:W-:Y:S01]  /*0100*/  UISETP.NE.AND UP0, UPT, UR7, URZ, UPT ;  /* 0x000000ff0700728c */ /* 0x000fe2000bf05270 */
[----:B0-----:R-:W-:-:S06]  /*0110*/  IMAD.U32 R6, RZ, RZ, UR4 ;  /* 0x00000004ff067e24 */ /* 0x001fcc000f8e00ff */
[----:B------:R-:W-:Y:S05]  /*0120*/  BRA.U !UP1, `(.L_x_84) ;  /* 0x0000001109187547 */ /* 0x000fea000b800000 */
[----:B------:R-:W0:Y:S01]  /*0130*/  LDC.64 R12, c[0x0][0x388] ;  /* 0x0000e200ff0c7b82 */ /* 0x000e220000000a00 */
[----:B------:R-:W-:Y:S01]  /*0140*/  MOV R6, UR4 ;  /* 0x0000000400067c02 */ /* 0x000fe20008000f00 */
[----:B------:R-:W-:Y:S01]  /*0150*/  ULOP3.LUT UR5, UR5, 0x7ffffff8, URZ, 0xc0, !UPT ;  /* 0x7ffffff805057892 */ /* 0x000fe2000f8ec0ff */
[----:B------:R-:W-:-:S11]  /*0160*/  UMOV UR4, URZ ;  /* 0x000000ff00047c82 */ /* 0x000fd60008000000 */
.L_x_85:
[----:B-1----:R-:W-:-:S04]  /*0170*/  VIADD R19, R6, 0xffffffff ;  /* 0xffffffff06137836 */ /* 0x002fc80000000000 */
[----:B0-----:R-:W-:-:S06]  /*0180*/  IMAD.WIDE.U32 R22, R19, 0x4, R12 ;  /* 0x0000000413167825 */ /* 0x001fcc00078e000c */
[----:B------:R-:W2:Y:S01]  /*0190*/  LDG.E R22, desc[UR12][R22.64] ;  /* 0x0000000c16167981 */ /* 0x000ea2000c1e1900 */
[----:B------:R-:W-:-:S04]  /*01a0*/  VIADD R8, R6, 0xfffffffe ;  /* 0xfffffffe06087836 */ /* 0x000fc80000000000 */
[----:B------:R-:W-:-:S05]  /*01b0*/  IMAD.WIDE.U32 R14, R8, 0x4, R12 ;  /* 0x00000004080e7825 */ /* 0x000fca00078e000c */
[----:B------:R-:W3:Y:S01]  /*01c0*/  LDG.E R9, desc[UR12][R14.64] ;  /* 0x0000000c0e097981 */ /* 0x000ee2000c1e1900 */
[----:B------:R-:W-:-:S05]  /*01d0*/  IADD3 R0, PT, PT, R6, -0x3, RZ ;  /* 0xfffffffd06007810 */ /* 0x000fca0007ffe0ff */
[----:B------:R-:W-:-:S05]  /*01e0*/  IMAD.WIDE.U32 R16, R0, 0x4, R12 ;  /* 0x0000000400107825 */ /* 0x000fca00078e000c */
[----:B------:R3:W4:Y:S01]  /*01f0*/  LDG.E R7, desc[UR12][R16.64] ;  /* 0x0000000c10077981 */ /* 0x000722000c1e1900 */
[----:B------:R-:W-:-:S04]  /*0200*/  VIADD R4, R6, 0xfffffffc ;  /* 0xfffffffc06047836 */ /* 0x000fc80000000000 */
[----:B------:R-:W-:-:S05]  /*0210*/  IMAD.WIDE.U32 R24, R4, 0x4, R12 ;  /* 0x0000000404187825 */ /* 0x000fca00078e000c */
[----:B------:R0:W5:Y:S01]  /*0220*/  LDG.E R11, desc[UR12][R24.64] ;  /* 0x0000000c180b7981 */ /* 0x000162000c1e1900 */
[----:B------:R-:W-:-:S04]  /*0230*/  VIADD R5, R6, 0xfffffffb ;  /* 0xfffffffb06057836 */ /* 0x000fc80000000000 */
[----:B------:R-:W-:-:S05]  /*0240*/  IMAD.WIDE.U32 R26, R5, 0x4, R12 ;  /* 0x00000004051a7825 */ /* 0x000fca00078e000c */
[----:B------:R-:W5:Y:S01]  /*0250*/  LDG.E R10, desc[UR12][R26.64] ;  /* 0x0000000c1a0a7981 */ /* 0x000f62000c1e1900 */
[-C--:B--2---:R-:W-:Y:S02]  /*0260*/  IABS R2, R22.reuse ;  /* 0x0000001600027213 */ /* 0x084fe40000000000 */
[----:B------:R-:W-:Y:S02]  /*0270*/  IABS R20, R22 ;  /* 0x0000001600147213 */ /* 0x000fe40000000000 */
[----:B------:R-:W1:Y:S01]  /*0280*/  I2F.RP R18, R2 ;  /* 0x0000000200127306 */ /* 0x000e620000209400 */
[-C--:B---3--:R-:W-:Y:S02]  /*0290*/  IABS R17, R9.reuse ;  /* 0x0000000900117213 */ /* 0x088fe40000000000 */
[----:B0-----:R-:W-:-:S05]  /*02a0*/  IABS R24, R9 ;  /* 0x0000000900187213 */ /* 0x001fca0000000000 */
[----:B------:R-:W0:Y:S01]  /*02b0*/  I2F.RP R16, R17 ;  /* 0x0000001100107306 */ /* 0x000e220000209400 */
[----:B------:R-:W-:-:S07]  /*02c0*/  IADD3 R24, PT, PT, RZ, -R24, RZ ;  /* 0x80000018ff187210 */ /* 0x000fce0007ffe0ff */
[----:B-1----:R-:W1:Y:S08]  /*02d0*/  MUFU.RCP R18, R18 ;  /* 0x0000001200127308 */ /* 0x002e700000001000 */
[----:B0-----:R-:W-:Y:S01]  /*02e0*/  MUFU.RCP R16, R16 ;  /* 0x0000001000107308 */ /* 0x001fe20000001000 */
[----:B-1----:R-:W-:Y:S02]  /*02f0*/  IADD3 R14, PT, PT, R18, 0xffffffe, RZ ;  /* 0x0ffffffe120e7810 */ /* 0x002fe40007ffe0ff */
[----:B------:R-:W-:-:S05]  /*0300*/  IABS R18, R21 ;  /* 0x0000001500127213 */ /* 0x000fca0000000000 */
[----:B------:R0:W1:Y:S02]  /*0310*/  F2I.FTZ.U32.TRUNC.NTZ R15, R14 ;  /* 0x0000000e000f7305 */ /* 0x000064000021f000 */
[----:B0-----:R-:W-:Y:S02]  /*0320*/  IMAD.MOV.U32 R14, RZ, RZ, RZ ;  /* 0x000000ffff0e7224 */ /* 0x001fe400078e00ff */
[----:B-1----:R-:W-:-:S04]  /*0330*/  IMAD.MOV R23, RZ, RZ, -R15 ;  /* 0x000000ffff177224 */ /* 0x002fc800078e0a0f */
[----:B------:R-:W-:-:S04]  /*0340*/  IMAD R23, R23, R2, RZ ;  /* 0x0000000217177224 */ /* 0x000fc800078e02ff */
[----:B------:R-:W-:Y:S01]  /*0350*/  IMAD.HI.U32 R15, R15, R23, R14 ;  /* 0x000000170f0f7227 */ /* 0x000fe200078e000e */
[----:B------:R-:W-:-:S05]  /*0360*/  IADD3 R23, PT, PT, RZ, -R20, RZ ;  /* 0x80000014ff177210 */ /* 0x000fca0007ffe0ff */
[----:B------:R-:W-:-:S04]  /*0370*/  IMAD.HI.U32 R14, R15, R18, RZ ;  /* 0x000000120f0e7227 */ /* 0x000fc800078e00ff */
[----:B------:R-:W-:Y:S02]  /*0380*/  IMAD R15, R14, R23, R18 ;  /* 0x000000170e0f7224 */ /* 0x000fe400078e0212 */
[----:B------:R-:W-:Y:S01]  /*0390*/  VIADD R18, R16, 0xffffffe ;  /* 0x0ffffffe10127836 */ /* 0x000fe20000000000 */
[----:B----4-:R-:W-:Y:S02]  /*03a0*/  IABS R16, R7 ;  /* 0x0000000700107213 */ /* 0x010fe40000000000 */
[----:B------:R-:W-:-:S13]  /*03b0*/  ISETP.GT.U32.AND P1, PT, R2, R15, PT ;  /* 0x0000000f0200720c */ /* 0x000fda0003f24070 */
[----:B------:R-:W-:Y:S01]  /*03c0*/  @!P1 IMAD.IADD R15, R15, 0x1, -R2 ;  /* 0x000000010f0f9824 */ /* 0x000fe200078e0a02 */
[----:B------:R-:W-:Y:S02]  /*03d0*/  @!P1 IADD3 R14, PT, PT, R14, 0x1, RZ ;  /* 0x000000010e0e9810 */ /* 0x000fe40007ffe0ff */
[----:B------:R-:W-:Y:S02]  /*03e0*/  ISETP.NE.AND P1, PT, R22, RZ, PT ;  /* 0x000000ff1600720c */ /* 0x000fe40003f25270 */
[----:B------:R-:W-:Y:S02]  /*03f0*/  ISETP.GE.U32.AND P0, PT, R15, R2, PT ;  /* 0x000000020f00720c */ /* 0x000fe40003f06070 */
[----:B------:R-:W0:Y:S01]  /*0400*/  F2I.FTZ.U32.TRUNC.NTZ R15, R18 ;  /* 0x00000012000f7305 */ /* 0x000e22000021f000 */
[----:B------:R-:W-:-:S04]  /*0410*/  LOP3.LUT R2, R21, R22, RZ, 0x3c, !PT ;  /* 0x0000001615027212 */ /* 0x000fc800078e3cff */
[----:B------:R-:W-:-:S03]  /*0420*/  ISETP.GE.AND P2, PT, R2, RZ, PT ;  /* 0x000000ff0200720c */ /* 0x000fc60003f46270 */
[----:B------:R-:W1:Y:S03]  /*0430*/  I2F.RP R18, R16 ;  /* 0x0000001000127306 */ /* 0x000e660000209400 */
[----:B------:R-:W-:-:S04]  /*0440*/  @P0 VIADD R14, R14, 0x1 ;  /* 0x000000010e0e0836 */ /* 0x000fc80000000000 */
[----:B------:R-:W-:Y:S01]  /*0450*/  IMAD.MOV.U32 R2, RZ, RZ, R14 ;  /* 0x000000ffff027224 */ /* 0x000fe200078e000e */
[----:B0-----:R-:W-:-:S03]  /*0460*/  IADD3 R14, PT, PT, RZ, -R15, RZ ;  /* 0x8000000fff0e7210 */ /* 0x001fc60007ffe0ff */
[----:B------:R-:W-:Y:S01]  /*0470*/  @!P2 IMAD.MOV R2, RZ, RZ, -R2 ;  /* 0x000000ffff02a224 */ /* 0x000fe200078e0a02 */
[----:B------:R-:W-:Y:S01]  /*0480*/  @!P1 LOP3.LUT R2, RZ, R22, RZ, 0x33, !PT ;  /* 0x00000016ff029212 */ /* 0x000fe200078e33ff */
[----:B------:R-:W-:Y:S02]  /*0490*/  IMAD R23, R14, R17, RZ ;  /* 0x000000110e177224 */ /* 0x000fe400078e02ff */
[----:B------:R-:W-:Y:S01]  /*04a0*/  IMAD.MOV.U32 R14, RZ, RZ, RZ ;  /* 0x000000ffff0e7224 */ /* 0x000fe200078e00ff */
[----:B------:R-:W-:Y:S01]  /*04b0*/  IABS R20, R2 ;  /* 0x0000000200147213 */ /* 0x000fe20000000000 */
[----:B-1----:R-:W0:Y:S02]  /*04c0*/  MUFU.RCP R18, R18 ;  /* 0x0000001200127308 */ /* 0x002e240000001000 */
[----:B------:R-:W-:-:S04]  /*04d0*/  IMAD.HI.U32 R14, R15, R23, R14 ;  /* 0x000000170f0e7227 */ /* 0x000fc800078e000e */
[----:B------:R-:W-:Y:S02]  /*04e0*/  IMAD.MOV.U32 R15, RZ, RZ, R20 ;  /* 0x000000ffff0f7224 */ /* 0x000fe400078e0014 */
[----:B------:R-:W-:Y:S01]  /*04f0*/  IMAD.MOV.U32 R20, RZ, RZ, R24 ;  /* 0x000000ffff147224 */ /* 0x000fe200078e0018 */
[----:B-----5:R-:W-:Y:S01]  /*0500*/  IABS R24, R11 ;  /* 0x0000000b00187213 */ /* 0x020fe20000000000 */
[----:B------:R-:W-:-:S04]  /*0510*/  IMAD.HI.U32 R14, R14, R15, RZ ;  /* 0x0000000f0e0e7227 */ /* 0x000fc800078e00ff */
[----:B------:R-:W-:Y:S01]  /*0520*/  IMAD R20, R14, R20, R15 ;  /* 0x000000140e147224 */ /* 0x000fe200078e020f */
[----:B0-----:R-:W-:-:S04]  /*0530*/  IADD3 R15, PT, PT, R18, 0xffffffe, RZ ;  /* 0x0ffffffe120f7810 */ /* 0x001fc80007ffe0ff */
[----:B------:R-:W-:Y:S02]  /*0540*/  ISETP.GT.U32.AND P1, PT, R17, R20, PT ;  /* 0x000000141100720c */ /* 0x000fe40003f24070 */
[----:B------:R-:W0:Y:S11]  /*0550*/  F2I.FTZ.U32.TRUNC.NTZ R15, R15 ;  /* 0x0000000f000f7305 */ /* 0x000e36000021f000 */
[----:B------:R-:W-:-:S02]  /*0560*/  @!P1 IMAD.IADD R20, R20, 0x1, -R17 ;  /* 0x0000000114149824 */ /* 0x000fc400078e0a11 */
[----:B------:R-:W-:Y:S01]  /*0570*/  @!P1 VIADD R14, R14, 0x1 ;  /* 0x000000010e0e9836 */ /* 0x000fe20000000000 */
[----:B------:R-:W-:Y:S02]  /*0580*/  ISETP.NE.AND P1, PT, R9, RZ, PT ;  /* 0x000000ff0900720c */ /* 0x000fe40003f25270 */
[----:B------:R-:W-:Y:S01]  /*0590*/  ISETP.GE.U32.AND P0, PT, R20, R17, PT ;  /* 0x000000111400720c */ /* 0x000fe20003f06070 */
[----:B0-----:R-:W-:Y:S01]  /*05a0*/  IMAD.MOV R23, RZ, RZ, -R15 ;  /* 0x000000ffff177224 */ /* 0x001fe200078e0a0f */
[----:B------:R-:W-:-:S03]  /*05b0*/  LOP3.LUT R17, R2, R9, RZ, 0x3c, !PT ;  /* 0x0000000902117212 */ /* 0x000fc600078e3cff */
[----:B------:R-:W-:Y:S01]  /*05c0*/  IMAD R23, R23, R16, RZ ;  /* 0x0000001017177224 */ /* 0x000fe200078e02ff */
[----:B------:R-:W-:Y:S02]  /*05d0*/  ISETP.GE.AND P2, PT, R17, RZ, PT ;  /* 0x000000ff1100720c */ /* 0x000fe40003f46270 */
[----:B------:R-:W0:Y:S05]  /*05e0*/  I2F.RP R17, R24 ;  /* 0x0000001800117306 */ /* 0x000e2a0000209400 */
[----:B------:R-:W-:-:S05]  /*05f0*/  @P0 IADD3 R14, PT, PT, R14, 0x1, RZ ;  /* 0x000000010e0e0810 */ /* 0x000fca0007ffe0ff */
[----:B------:R-:W-:Y:S02]  /*0600*/  IMAD.MOV.U32 R18, RZ, RZ, R14 ;  /* 0x000000ffff127224 */ /* 0x000fe400078e000e */
[----:B------:R-:W-:-:S03]  /*0610*/  IMAD.MOV.U32 R14, RZ, RZ, RZ ;  /* 0x000000ffff0e7224 */ /* 0x000fc600078e00ff */
[----:B------:R-:W-:Y:S01]  /*0620*/  @!P2 IADD3 R18, PT, PT, -R18, RZ, RZ ;  /* 0x000000ff1212a210 */ /* 0x000fe20007ffe1ff */
[----:B------:R-:W-:Y:S01]  /*0630*/  IMAD.HI.U32 R14, R15, R23, R14 ;  /* 0x000000170f0e7227 */ /* 0x000fe200078e000e */
[----:B------:R-:W-:Y:S01]  /*0640*/  @!P1 LOP3.LUT R18, RZ, R9, RZ, 0x33, !PT ;  /* 0x00000009ff129212 */ /* 0x000fe200078e33ff */
[----:B0-----:R-:W0:Y:S01]  /*0650*/  MUFU.RCP R17, R17 ;  /* 0x0000001100117308 */ /* 0x001e220000001000 */
[----:B------:R-:W-:Y:S02]  /*0660*/  IABS R15, R7 ;  /* 0x00000007000f7213 */ /* 0x000fe40000000000 */
[----:B------:R-:W-:Y:S02]  /*0670*/  IABS R25, R18 ;  /* 0x0000001200197213 */ /* 0x000fe40000000000 */
[----:B------:R-:W-:Y:S01]  /*0680*/  IABS R23, R10 ;  /* 0x0000000a00177213 */ /* 0x000fe20000000000 */
[----:B------:R-:W-:Y:S02]  /*0690*/  IMAD.MOV R15, RZ, RZ, -R15 ;  /* 0x000000ffff0f7224 */ /* 0x000fe400078e0a0f */
[----:B------:R-:W-:Y:S01]  /*06a0*/  IMAD.HI.U32 R20, R14, R25, RZ ;  /* 0x000000190e147227 */ /* 0x000fe200078e00ff */
[----:B------:R-:W1:Y:S01]  /*06b0*/  I2F.RP R26, R23 ;  /* 0x00000017001a7306 */ /* 0x000e620000209400 */
[----:B------:R-:W-:-:S02]  /*06c0*/  LOP3.LUT R14, R18, R7, RZ, 0x3c, !PT ;  /* 0x00000007120e7212 */ /* 0x000fc400078e3cff */
[----:B------:R-:W-:Y:S02]  /*06d0*/  IMAD R25, R20, R15, R25 ;  /* 0x0000000f14197224 */ /* 0x000fe400078e0219 */
[----:B------:R-:W-:Y:S01]  /*06e0*/  ISETP.GE.AND P2, PT, R14, RZ, PT ;  /* 0x000000ff0e00720c */ /* 0x000fe20003f46270 */
[----:B------:R-:W-:Y:S02]  /*06f0*/  IMAD.MOV.U32 R14, RZ, RZ, RZ ;  /* 0x000000ffff0e7224 */ /* 0x000fe400078e00ff */
[----:B------:R-:W-:Y:S02]  /*0700*/  ISETP.GT.U32.AND P1, PT, R16, R25, PT ;  /* 0x000000191000720c */ /* 0x000fe40003f24070 */
[----:B0-----:R-:W-:Y:S01]  /*0710*/  IADD3 R15, PT, PT, R17, 0xffffffe, RZ ;  /* 0x0ffffffe110f7810 */ /* 0x001fe20007ffe0ff */
[----:B-1----:R-:W0:Y:S10]  /*0720*/  MUFU.RCP R26, R26 ;  /* 0x0000001a001a7308 */ /* 0x002e340000001000 */
[----:B------:R-:W-:Y:S01]  /*0730*/  @!P1 IMAD.IADD R25, R25, 0x1, -R16 ;  /* 0x0000000119199824 */ /* 0x000fe200078e0a10 */
[----:B------:R-:W1:Y:S01]  /*0740*/  F2I.FTZ.U32.TRUNC.NTZ R15, R15 ;  /* 0x0000000f000f7305 */ /* 0x000e62000021f000 */
[----:B------:R-:W-:Y:S01]  /*0750*/  @!P1 VIADD R20, R20, 0x1 ;  /* 0x0000000114149836 */ /* 0x000fe20000000000 */
[----:B------:R-:W-:-:S02]  /*0760*/  ISETP.NE.AND P1, PT, R7, RZ, PT ;  /* 0x000000ff0700720c */ /* 0x000fc40003f25270 */
[----:B------:R-:W-:Y:S02]  /*0770*/  ISETP.GE.U32.AND P0, PT, R25, R16, PT ;  /* 0x000000101900720c */ /* 0x000fe40003f06070 */
[----:B0-----:R-:W-:-:S04]  /*0780*/  IADD3 R16, PT, PT, R26, 0xffffffe, RZ ;  /* 0x0ffffffe1a107810 */ /* 0x001fc80007ffe0ff */
[----:B------:R-:W0:Y:S01]  /*0790*/  F2I.FTZ.U32.TRUNC.NTZ R17, R16 ;  /* 0x0000001000117305 */ /* 0x000e22000021f000 */
[----:B-1----:R-:W-:-:S06]  /*07a0*/  IMAD.MOV R25, RZ, RZ, -R15 ;  /* 0x000000ffff197224 */ /* 0x002fcc00078e0a0f */
[----:B------:R-:W-:Y:S02]  /*07b0*/  @P0 VIADD R20, R20, 0x1 ;  /* 0x0000000114140836 */ /* 0x000fe40000000000 */
[----:B------:R-:W-:-:S03]  /*07c0*/  IMAD R25, R25, R24, RZ ;  /* 0x0000001819197224 */ /* 0x000fc600078e02ff */
[----:B------:R-:W-:Y:S01]  /*07d0*/  @!P2 IADD3 R20, PT, PT, -R20, RZ, RZ ;  /* 0x000000ff1414a210 */ /* 0x000fe20007ffe1ff */
[----:B------:R-:W-:Y:S01]  /*07e0*/  IMAD.HI.U32 R14, R15, R25, R14 ;  /* 0x000000190f0e7227 */ /* 0x000fe200078e000e */
[----:B------:R-:W-:Y:S02]  /*07f0*/  @!P1 LOP3.LUT R20, RZ, R7, RZ, 0x33, !PT ;  /* 0x00000007ff149212 */ /* 0x000fe400078e33ff */
[----:B------:R-:W-:Y:S02]  /*0800*/  IABS R15, R11 ;  /* 0x0000000b000f7213 */ /* 0x000fe40000000000 */
[----:B------:R-:W-:Y:S01]  /*0810*/  IABS R27, R20 ;  /* 0x00000014001b7213 */ /* 0x000fe20000000000 */
[----:B0-----:R-:W-:Y:S01]  /*0820*/  IMAD.MOV R26, RZ, RZ, -R17 ;  /* 0x000000ffff1a7224 */ /* 0x001fe200078e0a11 */
[----:B------:R-:W-:-:S03]  /*0830*/  IADD3 R16, PT, PT, RZ, -R15, RZ ;  /* 0x8000000fff107210 */ /* 0x000fc60007ffe0ff */
[----:B------:R-:W-:-:S04]  /*0840*/  IMAD.HI.U32 R25, R14, R27, RZ ;  /* 0x0000001b0e197227 */ /* 0x000fc800078e00ff */
[----:B------:R-:W-:Y:S02]  /*0850*/  IMAD R27, R25, R16, R27 ;  /* 0x00000010191b7224 */ /* 0x000fe400078e021b */
[----:B------:R-:W-:Y:S02]  /*0860*/  IMAD R15, R26, R23, RZ ;  /* 0x000000171a0f7224 */ /* 0x000fe400078e02ff */
[----:B------:R-:W-:-:S04]  /*0870*/  IMAD.MOV.U32 R16, RZ, RZ, RZ ;  /* 0x000000ffff107224 */ /* 0x000fc800078e00ff */
[----:B------:R-:W-:-:S04]  /*0880*/  IMAD.HI.U32 R26, R17, R15, R16 ;  /* 0x0000000f111a7227 */ /* 0x000fc800078e0010 */
[----:B------:R-:W-:-:S04]  /*0890*/  VIADD R17, R6, 0xfffffffa ;  /* 0xfffffffa06117836 */ /* 0x000fc80000000000 */
[----:B------:R-:W-:-:S05]  /*08a0*/  IMAD.WIDE.U32 R14, R17, 0x4, R12 ;  /* 0x00000004110e7825 */ /* 0x000fca00078e000c */
[----:B------:R0:W2:Y:S01]  /*08b0*/  LDG.E R16, desc[UR12][R14.64] ;  /* 0x0000000c0e107981 */ /* 0x0000a2000c1e1900 */
[----:B------:R-:W-:Y:S01]  /*08c0*/  ISETP.GT.U32.AND P1, PT, R24, R27, PT ;  /* 0x0000001b1800720c */ /* 0x000fe20003f24070 */
[----:B------:R-:W-:-:S04]  /*08d0*/  IMAD.MOV R28, RZ, RZ, -R2 ;  /* 0x000000ffff1c7224 */ /* 0x000fc800078e0a02 */
[----:B------:R-:W-:Y:S01]  /*08e0*/  IMAD R21, R22, R28, R21 ;  /* 0x0000001c16157224 */ /* 0x000fe200078e0215 */
[----:B------:R-:W-:Y:S02]  /*08f0*/  LOP3.LUT R22, R20, R11, RZ, 0x3c, !PT ;  /* 0x0000000b14167212 */ /* 0x000fe400078e3cff */
[----:B0-----:R-:W-:Y:S02]  /*0900*/  LEA R14, R19, UR11, 0x2 ;  /* 0x0000000b130e7c11 */ /* 0x001fe4000f8e10ff */
[----:B------:R-:W-:-:S03]  /*0910*/  ISETP.GE.AND P2, PT, R22, RZ, PT ;  /* 0x000000ff1600720c */ /* 0x000fc60003f46270 */
[-C--:B------:R-:W-:Y:S01]  /*0920*/  @!P1 IADD3 R27, PT, PT, R27, -R24.reuse, RZ ;  /* 0x800000181b1b9210 */ /* 0x080fe20007ffe0ff */
[----:B------:R-:W-:Y:S01]  /*0930*/  @!P1 VIADD R25, R25, 0x1 ;  /* 0x0000000119199836 */ /* 0x000fe20000000000 */
[----:B------:R-:W-:Y:S01]  /*0940*/  ISETP.NE.AND P1, PT, R11, RZ, PT ;  /* 0x000000ff0b00720c */ /* 0x000fe20003f25270 */
[----:B------:R0:W-:Y:S01]  /*0950*/  STL [R14], R21 ;  /* 0x000000150e007387 */ /* 0x0001e20000100800 */
[----:B------:R-:W-:Y:S02]  /*0960*/  ISETP.GE.U32.AND P0, PT, R27, R24, PT ;  /* 0x000000181b00720c */ /* 0x000fe40003f06070 */
[----:B------:R-:W-:-:S05]  /*0970*/  IABS R22, R10 ;  /* 0x0000000a00167213 */ /* 0x000fca0000000000 */
[----:B------:R-:W-:Y:S02]  /*0980*/  IMAD.MOV R28, RZ, RZ, -R22 ;  /* 0x000000ffff1c7224 */ /* 0x000fe400078e0a16 */
[----:B0-----:R-:W-:-:S04]  /*0990*/  IMAD.MOV.U32 R14, RZ, RZ, RZ ;  /* 0x000000ffff0e7224 */ /* 0x001fc800078e00ff */
[----:B------:R-:W-:-:S04]  /*09a0*/  @P0 VIADD R25, R25, 0x1 ;  /* 0x0000000119190836 */ /* 0x000fc80000000000 */
[----:B------:R-:W-:Y:S01]  /*09b0*/  @!P2 IMAD.MOV R25, RZ, RZ, -R25 ;  /* 0x000000ffff19a224 */ /* 0x000fe200078e0a19 */
[----:B------:R-:W-:-:S04]  /*09c0*/  @!P1 LOP3.LUT R25, RZ, R11, RZ, 0x33, !PT ;  /* 0x0000000bff199212 */ /* 0x000fc800078e33ff */
[----:B------:R-:W-:-:S05]  /*09d0*/  IABS R19, R25 ;  /* 0x0000001900137213 */ /* 0x000fca0000000000 */
[----:B------:R-:W-:-:S04]  /*09e0*/  IMAD.HI.U32 R26, R26, R19, RZ ;  /* 0x000000131a1a7227 */ /* 0x000fc800078e00ff */
[----:B------:R-:W-:Y:S01]  /*09f0*/  IMAD R28, R26, R28, R19 ;  /* 0x0000001c1a1c7224 */ /* 0x000fe200078e0213 */
[----:B------:R-:W-:Y:S02]  /*0a00*/  IADD3 R19, PT, PT, R6, -0x7, RZ ;  /* 0xfffffff906137810 */ /* 0x000fe40007ffe0ff */
[----:B--2---:R-:W-:-:S04]  /*0a10*/  IABS R24, R16 ;  /* 0x0000001000187213 */ /* 0x004fc80000000000 */
[----:B------:R-:W0:Y:S08]  /*0a20*/  I2F.RP R27, R24 ;  /* 0x00000018001b7306 */ /* 0x000e300000209400 */
[----:B0-----:R-:W0:Y:S02]  /*0a30*/  MUFU.RCP R27, R27 ;  /* 0x0000001b001b7308 */ /* 0x001e240000001000 */
[----:B0-----:R-:W-:-:S06]  /*0a40*/  IADD3 R15, PT, PT, R27, 0xffffffe, RZ ;  /* 0x0ffffffe1b0f7810 */ /* 0x001fcc0007ffe0ff */
[----:B------:R-:W0:Y:S02]  /*0a50*/  F2I.FTZ.U32.TRUNC.NTZ R15, R15 ;  /* 0x0000000f000f7305 */ /* 0x000e24000021f000 */
[----:B0-----:R-:W-:-:S05]  /*0a60*/  IADD3 R27, PT, PT, RZ, -R15, RZ ;  /* 0x8000000fff1b7210 */ /* 0x001fca0007ffe0ff */
[----:B------:R-:W-:-:S04]  /*0a70*/  IMAD R27, R27, R24, RZ ;  /* 0x000000181b1b7224 */ /* 0x000fc800078e02ff */
[----:B------:R-:W-:-:S04]  /*0a80*/  IMAD.HI.U32 R22, R15, R27, R14 ;  /* 0x0000001b0f167227 */ /* 0x000fc800078e000e */
[----:B------:R-:W-:-:S05]  /*0a90*/  IMAD.WIDE.U32 R14, R19, 0x4, R12 ;  /* 0x00000004130e7825 */ /* 0x000fca00078e000c */
[----:B------:R0:W2:Y:S01]  /*0aa0*/  LDG.E R21, desc[UR12][R14.64] ;  /* 0x0000000c0e157981 */ /* 0x0000a2000c1e1900 */
[----:B------:R-:W-:Y:S01]  /*0ab0*/  ISETP.GT.U32.AND P1, PT, R23, R28, PT ;  /* 0x0000001c1700720c */ /* 0x000fe20003f24070 */
[----:B------:R-:W-:Y:S01]  /*0ac0*/  VIADD R6, R6, 0xfffffff8 ;  /* 0xfffffff806067836 */ /* 0x000fe20000000000 */
[----:B0-----:R-:W-:-:S11]  /*0ad0*/  IABS R15, R16 ;  /* 0x00000010000f7213 */ /* 0x001fd60000000000 */
[----:B------:R-:W-:Y:S02]  /*0ae0*/  @!P1 IMAD.IADD R28, R28, 0x1, -R23 ;  /* 0x000000011c1c9824 */ /* 0x000fe400078e0a17 */
[----:B------:R-:W-:Y:S01]  /*0af0*/  @!P1 VIADD R26, R26, 0x1 ;  /* 0x000000011a1a9836 */ /* 0x000fe20000000000 */
[----:B------:R-:W-:Y:S01]  /*0b00*/  ISETP.NE.AND P1, PT, R10, RZ, PT ;  /* 0x000000ff0a00720c */ /* 0x000fe20003f25270 */
[----:B------:R-:W-:Y:S01]  /*0b10*/  IMAD.MOV R15, RZ, RZ, -R15 ;  /* 0x000000ffff0f7224 */ /* 0x000fe200078e0a0f */
[----:B------:R-:W-:Y:S01]  /*0b20*/  ISETP.GE.U32.AND P0, PT, R28, R23, PT ;  /* 0x000000171c00720c */ /* 0x000fe20003f06070 */
[----:B------:R-:W-:-:S04]  /*0b30*/  IMAD.MOV R23, RZ, RZ, -R18 ;  /* 0x000000ffff177224 */ /* 0x000fc800078e0a12 */
[----:B------:R-:W-:Y:S01]  /*0b40*/  IMAD R2, R9, R23, R2 ;  /* 0x0000001709027224 */ /* 0x000fe200078e0202 */
[----:B------:R-:W-:-:S04]  /*0b50*/  LOP3.LUT R9, R25, R10, RZ, 0x3c, !PT ;  /* 0x0000000a19097212 */ /* 0x000fc800078e3cff */
[----:B------:R-:W-:-:S03]  /*0b60*/  ISETP.GE.AND P2, PT, R9, RZ, PT ;  /* 0x000000ff0900720c */ /* 0x000fc60003f46270 */
[----:B------:R-:W-:Y:S01]  /*0b70*/  @P0 VIADD R26, R26, 0x1 ;  /* 0x000000011a1a0836 */ /* 0x000fe20000000000 */
[----:B--2---:R-:W-:-:S04]  /*0b80*/  IABS R23, R21 ;  /* 0x0000001500177213 */ /* 0x004fc80000000000 */
[----:B------:R-:W-:Y:S02]  /*0b90*/  MOV R9, R23 ;  /* 0x0000001700097202 */ /* 0x000fe40000000f00 */
[----:B------:R-:W-:Y:S02]  /*0ba0*/  MOV R23, R26 ;  /* 0x0000001a00177202 */ /* 0x000fe40000000f00 */
[----:B------:R-:W0:Y:S03]  /*0bb0*/  I2F.RP R28, R9 ;  /* 0x00000009001c7306 */ /* 0x000e260000209400 */
[----:B------:R-:W-:Y:S01]  /*0bc0*/  @!P2 IMAD.MOV R23, RZ, RZ, -R23 ;  /* 0x000000ffff17a224 */ /* 0x000fe200078e0a17 */
[----:B------:R-:W-:-:S04]  /*0bd0*/  @!P1 LOP3.LUT R23, RZ, R10, RZ, 0x33, !PT ;  /* 0x0000000aff179212 */ /* 0x000fc800078e33ff */
[----:B------:R-:W-:-:S05]  /*0be0*/  IABS R27, R23 ;  /* 0x00000017001b7213 */ /* 0x000fca0000000000 */
[----:B------:R-:W-:Y:S01]  /*0bf0*/  IMAD.HI.U32 R22, R22, R27, RZ ;  /* 0x0000001b16167227 */ /* 0x000fe200078e00ff */
[----:B0-----:R-:W0:Y:S03]  /*0c00*/  MUFU.RCP R14, R28 ;  /* 0x0000001c000e7308 */ /* 0x001e260000001000 */
[----:B------:R-:W-:-:S05]  /*0c10*/  IMAD R27, R22, R15, R27 ;  /* 0x0000000f161b7224 */ /* 0x000fca00078e021b */
[----:B------:R-:W-:Y:S02]  /*0c20*/  ISETP.GT.U32.AND P1, PT, R24, R27, PT ;  /* 0x0000001b1800720c */ /* 0x000fe40003f24070 */
[----:B0-----:R-:W-:Y:S02]  /*0c30*/  IADD3 R15, PT, PT, R14, 0xffffffe, RZ ;  /* 0x0ffffffe0e0f7810 */ /* 0x001fe40007ffe0ff */
[----:B------:R-:W-:-:S09]  /*0c40*/  LOP3.LUT R14, R23, R16, RZ, 0x3c, !PT ;  /* 0x00000010170e7212 */ /* 0x000fd200078e3cff */
[----:B------:R-:W-:Y:S02]  /*0c50*/  @!P1 IMAD.IADD R27, R27, 0x1, -R24 ;  /* 0x000000011b1b9824 */ /* 0x000fe400078e0a18 */
[----:B------:R-:W-:Y:S01]  /*0c60*/  @!P1 VIADD R22, R22, 0x1 ;  /* 0x0000000116169836 */ /* 0x000fe20000000000 */
[----:B------:R-:W0:Y:S01]  /*0c70*/  F2I.FTZ.U32.TRUNC.NTZ R15, R15 ;  /* 0x0000000f000f7305 */ /* 0x000e22000021f000 */
[----:B------:R-:W-:Y:S01]  /*0c80*/  ISETP.GE.AND P2, PT, R14, RZ, PT ;  /* 0x000000ff0e00720c */ /* 0x000fe20003f46270 */
[----:B------:R-:W-:Y:S01]  /*0c90*/  HFMA2 R14, -RZ, RZ, 0, 0 ;  /* 0x00000000ff0e7431 */ /* 0x000fe200000001ff */
[----:B------:R-:W-:Y:S02]  /*0ca0*/  ISETP.GE.U32.AND P0, PT, R27, R24, PT ;  /* 0x000000181b00720c */ /* 0x000fe40003f06070 */
[----:B------:R-:W-:Y:S01]  /*0cb0*/  ISETP.NE.AND P1, PT, R16, RZ, PT ;  /* 0x000000ff1000720c */ /* 0x000fe20003f25270 */
[----:B0-----:R-:W-:-:S10]  /*0cc0*/  IMAD.MOV R24, RZ, RZ, -R15 ;  /* 0x000000ffff187224 */ /* 0x001fd400078e0a0f */
[----:B------:R-:W-:Y:S02]  /*0cd0*/  @P0 VIADD R22, R22, 0x1 ;  /* 0x0000000116160836 */ /* 0x000fe40000000000 */
[----:B------:R-:W-:Y:S01]  /*0ce0*/  IMAD R27, R24, R9, RZ ;  /* 0x00000009181b7224 */ /* 0x000fe200078e02ff */
[----:B------:R-:W-:Y:S02]  /*0cf0*/  IABS R24, R21 ;  /* 0x0000001500187213 */ /* 0x000fe40000000000 */
[----:B------:R-:W-:Y:S01]  /*0d00*/  @!P2 IADD3 R22, PT, PT, -R22, RZ, RZ ;  /* 0x000000ff1616a210 */ /* 0x000fe20007ffe1ff */
[----:B------:R-:W-:Y:S01]  /*0d10*/  IMAD.HI.U32 R14, R15, R27, R14 ;  /* 0x0000001b0f0e7227 */ /* 0x000fe200078e000e */
[----:B------:R-:W-:-:S03]  /*0d20*/  @!P1 LOP3.LUT R22, RZ, R16, RZ, 0x33, !PT ;  /* 0x00000010ff169212 */ /* 0x000fc600078e33ff */
[----:B------:R-:W-:Y:S01]  /*0d30*/  IMAD.MOV R26, RZ, RZ, -R24 ;  /* 0x000000ffff1a7224 */ /* 0x000fe200078e0a18 */
[----:B------:R-:W-:-:S05]  /*0d40*/  IABS R15, R22 ;  /* 0x00000016000f7213 */ /* 0x000fca0000000000 */
[----:B------:R-:W-:-:S04]  /*0d50*/  IMAD.HI.U32 R24, R14, R15, RZ ;  /* 0x0000000f0e187227 */ /* 0x000fc800078e00ff */
[----:B------:R-:W-:Y:S02]  /*0d60*/  IMAD R26, R24, R26, R15 ;  /* 0x0000001a181a7224 */ /* 0x000fe400078e020f */
[----:B------:R-:W-:-:S06]  /*0d70*/  IMAD.WIDE.U32 R14, R6, 0x4, R12 ;  /* 0x00000004060e7825 */ /* 0x000fcc00078e000c */
[----:B------:R0:W2:Y:S01]  /*0d80*/  LDG.E R14, desc[UR12][R14.64] ;  /* 0x0000000c0e0e7981 */ /* 0x0000a2000c1e1900 */
[----:B------:R-:W-:Y:S01]  /*0d90*/  ISETP.GT.U32.AND P1, PT, R9, R26, PT ;  /* 0x0000001a0900720c */ /* 0x000fe20003f24070 */
[----:B------:R-:W-:Y:S01]  /*0da0*/  UIADD3 UR4, UPT, UPT, UR4, 0x8, URZ ;  /* 0x0000000804047890 */ /* 0x000fe2000fffe0ff */
[----:B------:R-:W-:Y:S02]  /*0db0*/  LOP3.LUT R27, R22, R21, RZ, 0x3c, !PT ;  /* 0x00000015161b7212 */ /* 0x000fe400078e3cff */
[----:B------:R-:W-:Y:S01]  /*0dc0*/  LEA R0, R0, UR11, 0x2 ;  /* 0x0000000b00007c11 */ /* 0x000fe2000f8e10ff */
[----:B------:R-:W-:Y:S01]  /*0dd0*/  UISETP.NE.AND UP1, UPT, UR4, UR5, UPT ;  /* 0x000000050400728c */ /* 0x000fe2000bf25270 */
[----:B------:R-:W-:Y:S02]  /*0de0*/  ISETP.GE.AND P2, PT, R27, RZ, PT ;  /* 0x000000ff1b00720c */ /* 0x000fe40003f46270 */
[----:B------:R-:W-:Y:S02]  /*0df0*/  LEA R4, R4, UR11, 0x2 ;  /* 0x0000000b04047c11 */ /* 0x000fe4000f8e10ff */
[----:B0-----:R-:W-:Y:S01]  /*0e00*/  LEA R15, R8, UR11, 0x2 ;  /* 0x0000000b080f7c11 */ /* 0x001fe2000f8e10ff */
[----:B------:R-:W-:Y:S01]  /*0e10*/  IMAD.MOV R8, RZ, RZ, -R20 ;  /* 0x000000ffff087224 */ /* 0x000fe200078e0a14 */
[----:B------:R-:W-:Y:S01]  /*0e20*/  LEA R5, R5, UR11, 0x2 ;  /* 0x0000000b05057c11 */ /* 0x000fe2000f8e10ff */
[----:B------:R-:W-:Y:S01]  /*0e30*/  @!P1 VIADD R24, R24, 0x1 ;  /* 0x0000000118189836 */ /* 0x000fe20000000000 */
[-C--:B------:R-:W-:Y:S01]  /*0e40*/  @!P1 IADD3 R26, PT, PT, R26, -R9.reuse, RZ ;  /* 0x800000091a1a9210 */ /* 0x080fe20007ffe0ff */
[----:B------:R-:W-:Y:S01]  /*0e50*/  IMAD R7, R7, R8, R18 ;  /* 0x0000000807077224 */ /* 0x000fe200078e0212 */
[----:B------:R-:W-:Y:S01]  /*0e60*/  ISETP.NE.AND P1, PT, R21, RZ, PT ;  /* 0x000000ff1500720c */ /* 0x000fe20003f25270 */
[----:B------:R-:W-:Y:S01]  /*0e70*/  IMAD.MOV.U32 R8, RZ, RZ, RZ ;  /* 0x000000ffff087224 */ /* 0x000fe200078e00ff */
[----:B------:R-:W-:Y:S01]  /*0e80*/  ISETP.GE.U32.AND P0, PT, R26, R9, PT ;  /* 0x000000091a00720c */ /* 0x000fe20003f06070 */
[----:B------:R-:W-:Y:S01]  /*0e90*/  STL [R15], R2 ;  /* 0x000000020f007387 */ /* 0x000fe20000100800 */
[----:B------:R-:W-:-:S02]  /*0ea0*/  LEA R17, R17, UR11, 0x2 ;  /* 0x0000000b11117c11 */ /* 0x000fc4000f8e10ff */
[----:B------:R-:W-:Y:S01]  /*0eb0*/  LEA R19, R19, UR11, 0x2 ;  /* 0x0000000b13137c11 */ /* 0x000fe2000f8e10ff */
[----:B------:R0:W-:Y:S08]  /*0ec0*/  STL [R0], R7 ;  /* 0x0000000700007387 */ /* 0x0001f00000100800 */
[----:B------:R-:W-:Y:S02]  /*0ed0*/  @P0 IADD3 R24, PT, PT, R24, 0x1, RZ ;  /* 0x0000000118180810 */ /* 0x000fe40007ffe0ff */
[----:B0-----:R-:W-:-:S02]  /*0ee0*/  LEA R7, R6, UR11, 0x2 ;  /* 0x0000000b06077c11 */ /* 0x001fc4000f8e10ff */
[----:B------:R-:W-:Y:S02]  /*0ef0*/  @!P2 IADD3 R24, PT, PT, -R24, RZ, RZ ;  /* 0x000000ff1818a210 */ /* 0x000fe40007ffe1ff */
[----:B------:R-:W-:Y:S02]  /*0f00*/  @!P1 LOP3.LUT R24, RZ, R21, RZ, 0x33, !PT ;  /* 0x00000015ff189212 */ /* 0x000fe400078e33ff */
[-C--:B--2---:R-:W-:Y:S02]  /*0f10*/  IABS R26, R14.reuse ;  /* 0x0000000e001a7213 */ /* 0x084fe40000000000 */
[----:B------:R-:W-:Y:S02]  /*0f20*/  IABS R2, R14 ;  /* 0x0000000e00027213 */ /* 0x000fe40000000000 */
[----:B------:R-:W0:Y:S03]  /*0f30*/  I2F.RP R28, R26 ;  /* 0x0000001a001c7306 */ /* 0x000e260000209400 */
[----:B------:R-:W-:-:S05]  /*0f40*/  IMAD.MOV R15, RZ, RZ, -R2 ;  /* 0x000000ffff0f7224 */ /* 0x000fca00078e0a02 */
[----:B0-----:R-:W0:Y:S02]  /*0f50*/  MUFU.RCP R28, R28 ;  /* 0x0000001c001c7308 */ /* 0x001e240000001000 */
[----:B0-----:R-:W-:-:S06]  /*0f60*/  VIADD R9, R28, 0xffffffe ;  /* 0x0ffffffe1c097836 */ /* 0x001fcc0000000000 */
[----:B------:R-:W0:Y:S02]  /*0f70*/  F2I.FTZ.U32.TRUNC.NTZ R9, R9 ;  /* 0x0000000900097305 */ /* 0x000e24000021f000 */
[----:B0-----:R-:W-:-:S04]  /*0f80*/  IMAD.MOV R27, RZ, RZ, -R9 ;  /* 0x000000ffff1b7224 */ /* 0x001fc800078e0a09 */
[----:B------:R-:W-:-:S04]  /*0f90*/  IMAD R27, R27, R26, RZ ;  /* 0x0000001a1b1b7224 */ /* 0x000fc800078e02ff */
[----:B------:R-:W-:Y:S01]  /*0fa0*/  IMAD.HI.U32 R8, R9, R27, R8 ;  /* 0x0000001b09087227 */ /* 0x000fe200078e0008 */
[----:B------:R-:W-:-:S05]  /*0fb0*/  IABS R9, R24 ;  /* 0x0000001800097213 */ /* 0x000fca0000000000 */
[----:B------:R-:W-:Y:S01]  /*0fc0*/  IMAD.HI.U32 R2, R8, R9, RZ ;  /* 0x0000000908027227 */ /* 0x000fe200078e00ff */
[----:B------:R-:W-:-:S03]  /*0fd0*/  LOP3.LUT R8, R24, R14, RZ, 0x3c, !PT ;  /* 0x0000000e18087212 */ /* 0x000fc600078e3cff */
[----:B------:R-:W-:Y:S01]  /*0fe0*/  IMAD R9, R2, R15, R9 ;  /* 0x0000000f02097224 */ /* 0x000fe200078e0209 */
[----:B------:R-:W-:Y:S01]  /*0ff0*/  ISETP.GE.AND P2, PT, R8, RZ, PT ;  /* 0x000000ff0800720c */ /* 0x000fe20003f46270 */
[----:B------:R-:W-:Y:S01]  /*1000*/  IMAD.MOV R15, RZ, RZ, -R24 ;  /* 0x000000ffff0f7224 */ /* 0x000fe200078e0a18 */
[----:B------:R-:W-:Y:S02]  /*1010*/  IADD3 R8, PT, PT, -R25, RZ, RZ ;  /* 0x000000ff19087210 */ /* 0x000fe40007ffe1ff */
[----:B------:R-:W-:-:S03]  /*1020*/  ISETP.GT.U32.AND P1, PT, R26, R9, PT ;  /* 0x000000091a00720c */ /* 0x000fc60003f24070 */
[----:B------:R-:W-:Y:S02]  /*1030*/  IMAD R11, R11, R8, R20 ;  /* 0x000000080b0b7224 */ /* 0x000fe400078e0214 */
[----:B------:R-:W-:-:S03]  /*1040*/  IMAD.MOV R8, RZ, RZ, -R23 ;  /* 0x000000ffff087224 */ /* 0x000fc600078e0a17 */
[----:B------:R1:W-:Y:S01]  /*1050*/  STL [R4], R11 ;  /* 0x0000000b04007387 */ /* 0x0003e20000100800 */
[----:B------:R-:W-:-:S04]  /*1060*/  IMAD R10, R10, R8, R25 ;  /* 0x000000080a0a7224 */ /* 0x000fc800078e0219 */
[-C--:B------:R-:W-:Y:S01]  /*1070*/  @!P1 IADD3 R9, PT, PT, R9, -R26.reuse, RZ ;  /* 0x8000001a09099210 */ /* 0x080fe20007ffe0ff */
[----:B------:R-:W-:Y:S01]  /*1080*/  @!P1 VIADD R2, R2, 0x1 ;  /* 0x0000000102029836 */ /* 0x000fe20000000000 */
[----:B------:R-:W-:Y:S01]  /*1090*/  ISETP.NE.AND P1, PT, R14, RZ, PT ;  /* 0x000000ff0e00720c */ /* 0x000fe20003f25270 */
[----:B------:R1:W-:Y:S01]  /*10a0*/  STL [R5], R10 ;  /* 0x0000000a05007387 */ /* 0x0003e20000100800 */
[----:B------:R-:W-:Y:S02]  /*10b0*/  ISETP.GE.U32.AND P0, PT, R9, R26, PT ;  /* 0x0000001a0900720c */ /* 0x000fe40003f06070 */
[----:B------:R-:W-:Y:S01]  /*10c0*/  IADD3 R9, PT, PT, -R22, RZ, RZ ;  /* 0x000000ff16097210 */ /* 0x000fe20007ffe1ff */
[----:B------:R-:W-:-:S04]  /*10d0*/  IMAD R22, R21, R15, R22 ;  /* 0x0000000f15167224 */ /* 0x000fc800078e0216 */
[----:B------:R-:W-:-:S05]  /*10e0*/  IMAD R16, R16, R9, R23 ;  /* 0x0000000910107224 */ /* 0x000fca00078e0217 */
[----:B------:R1:W-:Y:S01]  /*10f0*/  STL [R17], R16 ;  /* 0x0000001011007387 */ /* 0x0003e20000100800 */
[----:B------:R-:W-:-:S03]  /*1100*/  @P0 VIADD R2, R2, 0x1 ;  /* 0x0000000102020836 */ /* 0x000fc60000000000 */
[----:B------:R1:W-:Y:S01]  /*1110*/  STL [R19], R22 ;  /* 0x0000001613007387 */ /* 0x0003e20000100800 */
[----:B------:R-:W-:Y:S01]  /*1120*/  @!P2 IMAD.MOV R2, RZ, RZ, -R2 ;  /* 0x000000ffff02a224 */ /* 0x000fe200078e0a02 */
[----:B------:R-:W-:-:S04]  /*1130*/  @!P1 LOP3.LUT R2, RZ, R14, RZ, 0x33, !PT ;  /* 0x0000000eff029212 */ /* 0x000fc800078e33ff */
[----:B------:R-:W-:Y:S01]  /*1140*/  MOV R21, R2 ;  /* 0x0000000200157202 */ /* 0x000fe20000000f00 */
[----:B------:R-:W-:-:S04]  /*1150*/  IMAD.MOV R27, RZ, RZ, -R2 ;  /* 0x000000ffff1b7224 */ /* 0x000fc800078e0a02 */
[----:B------:R-:W-:-:S05]  /*1160*/  IMAD R14, R14, R27, R24 ;  /* 0x0000001b0e0e7224 */ /* 0x000fca00078e0218 */
[----:B------:R1:W-:Y:S01]  /*1170*/  STL [R7], R14 ;  /* 0x0000000e07007387 */ /* 0x0003e20000100800 */
[----:B------:R-:W-:Y:S05]  /*1180*/  BRA.U UP1, `(.L_x_85) ;  /* 0xffffffed01f87547 */ /* 0x000fea000b83ffff */
.L_x_84:
        /* <DEDUP_REMOVED lines=10> */
[----:B------:R-:W-:-:S04]  /*1230*/  VIADD R2, R6, 0xfffffffe ;  /* 0xfffffffe06027836 */ /* 0x000fc80000000000 */
[----:B------:R-:W-:-:S05]  /*1240*/  IMAD.WIDE.U32 R14, R2, 0x4, R18 ;  /* 0x00000004020e7825 */ /* 0x000fca00078e0012 */
[----:B------:R0:W3:Y:S01]  /*1250*/  LDG.E R7, desc[UR12][R14.64] ;  /* 0x0000000c0e077981 */ /* 0x0000e2000c1e1900 */
[----:B------:R-:W-:-:S05]  /*1260*/  IADD3 R9, PT, PT, R6, -0x3, RZ ;  /* 0xfffffffd06097810 */ /* 0x000fca0007ffe0ff */
[----:B------:R-:W-:-:S05]  /*1270*/  IMAD.WIDE.U32 R16, R9, 0x4, R18 ;  /* 0x0000000409107825 */ /* 0x000fca00078e0012 */
[----:B------:R3:W4:Y:S01]  /*1280*/  LDG.E R10, desc[UR12][R16.64] ;  /* 0x0000000c100a7981 */ /* 0x000722000c1e1900 */
[----:B------:R-:W-:-:S04]  /*1290*/  VIADD R6, R6, 0xfffffffc ;  /* 0xfffffffc06067836 */ /* 0x000fc80000000000 */
[----:B------:R-:W-:-:S05]  /*12a0*/  IMAD.WIDE.U32 R18, R6, 0x4, R18 ;  /* 0x0000000406127825 */ /* 0x000fca00078e0012 */
[----:B------:R1:W5:Y:S01]  /*12b0*/  LDG.E R11, desc[UR12][R18.64] ;  /* 0x0000000c120b7981 */ /* 0x000362000c1e1900 */
[----:B0-----:R-:W-:Y:S02]  /*12c0*/  IABS R14, R21 ;  /* 0x00000015000e7213 */ /* 0x001fe40000000000 */
[----:B------:R-:W-:Y:S02]  /*12d0*/  LEA R2, R2, UR11, 0x2 ;  /* 0x0000000b02027c11 */ /* 0x000fe4000f8e10ff */
[----:B------:R-:W-:Y:S02]  /*12e0*/  LEA R9, R9, UR11, 0x2 ;  /* 0x0000000b09097c11 */ /* 0x000fe4000f8e10ff */
[----:B--2---:R-:W-:-:S04]  /*12f0*/  IABS R13, R8 ;  /* 0x00000008000d7213 */ /* 0x004fc80000000000 */
[----:B------:R-:W0:Y:S01]  /*1300*/  I2F.RP R20, R13 ;  /* 0x0000000d00147306 */ /* 0x000e220000209400 */
[-C--:B---3--:R-:W-:Y:S02]  /*1310*/  IABS R16, R7.reuse ;  /* 0x0000000700107213 */ /* 0x088fe40000000000 */
[----:B-1----:R-:W-:-:S04]  /*1320*/  IABS R18, R7 ;  /* 0x0000000700127213 */ /* 0x002fc80000000000 */
[----:B------:R-:W-:Y:S01]  /*1330*/  IADD3 R18, PT, PT, RZ, -R18, RZ ;  /* 0x80000012ff127210 */ /* 0x000fe20007ffe0ff */
[----:B0-----:R-:W0:Y:S02]  /*1340*/  MUFU.RCP R20, R20 ;  /* 0x0000001400147308 */ /* 0x001e240000001000 */
[----:B0-----:R-:W-:-:S06]  /*1350*/  VIADD R4, R20, 0xffffffe ;  /* 0x0ffffffe14047836 */ /* 0x001fcc0000000000 */
[----:B------:R0:W1:Y:S02]  /*1360*/  F2I.FTZ.U32.TRUNC.NTZ R5, R4 ;  /* 0x0000000400057305 */ /* 0x000064000021f000 */
[----:B0-----:R-:W-:Y:S01]  /*1370*/  IMAD.MOV.U32 R4, RZ, RZ, RZ ;  /* 0x000000ffff047224 */ /* 0x001fe200078e00ff */
[----:B-1----:R-:W-:-:S05]  /*1380*/  IADD3 R12, PT, PT, RZ, -R5, RZ ;  /* 0x80000005ff0c7210 */ /* 0x002fca0007ffe0ff */
[----:B------:R-:W-:Y:S02]  /*1390*/  IMAD R15, R12, R13, RZ ;  /* 0x0000000d0c0f7224 */ /* 0x000fe400078e02ff */
[----:B------:R-:W-:Y:S01]  /*13a0*/  IMAD.MOV.U32 R12, RZ, RZ, R16 ;  /* 0x000000ffff0c7224 */ /* 0x000fe200078e0010 */
[----:B------:R-:W-:Y:S01]  /*13b0*/  IABS R16, R8 ;  /* 0x0000000800107213 */ /* 0x000fe20000000000 */
[----:B------:R-:W-:Y:S01]  /*13c0*/  IMAD.HI.U32 R5, R5, R15, R4 ;  /* 0x0000000f05057227 */ /* 0x000fe200078e0004 */
[----:B------:R-:W-:Y:S01]  /*13d0*/  MOV R4, R14 ;  /* 0x0000000e00047202 */ /* 0x000fe20000000f00 */
[----:B------:R-:W0:Y:S02]  /*13e0*/  I2F.RP R15, R12 ;  /* 0x0000000c000f7306 */ /* 0x000e240000209400 */
[----:B------:R-:W-:Y:S02]  /*13f0*/  IMAD.MOV R17, RZ, RZ, -R16 ;  /* 0x000000ffff117224 */ /* 0x000fe400078e0a10 */
[----:B------:R-:W-:-:S04]  /*1400*/  IMAD.HI.U32 R14, R5, R4, RZ ;  /* 0x00000004050e7227 */ /* 0x000fc800078e00ff */
[----:B------:R-:W-:-:S05]  /*1410*/  IMAD R4, R14, R17, R4 ;  /* 0x000000110e047224 */ /* 0x000fca00078e0204 */
[----:B------:R-:W-:Y:S01]  /*1420*/  ISETP.GT.U32.AND P1, PT, R13, R4, PT ;  /* 0x000000040d00720c */ /* 0x000fe20003f24070 */
[----:B0-----:R-:W0:-:S12]  /*1430*/  MUFU.RCP R15, R15 ;  /* 0x0000000f000f7308 */ /* 0x001e180000001000 */
[----:B------:R-:W-:Y:S02]  /*1440*/  @!P1 IMAD.IADD R4, R4, 0x1, -R13 ;  /* 0x0000000104049824 */ /* 0x000fe400078e0a0d */
[----:B------:R-:W-:Y:S01]  /*1450*/  @!P1 VIADD R14, R14, 0x1 ;  /* 0x000000010e0e9836 */ /* 0x000fe20000000000 */
[----:B------:R-:W-:Y:S02]  /*1460*/  ISETP.NE.AND P1, PT, R8, RZ, PT ;  /* 0x000000ff0800720c */ /* 0x000fe40003f25270 */
[----:B------:R-:W-:Y:S02]  /*1470*/  ISETP.GE.U32.AND P0, PT, R4, R13, PT ;  /* 0x0000000d0400720c */ /* 0x000fe40003f06070 */
[----:B0-----:R-:W-:Y:S02]  /*1480*/  IADD3 R5, PT, PT, R15, 0xffffffe, RZ ;  /* 0x0ffffffe0f057810 */ /* 0x001fe40007ffe0ff */
[----:B------:R-:W-:Y:S02]  /*1490*/  LOP3.LUT R4, R21, R8, RZ, 0x3c, !PT ;  /* 0x0000000815047212 */ /* 0x000fe400078e3cff */
[----:B----4-:R-:W-:-:S02]  /*14a0*/  IABS R13, R10 ;  /* 0x0000000a000d7213 */ /* 0x010fc40000000000 */
[----:B------:R-:W0:Y:S01]  /*14b0*/  F2I.FTZ.U32.TRUNC.NTZ R5, R5 ;  /* 0x0000000500057305 */ /* 0x000e22000021f000 */
[----:B------:R-:W-:Y:S01]  /*14c0*/  ISETP.GE.AND P2, PT, R4, RZ, PT ;  /* 0x000000ff0400720c */ /* 0x000fe20003f46270 */
[----:B------:R-:W-:-:S03]  /*14d0*/  IMAD.MOV.U32 R4, RZ, RZ, RZ ;  /* 0x000000ffff047224 */ /* 0x000fc600078e00ff */
[----:B------:R-:W-:-:S03]  /*14e0*/  @P0 VIADD R14, R14, 0x1 ;  /* 0x000000010e0e0836 */ /* 0x000fc60000000000 */
[----:B------:R-:W1:Y:S06]  /*14f0*/  I2F.RP R16, R13 ;  /* 0x0000000d00107306 */ /* 0x000e6c0000209400 */
[----:B------:R-:W-:Y:S01]  /*1500*/  @!P2 IMAD.MOV R14, RZ, RZ, -R14 ;  /* 0x000000ffff0ea224 */ /* 0x000fe200078e0a0e */
[----:B0-----:R-:W-:Y:S02]  /*1510*/  IADD3 R15, PT, PT, RZ, -R5, RZ ;  /* 0x80000005ff0f7210 */ /* 0x001fe40007ffe0ff */
[----:B------:R-:W-:-:S03]  /*1520*/  @!P1 LOP3.LUT R14, RZ, R8, RZ, 0x33, !PT ;  /* 0x00000008ff0e9212 */ /* 0x000fc600078e33ff */
[----:B------:R-:W-:Y:S01]  /*1530*/  IMAD R15, R15, R12, RZ ;  /* 0x0000000c0f0f7224 */ /* 0x000fe200078e02ff */
[----:B------:R-:W-:Y:S01]  /*1540*/  IABS R17, R14 ;  /* 0x0000000e00117213 */ /* 0x000fe20000000000 */
[----:B-1----:R-:W0:Y:S02]  /*1550*/  MUFU.RCP R16, R16 ;  /* 0x0000001000107308 */ /* 0x002e240000001000 */
[----:B------:R-:W-:-:S04]  /*1560*/  IMAD.HI.U32 R4, R5, R15, R4 ;  /* 0x0000000f05047227 */ /* 0x000fc800078e0004 */
[----:B------:R-:W-:-:S04]  /*1570*/  IMAD.MOV.U32 R5, RZ, RZ, R17 ;  /* 0x000000ffff057224 */ /* 0x000fc800078e0011 */
[----:B------:R-:W-:Y:S01]  /*1580*/  IMAD.HI.U32 R15, R4, R5, RZ ;  /* 0x00000005040f7227 */ /* 0x000fe200078e00ff */
[----:B------:R-:W-:-:S03]  /*1590*/  LOP3.LUT R4, R14, R7, RZ, 0x3c, !PT ;  /* 0x000000070e047212 */ /* 0x000fc600078e3cff */
[----:B------:R-:W-:Y:S01]  /*15a0*/  IMAD R5, R15, R18, R5 ;  /* 0x000000120f057224 */ /* 0x000fe200078e0205 */
[----:B------:R-:W-:Y:S02]  /*15b0*/  ISETP.GE.AND P2, PT, R4, RZ, PT ;  /* 0x000000ff0400720c */ /* 0x000fe40003f46270 */
[----:B------:R-:W-:Y:S02]  /*15c0*/  IABS R18, R10 ;  /* 0x0000000a00127213 */ /* 0x000fe40000000000 */
[----:B------:R-:W-:Y:S02]  /*15d0*/  ISETP.GT.U32.AND P1, PT, R12, R5, PT ;  /* 0x000000050c00720c */ /* 0x000fe40003f24070 */
[----:B0-----:R-:W-:Y:S02]  /*15e0*/  IADD3 R17, PT, PT, R16, 0xffffffe, RZ ;  /* 0x0ffffffe10117810 */ /* 0x001fe40007ffe0ff */
[----:B------:R-:W-:-:S09]  /*15f0*/  IADD3 R18, PT, PT, RZ, -R18, RZ ;  /* 0x80000012ff127210 */ /* 0x000fd20007ffe0ff */
[----:B------:R-:W-:Y:S02]  /*1600*/  @!P1 IMAD.IADD R5, R5, 0x1, -R12 ;  /* 0x0000000105059824 */ /* 0x000fe400078e0a0c */
[----:B------:R-:W-:Y:S01]  /*1610*/  @!P1 VIADD R15, R15, 0x1 ;  /* 0x000000010f0f9836 */ /* 0x000fe20000000000 */
[----:B------:R-:W-:Y:S02]  /*1620*/  ISETP.NE.AND P1, PT, R7, RZ, PT ;  /* 0x000000ff0700720c */ /* 0x000fe40003f25270 */
[----:B------:R-:W-:Y:S02]  /*1630*/  ISETP.GE.U32.AND P0, PT, R5, R12, PT ;  /* 0x0000000c0500720c */ /* 0x000fe40003f06070 */
[----:B------:R-:W0:Y:S01]  /*1640*/  F2I.FTZ.U32.TRUNC.NTZ R5, R17 ;  /* 0x0000001100057305 */ /* 0x000e22000021f000 */
[----:B-----5:R-:W-:-:S10]  /*1650*/  IABS R12, R11 ;  /* 0x0000000b000c7213 */ /* 0x020fd40000000000 */
[----:B------:R-:W-:Y:S01]  /*1660*/  @P0 VIADD R15, R15, 0x1 ;  /* 0x000000010f0f0836 */ /* 0x000fe20000000000 */
[----:B0-----:R-:W-:-:S03]  /*1670*/  IADD3 R4, PT, PT, RZ, -R5, RZ ;  /* 0x80000005ff047210 */ /* 0x001fc60007ffe0ff */
[----:B------:R-:W-:Y:S01]  /*1680*/  @!P2 IMAD.MOV R15, RZ, RZ, -R15 ;  /* 0x000000ffff0fa224 */ /* 0x000fe200078e0a0f */
[----:B------:R-:W-:Y:S01]  /*1690*/  @!P1 LOP3.LUT R15, RZ, R7, RZ, 0x33, !PT ;  /* 0x00000007ff0f9212 */ /* 0x000fe200078e33ff */
[----:B------:R-:W-:-:S03]  /*16a0*/  IMAD R17, R4, R13, RZ ;  /* 0x0000000d04117224 */ /* 0x000fc600078e02ff */
[----:B------:R-:W-:Y:S01]  /*16b0*/  IABS R16, R15 ;  /* 0x0000000f00107213 */ /* 0x000fe20000000000 */
[----:B------:R-:W-:-:S04]  /*16c0*/  IMAD.MOV.U32 R4, RZ, RZ, RZ ;  /* 0x000000ffff047224 */ /* 0x000fc800078e00ff */
[----:B------:R-:W-:Y:S02]  /*16d0*/  IMAD.HI.U32 R4, R5, R17, R4 ;  /* 0x0000001105047227 */ /* 0x000fe400078e0004 */
[----:B------:R-:W0:Y:S02]  /*16e0*/  I2F.RP R17, R12 ;  /* 0x0000000c00117306 */ /* 0x000e240000209400 */
[----:B------:R-:W-:-:S04]  /*16f0*/  IMAD.MOV.U32 R5, RZ, RZ, R16 ;  /* 0x000000ffff057224 */ /* 0x000fc800078e0010 */
[----:B------:R-:W-:-:S04]  /*1700*/  IMAD.HI.U32 R16, R4, R5, RZ ;  /* 0x0000000504107227 */ /* 0x000fc800078e00ff */
[----:B------:R-:W-:Y:S01]  /*1710*/  IMAD R4, R16, R18, R5 ;  /* 0x0000001210047224 */ /* 0x000fe200078e0205 */
[----:B0-----:R-:W0:Y:S04]  /*1720*/  MUFU.RCP R17, R17 ;  /* 0x0000001100117308 */ /* 0x001e280000001000 */
[----:B------:R-:W-:-:S13]  /*1730*/  ISETP.GT.U32.AND P1, PT, R13, R4, PT ;  /* 0x000000040d00720c */ /* 0x000fda0003f24070 */
[----:B------:R-:W-:Y:S02]  /*1740*/  @!P1 IMAD.IADD R4, R4, 0x1, -R13 ;  /* 0x0000000104049824 */ /* 0x000fe400078e0a0d */
[----:B------:R-:W-:Y:S01]  /*1750*/  @!P1 VIADD R16, R16, 0x1 ;  /* 0x0000000110109836 */ /* 0x000fe20000000000 */
[----:B0-----:R-:W-:Y:S02]  /*1760*/  IADD3 R5, PT, PT, R17, 0xffffffe, RZ ;  /* 0x0ffffffe11057810 */ /* 0x001fe40007ffe0ff */
[----:B------:R-:W-:Y:S02]  /*1770*/  ISETP.GE.U32.AND P0, PT, R4, R13, PT ;  /* 0x0000000d0400720c */ /* 0x000fe40003f06070 */
[----:B------:R-:W-:Y:S02]  /*1780*/  LOP3.LUT R4, R15, R10, RZ, 0x3c, !PT ;  /* 0x0000000a0f047212 */ /* 0x000fe400078e3cff */
[----:B------:R-:W0:Y:S01]  /*1790*/  F2I.FTZ.U32.TRUNC.NTZ R5, R5 ;  /* 0x0000000500057305 */ /* 0x000e22000021f000 */
[----:B------:R-:W-:-:S02]  /*17a0*/  ISETP.NE.AND P1, PT, R10, RZ, PT ;  /* 0x000000ff0a00720c */ /* 0x000fc40003f25270 */
[----:B------:R-:W-:Y:S02]  /*17b0*/  ISETP.GE.AND P2, PT, R4, RZ, PT ;  /* 0x000000ff0400720c */ /* 0x000fe40003f46270 */
[----:B------:R-:W-:-:S04]  /*17c0*/  IABS R4, R11 ;  /* 0x0000000b00047213 */ /* 0x000fc80000000000 */
[----:B------:R-:W-:Y:S02]  /*17d0*/  @P0 VIADD R16, R16, 0x1 ;  /* 0x0000000110100836 */ /* 0x000fe40000000000 */
[----:B------:R-:W-:Y:S02]  /*17e0*/  IMAD.MOV R18, RZ, RZ, -R4 ;  /* 0x000000ffff127224 */ /* 0x000fe400078e0a04 */
[----:B------:R-:W-:Y:S01]  /*17f0*/  HFMA2 R4, -RZ, RZ, 0, 0 ;  /* 0x00000000ff047431 */ /* 0x000fe200000001ff */
[----:B0-----:R-:W-:Y:S02]  /*1800*/  IADD3 R13, PT, PT, RZ, -R5, RZ ;  /* 0x80000005ff0d7210 */ /* 0x001fe40007ffe0ff */
[----:B------:R-:W-:Y:S01]  /*1810*/  @!P2 IMAD.MOV R16, RZ, RZ, -R16 ;  /* 0x000000ffff10a224 */ /* 0x000fe200078e0a10 */
[----:B------:R-:W-:Y:S02]  /*1820*/  @!P1 LOP3.LUT R16, RZ, R10, RZ, 0x33, !PT ;  /* 0x0000000aff109212 */ /* 0x000fe400078e33ff */
[----:B------:R-:W-:-:S02]  /*1830*/  IMAD R13, R13, R12, RZ ;  /* 0x0000000c0d0d7224 */ /* 0x000fc400078e02ff */
[----:B------:R-:W-:Y:S02]  /*1840*/  IABS R17, R16 ;  /* 0x0000001000117213 */ /* 0x000fe40000000000 */
[----:B------:R-:W-:-:S04]  /*1850*/  IMAD.HI.U32 R4, R5, R13, R4 ;  /* 0x0000000d05047227 */ /* 0x000fc800078e0004 */
[----:B------:R-:W-:Y:S02]  /*1860*/  IMAD.MOV.U32 R5, RZ, RZ, R17 ;  /* 0x000000ffff057224 */ /* 0x000fe400078e0011 */
[----:B------:R-:W-:Y:S02]  /*1870*/  IMAD.MOV.U32 R13, RZ, RZ, R18 ;  /* 0x000000ffff0d7224 */ /* 0x000fe400078e0012 */
[----:B------:R-:W-:-:S04]  /*1880*/  IMAD.HI.U32 R4, R4, R5, RZ ;  /* 0x0000000504047227 */ /* 0x000fc800078e00ff */
[----:B------:R-:W-:Y:S01]  /*1890*/  IMAD R5, R4, R13, R5 ;  /* 0x0000000d04057224 */ /* 0x000fe200078e0205 */
[----:B------:R-:W-:-:S04]  /*18a0*/  IADD3 R13, PT, PT, -R16, RZ, RZ ;  /* 0x000000ff100d7210 */ /* 0x000fc80007ffe1ff */
[----:B------:R-:W-:Y:S01]  /*18b0*/  ISETP.GT.U32.AND P1, PT, R12, R5, PT ;  /* 0x000000050c00720c */ /* 0x000fe20003f24070 */
[----:B------:R-:W-:-:S12]  /*18c0*/  IMAD R10, R10, R13, R15 ;  /* 0x0000000d0a0a7224 */ /* 0x000fd800078e020f */
[-C--:B------:R-:W-:Y:S01]  /*18d0*/  @!P1 IADD3 R5, PT, PT, R5, -R12.reuse, RZ ;  /* 0x8000000c05059210 */ /* 0x080fe20007ffe0ff */
[----:B------:R-:W-:Y:S01]  /*18e0*/  @!P1 VIADD R4, R4, 0x1 ;  /* 0x0000000104049836 */ /* 0x000fe20000000000 */
[----:B------:R-:W-:Y:S02]  /*18f0*/  ISETP.NE.AND P1, PT, R11, RZ, PT ;  /* 0x000000ff0b00720c */ /* 0x000fe40003f25270 */
[----:B------:R-:W-:Y:S01]  /*1900*/  ISETP.GE.U32.AND P0, PT, R5, R12, PT ;  /* 0x0000000c0500720c */ /* 0x000fe20003f06070 */
[----:B------:R-:W-:Y:S01]  /*1910*/  IMAD.MOV R12, RZ, RZ, -R15 ;  /* 0x000000ffff0c7224 */ /* 0x000fe200078e0a0f */
[----:B------:R-:W-:-:S03]  /*1920*/  LOP3.LUT R5, R16, R11, RZ, 0x3c, !PT ;  /* 0x0000000b10057212 */ /* 0x000fc600078e3cff */
[--C-:B------:R-:W-:Y:S01]  /*1930*/  IMAD R7, R7, R12, R14.reuse ;  /* 0x0000000c07077224 */ /* 0x100fe200078e020e */
[----:B------:R-:W-:Y:S01]  /*1940*/  ISETP.GE.AND P2, PT, R5, RZ, PT ;  /* 0x000000ff0500720c */ /* 0x000fe20003f46270 */
[----:B------:R-:W-:-:S04]  /*1950*/  IMAD.MOV R5, RZ, RZ, -R14 ;  /* 0x000000ffff057224 */ /* 0x000fc800078e0a0e */
[----:B------:R-:W-:Y:S01]  /*1960*/  IMAD R8, R8, R5, R21 ;  /* 0x0000000508087224 */ /* 0x000fe200078e0215 */
[----:B------:R-:W-:Y:S01]  /*1970*/  LEA R5, R0, UR11, 0x2 ;  /* 0x0000000b00057c11 */ /* 0x000fe2000f8e10ff */
[----:B------:R-:W-:Y:S01]  /*1980*/  @P0 VIADD R4, R4, 0x1 ;  /* 0x0000000104040836 */ /* 0x000fe20000000000 */
[----:B------:R-:W-:-:S03]  /*1990*/  LEA R0, R6, UR11, 0x2 ;  /* 0x0000000b06007c11 */ /* 0x000fc6000f8e10ff */
[----:B------:R0:W-:Y:S02]  /*19a0*/  STL [R5], R8 ;  /* 0x0000000805007387 */ /* 0x0001e40000100800 */
[----:B------:R-:W-:Y:S02]  /*19b0*/  @!P2 IADD3 R4, PT, PT, -R4, RZ, RZ ;  /* 0x000000ff0404a210 */ /* 0x000fe40007ffe1ff */
[----:B------:R-:W-:Y:S01]  /*19c0*/  @!P1 LOP3.LUT R4, RZ, R11, RZ, 0x33, !PT ;  /* 0x0000000bff049212 */ /* 0x000fe200078e33ff */
[----:B------:R0:W-:Y:S04]  /*19d0*/  STL [R2], R7 ;  /* 0x0000000702007387 */ /* 0x0001e80000100800 */
[--C-:B------:R-:W-:Y:S01]  /*19e0*/  IMAD.MOV R17, RZ, RZ, -R4.reuse ;  /* 0x000000ffff117224 */ /* 0x100fe200078e0a04 */
[----:B------:R0:W-:Y:S01]  /*19f0*/  STL [R9], R10 ;  /* 0x0000000a09007387 */ /* 0x0001e20000100800 */
[----:B------:R-:W-:-:S02]  /*1a00*/  IMAD.MOV.U32 R21, RZ, RZ, R4 ;  /* 0x000000ffff157224 */ /* 0x000fc400078e0004 */
[----:B------:R-:W-:-:S05]  /*1a10*/  IMAD R11, R11, R17, R16 ;  /* 0x000000110b0b7224 */ /* 0x000fca00078e0210 */
[----:B------:R0:W-:Y:S02]  /*1a20*/  STL [R0], R11 ;  /* 0x0000000b00007387 */ /* 0x0001e40000100800 */
.L_x_87:
[----:B------:R-:W-:Y:S05]  /*1a30*/  BRA.U !UP1, `(.L_x_86) ;  /* 0x0000000509907547 */ /* 0x000fea000b800000 */
[----:B------:R-:W-:Y:S02]  /*1a40*/  UISETP.NE.AND UP0, UPT, UR5, 0x1, UPT ;  /* 0x000000010500788c */ /* 0x000fe4000bf05270 */
[----:B------:R-:W-:-:S04]  /*1a50*/  ULOP3.LUT UR4, UR4, 0x1, URZ, 0xc0, !UPT ;  /* 0x0000000104047892 */ /* 0x000fc8000f8ec0ff */
[----:B------:R-:W-:-:S03]  /*1a60*/  UISETP.NE.U32.AND UP1, UPT, UR4, 0x1, UPT ;  /* 0x000000010400788c */ /* 0x000fc6000bf25070 */
[----:B------:R-:W-:Y:S08]  /*1a70*/  BRA.U !UP0, `(.L_x_88) ;  /* 0x00000005080c7547 */ /* 0x000ff0000b800000 */
[----:B01----:R-:W0:Y:S01]  /*1a80*/  LDC.64 R4, c[0x0][0x388] ;  /* 0x0000e200ff047b82 */ /* 0x003e220000000a00 */
[----:B------:R-:W-:-:S05]  /*1a90*/  IADD3 R0, PT, PT, R6, -0x1, RZ ;  /* 0xffffffff06007810 */ /* 0x000fca0007ffe0ff */
[----:B0-----:R-:W-:-:S05]  /*1aa0*/  IMAD.WIDE.U32 R10, R0, 0x4, R4 ;  /* 0x00000004000a7825 */ /* 0x001fca00078e0004 */
[----:B------:R-:W2:Y:S01]  /*1ab0*/  LDG.E R2, desc[UR12][R10.64] ;  /* 0x0000000c0a027981 */ /* 0x000ea2000c1e1900 */
[----:B------:R-:W-:-:S04]  /*1ac0*/  VIADD R6, R6, 0xfffffffe ;  /* 0xfffffffe06067836 */ /* 0x000fc80000000000 */
[----:B------:R-:W-:-:S06]  /*1ad0*/  IMAD.WIDE.U32 R4, R6, 0x4, R4 ;  /* 0x0000000406047825 */ /* 0x000fcc00078e0004 */
[----:B------:R-:W3:Y:S01]  /*1ae0*/  LDG.E R4, desc[UR12][R4.64] ;  /* 0x0000000c04047981 */ /* 0x000ee2000c1e1900 */
[----:B------:R-:W-:Y:S02]  /*1af0*/  IABS R12, R21 ;  /* 0x00000015000c7213 */ /* 0x000fe40000000000 */
[-C--:B--2---:R-:W-:Y:S02]  /*1b00*/  IABS R13, R2.reuse ;  /* 0x00000002000d7213 */ /* 0x084fe40000000000 */
[----:B------:R-:W-:Y:S02]  /*1b10*/  IABS R14, R2 ;  /* 0x00000002000e7213 */ /* 0x000fe40000000000 */
[----:B------:R-:W0:Y:S01]  /*1b20*/  I2F.RP R7, R13 ;  /* 0x0000000d00077306 */ /* 0x000e220000209400 */
[----:B---3--:R-:W-:-:S07]  /*1b30*/  IABS R5, R4 ;  /* 0x0000000400057213 */ /* 0x008fce0000000000 */
[----:B0-----:R-:W0:Y:S02]  /*1b40*/  MUFU.RCP R7, R7 ;  /* 0x0000000700077308 */ /* 0x001e240000001000 */
[----:B0-----:R-:W-:-:S06]  /*1b50*/  VIADD R8, R7, 0xffffffe ;  /* 0x0ffffffe07087836 */ /* 0x001fcc0000000000 */
[----:B------:R0:W1:Y:S02]  /*1b60*/  F2I.FTZ.U32.TRUNC.NTZ R9, R8 ;  /* 0x0000000800097305 */ /* 0x000064000021f000 */
[----:B0-----:R-:W-:Y:S01]  /*1b70*/  IMAD.MOV.U32 R8, RZ, RZ, RZ ;  /* 0x000000ffff087224 */ /* 0x001fe200078e00ff */
[----:B-1----:R-:W-:-:S05]  /*1b80*/  IADD3 R10, PT, PT, RZ, -R9, RZ ;  /* 0x80000009ff0a7210 */ /* 0x002fca0007ffe0ff */
[----:B------:R-:W-:Y:S02]  /*1b90*/  IMAD R11, R10, R13, RZ ;  /* 0x0000000d0a0b7224 */ /* 0x000fe400078e02ff */
[----:B------:R-:W0:Y:S02]  /*1ba0*/  I2F.RP R10, R5 ;  /* 0x00000005000a7306 */ /* 0x000e240000209400 */
[----:B------:R-:W-:-:S04]  /*1bb0*/  IMAD.HI.U32 R9, R9, R11, R8 ;  /* 0x0000000b09097227 */ /* 0x000fc800078e0008 */
[----:B------:R-:W-:Y:S02]  /*1bc0*/  IMAD.MOV R8, RZ, RZ, -R14 ;  /* 0x000000ffff087224 */ /* 0x000fe400078e0a0e */
[----:B------:R-:W-:-:S04]  /*1bd0*/  IMAD.HI.U32 R7, R9, R12, RZ ;  /* 0x0000000c09077227 */ /* 0x000fc800078e00ff */
[----:B------:R-:W-:Y:S01]  /*1be0*/  IMAD R8, R7, R8, R12 ;  /* 0x0000000807087224 */ /* 0x000fe200078e020c */
[----:B------:R-:W-:Y:S01]  /*1bf0*/  IABS R12, R4 ;  /* 0x00000004000c7213 */ /* 0x000fe20000000000 */
[----:B0-----:R-:W0:Y:S03]  /*1c00*/  MUFU.RCP R10, R10 ;  /* 0x0000000a000a7308 */ /* 0x001e260000001000 */
[----:B------:R-:W-:Y:S01]  /*1c10*/  ISETP.GT.U32.AND P1, PT, R13, R8, PT ;  /* 0x000000080d00720c */ /* 0x000fe20003f24070 */
[----:B------:R-:W-:-:S12]  /*1c20*/  IMAD.MOV R12, RZ, RZ, -R12 ;  /* 0x000000ffff0c7224 */ /* 0x000fd800078e0a0c */
[-C--:B------:R-:W-:Y:S01]  /*1c30*/  @!P1 IADD3 R8, PT, PT, R8, -R13.reuse, RZ ;  /* 0x8000000d08089210 */ /* 0x080fe20007ffe0ff */
[----:B------:R-:W-:Y:S01]  /*1c40*/  @!P1 VIADD R7, R7, 0x1 ;  /* 0x0000000107079836 */ /* 0x000fe20000000000 */
[----:B------:R-:W-:Y:S01]  /*1c50*/  ISETP.NE.AND P1, PT, R2, RZ, PT ;  /* 0x000000ff0200720c */ /* 0x000fe20003f25270 */
[----:B0-----:R-:W-:Y:S01]  /*1c60*/  VIADD R9, R10, 0xffffffe ;  /* 0x0ffffffe0a097836 */ /* 0x001fe20000000000 */
[----:B------:R-:W-:Y:S02]  /*1c70*/  ISETP.GE.U32.AND P0, PT, R8, R13, PT ;  /* 0x0000000d0800720c */ /* 0x000fe40003f06070 */
[----:B------:R-:W-:-:S03]  /*1c80*/  LOP3.LUT R8, R21, R2, RZ, 0x3c, !PT ;  /* 0x0000000215087212 */ /* 0x000fc600078e3cff */
[----:B------:R-:W0:Y:S01]  /*1c90*/  F2I.FTZ.U32.TRUNC.NTZ R9, R9 ;  /* 0x0000000900097305 */ /* 0x000e22000021f000 */
[----:B------:R-:W-:-:S07]  /*1ca0*/  ISETP.GE.AND P2, PT, R8, RZ, PT ;  /* 0x000000ff0800720c */ /* 0x000fce0003f46270 */
[----:B------:R-:W-:-:S05]  /*1cb0*/  @P0 IADD3 R7, PT, PT, R7, 0x1, RZ ;  /* 0x0000000107070810 */ /* 0x000fca0007ffe0ff */
[----:B------:R-:W-:Y:S02]  /*1cc0*/  IMAD.MOV.U32 R11, RZ, RZ, R7 ;  /* 0x000000ffff0b7224 */ /* 0x000fe400078e0007 */
[----:B0-----:R-:W-:-:S03]  /*1cd0*/  IMAD.MOV R8, RZ, RZ, -R9 ;  /* 0x000000ffff087224 */ /* 0x001fc600078e0a09 */
[----:B------:R-:W-:Y:S01]  /*1ce0*/  @!P2 IADD3 R11, PT, PT, -R11, RZ, RZ ;  /* 0x000000ff0b0ba210 */ /* 0x000fe20007ffe1ff */
[----:B------:R-:W-:Y:S01]  /*1cf0*/  IMAD R7, R8, R5, RZ ;  /* 0x0000000508077224 */ /* 0x000fe200078e02ff */
[----:B------:R-:W-:Y:S01]  /*1d00*/  @!P1 LOP3.LUT R11, RZ, R2, RZ, 0x33, !PT ;  /* 0x00000002ff0b9212 */ /* 0x000fe200078e33ff */
[----:B------:R-:W-:-:S03]  /*1d10*/  IMAD.MOV.U32 R8, RZ, RZ, RZ ;  /* 0x000000ffff087224 */ /* 0x000fc600078e00ff */
[----:B------:R-:W-:Y:S01]  /*1d20*/  IABS R10, R11 ;  /* 0x0000000b000a7213 */ /* 0x000fe20000000000 */
[----:B------:R-:W-:-:S03]  /*1d30*/  IMAD.HI.U32 R8, R9, R7, R8 ;  /* 0x0000000709087227 */ /* 0x000fc600078e0008 */
[----:B------:R-:W-:Y:S01]  /*1d40*/  MOV R7, R10 ;  /* 0x0000000a00077202 */ /* 0x000fe20000000f00 */
[----:B------:R-:W-:-:S04]  /*1d50*/  IMAD.MOV.U32 R10, RZ, RZ, R12 ;  /* 0x000000ffff0a7224 */ /* 0x000fc800078e000c */
[----:B------:R-:W-:-:S04]  /*1d60*/  IMAD.HI.U32 R8, R8, R7, RZ ;  /* 0x0000000708087227 */ /* 0x000fc800078e00ff */
[----:B------:R-:W-:Y:S01]  /*1d70*/  IMAD R10, R8, R10, R7 ;  /* 0x0000000a080a7224 */ /* 0x000fe200078e0207 */
[----:B------:R-:W-:-:S04]  /*1d80*/  IADD3 R7, PT, PT, -R11, RZ, RZ ;  /* 0x000000ff0b077210 */ /* 0x000fc80007ffe1ff */
[----:B------:R-:W-:Y:S01]  /*1d90*/  ISETP.GT.U32.AND P1, PT, R5, R10, PT ;  /* 0x0000000a0500720c */ /* 0x000fe20003f24070 */
[----:B------:R-:W-:Y:S01]  /*1da0*/  IMAD R2, R2, R7, R21 ;  /* 0x0000000702027224 */ /* 0x000fe200078e0215 */
[----:B------:R-:W-:-:S11]  /*1db0*/  LEA R7, R6, UR11, 0x2 ;  /* 0x0000000b06077c11 */ /* 0x000fd6000f8e10ff */
[----:B------:R-:W-:Y:S01]  /*1dc0*/  @!P1 IMAD.IADD R10, R10, 0x1, -R5 ;  /* 0x000000010a0a9824 */ /* 0x000fe200078e0a05 */
[----:B------:R-:W-:Y:S02]  /*1dd0*/  @!P1 IADD3 R8, PT, PT, R8, 0x1, RZ ;  /* 0x0000000108089810 */ /* 0x000fe40007ffe0ff */
[----:B------:R-:W-:Y:S02]  /*1de0*/  ISETP.NE.AND P1, PT, R4, RZ, PT ;  /* 0x000000ff0400720c */ /* 0x000fe40003f25270 */
[----:B------:R-:W-:Y:S02]  /*1df0*/  ISETP.GE.U32.AND P0, PT, R10, R5, PT ;  /* 0x000000050a00720c */ /* 0x000fe40003f06070 */
[----:B------:R-:W-:-:S04]  /*1e00*/  LOP3.LUT R5, R11, R4, RZ, 0x3c, !PT ;  /* 0x000000040b057212 */ /* 0x000fc800078e3cff */
[----:B------:R-:W-:Y:S02]  /*1e10*/  ISETP.GE.AND P2, PT, R5, RZ, PT ;  /* 0x000000ff0500720c */ /* 0x000fe40003f46270 */
[----:B------:R-:W-:-:S05]  /*1e20*/  LEA R5, R0, UR11, 0x2 ;  /* 0x0000000b00057c11 */ /* 0x000fca000f8e10ff */
[----:B------:R-:W-:Y:S01]  /*1e30*/  @P0 VIADD R8, R8, 0x1 ;  /* 0x0000000108080836 */ /* 0x000fe20000000000 */
[----:B------:R2:W-:Y:S05]  /*1e40*/  STL [R5], R2 ;  /* 0x0000000205007387 */ /* 0x0005ea0000100800 */
[----:B------:R-:W-:Y:S01]  /*1e50*/  @!P2 IMAD.MOV R8, RZ, RZ, -R8 ;  /* 0x000000ffff08a224 */ /* 0x000fe200078e0a08 */
[----:B------:R-:W-:-:S05]  /*1e60*/  @!P1 LOP3.LUT R8, RZ, R4, RZ, 0x33, !PT ;  /* 0x00000004ff089212 */ /* 0x000fca00078e33ff */
[--C-:B------:R-:W-:Y:S02]  /*1e70*/  IMAD.MOV R9, RZ, RZ, -R8.reuse ;  /* 0x000000ffff097224 */ /* 0x100fe400078e0a08 */
[----:B------:R-:W-:Y:S02]  /*1e80*/  IMAD.MOV.U32 R21, RZ, RZ, R8 ;  /* 0x000000ffff157224 */ /* 0x000fe400078e0008 */
[----:B------:R-:W-:-:S05]  /*1e90*/  IMAD R4, R4, R9, R11 ;  /* 0x0000000904047224 */ /* 0x000fca00078e020b */
[----:B------:R2:W-:Y:S02]  /*1ea0*/  STL [R7], R4 ;  /* 0x0000000407007387 */ /* 0x0005e40000100800 */
.L_x_88:
[----:B------:R-:W-:Y:S05]  /*1eb0*/  BRA.U UP1, `(.L_x_86) ;  /* 0x0000000101707547 */ /* 0x000fea000b800000 */
[----:B012---:R-:W0:Y:S01]  /*1ec0*/  LDC.64 R4, c[0x0][0x388] ;  /* 0x0000e200ff047b82 */ /* 0x007e220000000a00 */
[----:B------:R-:W-:-:S05]  /*1ed0*/  IADD3 R11, PT, PT, R6, -0x1, RZ ;  /* 0xffffffff060b7810 */ /* 0x000fca0007ffe0ff */
        /* <DEDUP_REMOVED lines=11> */
[----:B0-----:R-:W-:Y:S02]  /*1f90*/  HFMA2 R6, -RZ, RZ, 0, 0 ;  /* 0x00000000ff067431 */ /* 0x001fe400000001ff */
[----:B-1----:R-:W-:-:S04]  /*1fa0*/  IMAD.MOV R9, RZ, RZ, -R7 ;  /* 0x000000ffff097224 */ /* 0x002fc800078e0a07 */
[----:B------:R-:W-:-:S04]  /*1fb0*/  IMAD R9, R9, R2, RZ ;  /* 0x0000000209097224 */ /* 0x000fc800078e02ff */
[----:B------:R-:W-:-:S06]  /*1fc0*/  IMAD.HI.U32 R7, R7, R9, R6 ;  /* 0x0000000907077227 */ /* 0x000fcc00078e0006 */
[----:B------:R-:W-:-:S04]  /*1fd0*/  IMAD.HI.U32 R7, R7, R4, RZ ;  /* 0x0000000407077227 */ /* 0x000fc800078e00ff */
[----:B------:R-:W-:Y:S01]  /*1fe0*/  IMAD R7, R7, R0, R4 ;  /* 0x0000000007077224 */ /* 0x000fe200078e0204 */
[----:B------:R-:W-:-:S04]  /*1ff0*/  LEA R0, R11, UR11, 0x2 ;  /* 0x0000000b0b007c11 */ /* 0x000fc8000f8e10ff */
[----:B------:R-:W-:-:S13]  /*2000*/  ISETP.GT.U32.AND P0, PT, R2, R7, PT ;  /* 0x000000070200720c */ /* 0x000fda0003f04070 */
[----:B------:R-:W-:Y:S01]  /*2010*/  @!P0 IMAD.IADD R7, R7, 0x1, -R2 ;  /* 0x0000000107078824 */ /* 0x000fe200078e0a02 */
[----:B------:R-:W-:-:S04]  /*2020*/  ISETP.NE.AND P0, PT, R5, RZ, PT ;  /* 0x000000ff0500720c */ /* 0x000fc80003f05270 */
[----:B------:R-:W-:-:S13]  /*2030*/  ISETP.GT.U32.AND P1, PT, R2, R7, PT ;  /* 0x000000070200720c */ /* 0x000fda0003f24070 */
[----:B------:R-:W-:-:S05]  /*2040*/  @!P1 IADD3 R7, PT, PT, R7, -R2, RZ ;  /* 0x8000000207079210 */ /* 0x000fca0007ffe0ff */
[----:B------:R-:W-:Y:S01]  /*2050*/  @!P2 IMAD.MOV R7, RZ, RZ, -R7 ;  /* 0x000000ffff07a224 */ /* 0x000fe200078e0a07 */
[----:B------:R-:W-:-:S05]  /*2060*/  @!P0 LOP3.LUT R7, RZ, R5, RZ, 0x33, !PT ;  /* 0x00000005ff078212 */ /* 0x000fca00078e33ff */
[----:B------:R3:W-:Y:S02]  /*2070*/  STL [R0], R7 ;  /* 0x0000000700007387 */ /* 0x0007e40000100800 */
.L_x_86:
[----:B------:R-:W4:Y:S01]  /*2080*/  LDCU UR4, c[0x0][0x3c0] ;  /* 0x00007800ff0477ac */ /* 0x000f220008000800 */
[----:B0--3--:R-:W-:Y:S01]  /*2090*/  IMAD.MOV.U32 R0, RZ, RZ, RZ ;  /* 0x000000ffff007224 */ /* 0x009fe200078e00ff */
[----:B------:R-:W-:Y:S02]  /*20a0*/  UISETP.GE.U32.AND UP0, UPT, UR6, 0xf, UPT ;  /* 0x0000000f0600788c */ /* 0x000fe4000bf06070 */
[----:B----4-:R-:W-:-:S07]  /*20b0*/  ULOP3.LUT UR8, UR4, 0xf, URZ, 0xc0, !UPT ;  /* 0x0000000f04087892 */ /* 0x010fce000f8ec0ff */
[----:B------:R-:W-:Y:S05]  /*20c0*/  BRA.U !UP0, `(.L_x_89) ;  /* 0x0000000508687547 */ /* 0x000fea000b800000 */
[----:B-12---:R-:W0:Y:S01]  /*20d0*/  LDC.64 R4, c[0x0][0x3a8] ;  /* 0x0000ea00ff047b82 */ /* 0x006e220000000a00 */
[----:B------:R-:W-:Y:S01]  /*20e0*/  ULOP3.LUT UR4, UR4, 0x7ffffff0, URZ, 0xc0, !UPT ;  /* 0x7ffffff004047892 */ /* 0x000fe2000f8ec0ff */
[----:B------:R-:W-:-:S05]  /*20f0*/  MOV R9, RZ ;  /* 0x000000ff00097202 */ /* 0x000fca0000000f00 */
[----:B------:R-:W-:-:S07]  /*2100*/  IMAD.U32 R0, RZ, RZ, UR4 ;  /* 0x00000004ff007e24 */ /* 0x000fce000f8e00ff */
.L_x_91:
[----:B01----:R-:W-:-:S05]  /*2110*/  IMAD.WIDE.U32 R6, R9, 0x4, R4 ;  /* 0x0000000409067825 */ /* 0x003fca00078e0004 */
[----:B------:R-:W2:Y:S04]  /*2120*/  LDG.E R2, desc[UR12][R6.64+0x4] ;  /* 0x0000040c06027981 */ /* 0x000ea8000c1e1900 */
[----:B------:R-:W3:Y:S04]  /*2130*/  LDG.E R10, desc[UR12][R6.64+0x8] ;  /* 0x0000080c060a7981 */ /* 0x000ee8000c1e1900 */
[----:B------:R-:W4:Y:S04]  /*2140*/  LDG.E R15, desc[UR12][R6.64+0x1c] ;  /* 0x00001c0c060f7981 */ /* 0x000f28000c1e1900 */
[----:B------:R-:W5:Y:S04]  /*2150*/  LDG.E R8, desc[UR12][R6.64] ;  /* 0x0000000c06087981 */ /* 0x000f68000c1e1900 */
[----:B------:R-:W5:Y:S04]  /*2160*/  LDG.E R11, desc[UR12][R6.64+0xc] ;  /* 0x00000c0c060b7981 */ /* 0x000f68000c1e1900 */
[----:B------:R-:W5:Y:S04]  /*2170*/  LDG.E R12, desc[UR12][R6.64+0x10] ;  /* 0x0000100c060c7981 */ /* 0x000f68000c1e1900 */
[----:B------:R-:W5:Y:S04]  /*2180*/  LDG.E R14, desc[UR12][R6.64+0x18] ;  /* 0x0000180c060e7981 */ /* 0x000f68000c1e1900 */
[----:B------:R-:W5:Y:S04]  /*2190*/  LDG.E R16, desc[UR12][R6.64+0x20] ;  /* 0x0000200c06107981 */ /* 0x000f68000c1e1900 */
[----:B------:R-:W5:Y:S04]  /*21a0*/  LDG.E R18, desc[UR12][R6.64+0x34] ;  /* 0x0000340c06127981 */ /* 0x000f68000c1e1900 */
[----:B------:R-:W5:Y:S01]  /*21b0*/  LDG.E R20, desc[UR12][R6.64+0x38] ;  /* 0x0000380c06147981 */ /* 0x000f62000c1e1900 */
[----:B--2---:R-:W-:-:S02]  /*21c0*/  ISETP.GT.AND P1, PT, R2, 0x1, PT ;  /* 0x000000010200780c */ /* 0x004fc40003f24270 */
[----:B------:R-:W-:-:S11]  /*21d0*/  LEA R2, R9, UR11, 0x2 ;  /* 0x0000000b09027c11 */ /* 0x000fd6000f8e10ff */
[----:B------:R-:W2:Y:S01]  /*21e0*/  @P1 LDL R13, [R2+0x4] ;  /* 0x00000400020d1983 */ /* 0x000ea20000100800 */
[----:B---3--:R-:W-:Y:S02]  /*21f0*/  ISETP.GT.AND P0, PT, R10, 0x1, PT ;  /* 0x000000010a00780c */ /* 0x008fe40003f04270 */
[----:B----4-:R-:W-:Y:S01]  /*2200*/  ISETP.GT.AND P5, PT, R15, 0x1, PT ;  /* 0x000000010f00780c */ /* 0x010fe20003fa4270 */
[----:B------:R-:W3:Y:S01]  /*2210*/  LDG.E R10, desc[UR12][R6.64+0x24] ;  /* 0x0000240c060a7981 */ /* 0x000ee2000c1e1900 */
[----:B-----5:R-:W-:Y:S02]  /*2220*/  ISETP.GE.AND P2, PT, R8, 0x2, PT ;  /* 0x000000020800780c */ /* 0x020fe40003f46270 */
[----:B------:R-:W-:Y:S02]  /*2230*/  ISETP.GT.AND P4, PT, R11, 0x1, PT ;  /* 0x000000010b00780c */ /* 0x000fe40003f84270 */
[----:B------:R-:W-:Y:S02]  /*2240*/  ISETP.GT.AND P3, PT, R12, 0x1, PT ;  /* 0x000000010c00780c */ /* 0x000fe40003f64270 */
[----:B------:R-:W-:Y:S01]  /*2250*/  ISETP.GT.AND P6, PT, R14, 0x1, PT ;  /* 0x000000010e00780c */ /* 0x000fe20003fc4270 */
[----:B------:R-:W-:Y:S04]  /*2260*/  @!P1 STL [R2+0x2c], RZ ;  /* 0x00002cff02009387 */ /* 0x000fe80000100800 */
[----:B------:R-:W4:Y:S04]  /*2270*/  @P0 LDL R15, [R2+0x8] ;  /* 0x00000800020f0983 */ /* 0x000f280000100800 */
[----:B------:R-:W5:Y:S04]  /*2280*/  @P2 LDL R11, [R2] ;  /* 0x00000000020b2983 */ /* 0x000f680000100800 */
[----:B------:R-:W5:Y:S04]  /*2290*/  @P4 LDL R17, [R2+0xc] ;  /* 0x00000c0002114983 */ /* 0x000f680000100800 */
[----:B------:R-:W5:Y:S04]  /*22a0*/  @P3 LDL R19, [R2+0x10] ;  /* 0x0000100002133983 */ /* 0x000f680000100800 */
[----:B------:R-:W5:Y:S04]  /*22b0*/  @P6 LDL R21, [R2+0x18] ;  /* 0x0000180002156983 */ /* 0x000f680000100800 */
[----:B------:R-:W5:Y:S04]  /*22c0*/  @P5 LDL R23, [R2+0x1c] ;  /* 0x00001c0002175983 */ /* 0x000f680000100800 */
[----:B------:R-:W5:Y:S04]  /*22d0*/  LDG.E R12, desc[UR12][R6.64+0x28] ;  /* 0x0000280c060c7981 */ /* 0x000f68000c1e1900 */
[----:B------:R-:W5:Y:S04]  /*22e0*/  LDG.E R14, desc[UR12][R6.64+0x2c] ;  /* 0x00002c0c060e7981 */ /* 0x000f68000c1e1900 */
[----:B------:R-:W5:Y:S04]  /*22f0*/  LDG.E R8, desc[UR12][R6.64+0x14] ;  /* 0x0000140c06087981 */ /* 0x000f68000c1e1900 */
[----:B--2---:R0:W-:Y:S01]  /*2300*/  @P1 STL [R2+0x2c], R13 ;  /* 0x00002c0d02001387 */ /* 0x0041e20000100800 */
[----:B------:R-:W-:-:S03]  /*2310*/  ISETP.GT.AND P1, PT, R16, 0x1, PT ;  /* 0x000000011000780c */ /* 0x000fc60003f24270 */
[----:B------:R-:W2:Y:S10]  /*2320*/  LDG.E R16, desc[UR12][R6.64+0x30] ;  /* 0x0000300c06107981 */ /* 0x000eb4000c1e1900 */
[----:B------:R-:W2:Y:S04]  /*2330*/  @P1 LDL R25, [R2+0x20] ;  /* 0x0000200002191983 */ /* 0x000ea80000100800 */
[----:B------:R-:W-:Y:S04]  /*2340*/  @!P0 STL [R2+0x30], RZ ;  /* 0x000030ff02008387 */ /* 0x000fe80000100800 */
[----:B----4-:R1:W-:Y:S01]  /*2350*/  @P0 STL [R2+0x30], R15 ;  /* 0x0000300f02000387 */ /* 0x0103e20000100800 */
[----:B---3--:R-:W-:-:S03]  /*2360*/  ISETP.GT.AND P0, PT, R10, 0x1, PT ;  /* 0x000000010a00780c */ /* 0x008fc60003f04270 */
[----:B-----5:R-:W-:Y:S04]  /*2370*/  @P2 STL [R2+0x28], R11 ;  /* 0x0000280b02002387 */ /* 0x020fe80000100800 */
[----:B------:R-:W-:Y:S04]  /*2380*/  @!P4 STL [R2+0x34], RZ ;  /* 0x000034ff0200c387 */ /* 0x000fe80000100800 */
[----:B------:R-:W-:Y:S04]  /*2390*/  @!P3 STL [R2+0x38], RZ ;  /* 0x000038ff0200b387 */ /* 0x000fe80000100800 */
[----:B------:R-:W-:Y:S04]  /*23a0*/  @!P6 STL [R2+0x40], RZ ;  /* 0x000040ff0200e387 */ /* 0x000fe80000100800 */
[----:B------:R-:W-:Y:S04]  /*23b0*/  @!P5 STL [R2+0x44], RZ ;  /* 0x000044ff0200d387 */ /* 0x000fe80000100800 */
[----:B------:R3:W-:Y:S01]  /*23c0*/  @P4 STL [R2+0x34], R17 ;  /* 0x0000341102004387 */ /* 0x0007e20000100800 */
[----:B------:R-:W-:-:S03]  /*23d0*/  ISETP.GT.AND P4, PT, R12, 0x1, PT ;  /* 0x000000010c00780c */ /* 0x000fc60003f84270 */
[----:B------:R-:W-:Y:S01]  /*23e0*/  @P3 STL [R2+0x38], R19 ;  /* 0x0000381302003387 */ /* 0x000fe20000100800 */
[----:B------:R-:W-:-:S03]  /*23f0*/  ISETP.GT.AND P3, PT, R14, 0x1, PT ;  /* 0x000000010e00780c */ /* 0x000fc60003f64270 */
[----:B------:R-:W-:Y:S04]  /*2400*/  @!P2 STL [R2+0x28], RZ ;  /* 0x000028ff0200a387 */ /* 0x000fe80000100800 */
[----:B------:R4:W-:Y:S01]  /*2410*/  @P6 STL [R2+0x40], R21 ;  /* 0x0000401502006387 */ /* 0x0009e20000100800 */
[----:B------:R-:W-:-:S03]  /*2420*/  ISETP.GT.AND P6, PT, R18, 0x1, PT ;  /* 0x000000011200780c */ /* 0x000fc60003fc4270 */
[----:B------:R5:W-:Y:S01]  /*2430*/  @P5 STL [R2+0x44], R23 ;  /* 0x0000441702005387 */ /* 0x000be20000100800 */
[----:B------:R-:W-:-:S03]  /*2440*/  ISETP.GT.AND P5, PT, R20, 0x1, PT ;  /* 0x000000011400780c */ /* 0x000fc60003fa4270 */
[----:B0-----:R-:W2:Y:S04]  /*2450*/  @P0 LDL R13, [R2+0x24] ;  /* 0x00002400020d0983 */ /* 0x001ea80000100800 */
[----:B------:R-:W2:Y:S04]  /*2460*/  LDG.E R6, desc[UR12][R6.64+0x3c] ;  /* 0x00003c0c06067981 */ /* 0x000ea8000c1e1900 */
[----:B-1----:R-:W2:Y:S04]  /*2470*/  @P4 LDL R15, [R2+0x28] ;  /* 0x00002800020f4983 */ /* 0x002ea80000100800 */
[----:B---3--:R-:W3:Y:S04]  /*2480*/  @P3 LDL R17, [R2+0x2c] ;  /* 0x00002c0002113983 */ /* 0x008ee80000100800 */
[----:B----4-:R-:W4:Y:S04]  /*2490*/  @P6 LDL R21, [R2+0x34] ;  /* 0x0000340002156983 */ /* 0x010f280000100800 */
[----:B-----5:R-:W5:Y:S04]  /*24a0*/  @P5 LDL R23, [R2+0x38] ;  /* 0x0000380002175983 */ /* 0x020f680000100800 */
[----:B------:R0:W-:Y:S01]  /*24b0*/  @!P1 STL [R2+0x48], RZ ;  /* 0x000048ff02009387 */ /* 0x0001e20000100800 */
[----:B--2---:R-:W-:-:S13]  /*24c0*/  ISETP.GT.AND P2, PT, R16, 0x1, PT ;  /* 0x000000011000780c */ /* 0x004fda0003f44270 */
[----:B------:R-:W2:Y:S04]  /*24d0*/  @P2 LDL R19, [R2+0x30] ;  /* 0x0000300002132983 */ /* 0x000ea80000100800 */
[----:B------:R0:W-:Y:S01]  /*24e0*/  @P1 STL [R2+0x48], R25 ;  /* 0x0000481902001387 */ /* 0x0001e20000100800 */
[----:B------:R-:W-:-:S13]  /*24f0*/  ISETP.GT.AND P1, PT, R8, 0x1, PT ;  /* 0x000000010800780c */ /* 0x000fda0003f24270 */
[----:B------:R-:W2:Y:S04]  /*2500*/  @P1 LDL R11, [R2+0x14] ;  /* 0x00001400020b1983 */ /* 0x000ea80000100800 */
[----:B------:R0:W-:Y:S04]  /*2510*/  @!P0 STL [R2+0x4c], RZ ;  /* 0x00004cff02008387 */ /* 0x0001e80000100800 */
[----:B------:R0:W-:Y:S04]  /*2520*/  @!P4 STL [R2+0x50], RZ ;  /* 0x000050ff0200c387 */ /* 0x0001e80000100800 */
[----:B------:R0:W-:Y:S04]  /*2530*/  @!P3 STL [R2+0x54], RZ ;  /* 0x000054ff0200b387 */ /* 0x0001e80000100800 */
[----:B------:R0:W-:Y:S04]  /*2540*/  @!P2 STL [R2+0x58], RZ ;  /* 0x000058ff0200a387 */ /* 0x0001e80000100800 */
[----:B------:R0:W-:Y:S01]  /*2550*/  @P0 STL [R2+0x4c], R13 ;  /* 0x00004c0d02000387 */ /* 0x0001e20000100800 */
[----:B------:R-:W-:-:S03]  /*2560*/  ISETP.GT.AND P0, PT, R6, 0x1, PT ;  /* 0x000000010600780c */ /* 0x000fc60003f04270 */
[----:B------:R0:W-:Y:S04]  /*2570*/  @!P6 STL [R2+0x5c], RZ ;  /* 0x00005cff0200e387 */ /* 0x0001e80000100800 */
[----:B------:R0:W-:Y:S04]  /*2580*/  @!P5 STL [R2+0x60], RZ ;  /* 0x000060ff0200d387 */ /* 0x0001e80000100800 */
[----:B------:R0:W-:Y:S04]  /*2590*/  @P4 STL [R2+0x50], R15 ;  /* 0x0000500f02004387 */ /* 0x0001e80000100800 */
[----:B---3--:R0:W-:Y:S04]  /*25a0*/  @P3 STL [R2+0x54], R17 ;  /* 0x0000541102003387 */ /* 0x0081e80000100800 */
[----:B----4-:R0:W-:Y:S04]  /*25b0*/  @P6 STL [R2+0x5c], R21 ;  /* 0x00005c1502006387 */ /* 0x0101e80000100800 */
[----:B-----5:R0:W-:Y:S04]  /*25c0*/  @P5 STL [R2+0x60], R23 ;  /* 0x0000601702005387 */ /* 0x0201e80000100800 */
[----:B------:R0:W-:Y:S01]  /*25d0*/  @!P0 STL [R2+0x64], RZ ;  /* 0x000064ff02008387 */ /* 0x0001e20000100800 */
[----:B------:R-:W-:-:S03]  /*25e0*/  VIADD R9, R9, 0x10 ;  /* 0x0000001009097836 */ /* 0x000fc60000000000 */
[----:B------:R0:W-:Y:S04]  /*25f0*/  @!P1 STL [R2+0x3c], RZ ;  /* 0x00003cff02009387 */ /* 0x0001e80000100800 */
[----:B--2---:R0:W-:Y:S04]  /*2600*/  @P2 STL [R2+0x58], R19 ;  /* 0x0000581302002387 */ /* 0x0041e80000100800 */
[----:B------:R0:W-:Y:S01]  /*2610*/  @P1 STL [R2+0x3c], R11 ;  /* 0x00003c0b02001387 */ /* 0x0001e20000100800 */
[----:B------:R-:W-:Y:S01]  /*2620*/  ISETP.NE.AND P1, PT, R9, R0, PT ;  /* 0x000000000900720c */ /* 0x000fe20003f25270 */
[----:B------:R-:W-:-:S12]  /*2630*/  @!P0 BRA `(.L_x_90) ;  /* 0x0000000000088947 */ /* 0x000fd80003800000 */
[----:B------:R-:W2:Y:S04]  /*2640*/  LDL R7, [R2+0x3c] ;  /* 0x00003c0002077983 */ /* 0x000ea80000100800 */
[----:B--2---:R1:W-:Y:S02]  /*2650*/  STL [R2+0x64], R7 ;  /* 0x0000640702007387 */ /* 0x0043e40000100800 */
.L_x_90:
[----:B------:R-:W-:Y:S05]  /*2660*/  @P1 BRA `(.L_x_91) ;  /* 0xfffffff800a81947 */ /* 0x000fea000383ffff */
.L_x_89:
[----:B------:R-:W-:-:S09]  /*2670*/  UISETP.NE.AND UP0, UPT, UR8, URZ, UPT ;  /* 0x000000ff0800728c */ /* 0x000fd2000bf05270 */
[----:B------:R-:W-:Y:S05]  /*2680*/  BRA.U !UP0, `(.L_x_92) ;  /* 0x0000000508747547 */ /* 0x000fea000b800000 */
[----:B------:R-:W-:-:S09]  /*2690*/  UISETP.GE.U32.AND UP0, UPT, UR8, 0x8, UPT ;  /* 0x000000080800788c */ /* 0x000fd2000bf06070 */
[----:B------:R-:W-:Y:S05]  /*26a0*/  BRA.U !UP0, `(.L_x_93) ;  /* 0x0000000108b47547 */ /* 0x000fea000b800000 */
[----:B-12---:R-:W1:Y:S02]  /*26b0*/  LDC.64 R4, c[0x0][0x3a8] ;  /* 0x0000ea00ff047b82 */ /* 0x006e640000000a00 */
[----:B-1----:R-:W-:-:S05]  /*26c0*/  IMAD.WIDE.U32 R4, R0, 0x4, R4 ;  /* 0x0000000400047825 */ /* 0x002fca00078e0004 */
[----:B0-----:R-:W2:Y:S04]  /*26d0*/  LDG.E R11, desc[UR12][R4.64] ;  /* 0x0000000c040b7981 */ /* 0x001ea8000c1e1900 */
[----:B------:R-:W3:Y:S04]  /*26e0*/  LDG.E R2, desc[UR12][R4.64+0x4] ;  /* 0x0000040c04027981 */ /* 0x000ee8000c1e1900 */
[----:B------:R-:W4:Y:S04]  /*26f0*/  LDG.E R7, desc[UR12][R4.64+0xc] ;  /* 0x00000c0c04077981 */ /* 0x000f28000c1e1900 */
[----:B------:R-:W5:Y:S04]  /*2700*/  LDG.E R6, desc[UR12][R4.64+0x8] ;  /* 0x0000080c04067981 */ /* 0x000f68000c1e1900 */
[----:B------:R-:W5:Y:S04]  /*2710*/  LDG.E R8, desc[UR12][R4.64+0x10] ;  /* 0x0000100c04087981 */ /* 0x000f68000c1e1900 */
[----:B------:R-:W5:Y:S04]  /*2720*/  LDG.E R9, desc[UR12][R4.64+0x14] ;  /* 0x0000140c04097981 */ /* 0x000f68000c1e1900 */
[----:B------:R-:W5:Y:S04]  /*2730*/  LDG.E R10, desc[UR12][R4.64+0x18] ;  /* 0x0000180c040a7981 */ /* 0x000f68000c1e1900 */
[----:B------:R-:W5:Y:S01]  /*2740*/  LDG.E R4, desc[UR12][R4.64+0x1c] ;  /* 0x00001c0c04047981 */ /* 0x000f62000c1e1900 */
[----:B--2---:R-:W-:-:S02]  /*2750*/  ISETP.GT.AND P2, PT, R11, 0x1, PT ;  /* 0x000000010b00780c */ /* 0x004fc40003f44270 */
[----:B---3--:R-:W-:Y:S02]  /*2760*/  ISETP.GT.AND P3, PT, R2, 0x1, PT ;  /* 0x000000010200780c */ /* 0x008fe40003f64270 */
[----:B------:R-:W-:Y:S02]  /*2770*/  LEA R2, R0, UR11, 0x2 ;  /* 0x0000000b00027c11 */ /* 0x000fe4000f8e10ff */
[----:B----4-:R-:W-:Y:S02]  /*2780*/  ISETP.GT.AND P5, PT, R7, 0x1, PT ;  /* 0x000000010700780c */ /* 0x010fe40003fa4270 */
[----:B-----5:R-:W-:-:S05]  /*2790*/  ISETP.GT.AND P4, PT, R6, 0x1, PT ;  /* 0x000000010600780c */ /* 0x020fca0003f84270 */
[----:B------:R-:W2:Y:S01]  /*27a0*/  @P2 LDL R7, [R2] ;  /* 0x0000000002072983 */ /* 0x000ea20000100800 */
[----:B------:R-:W-:Y:S02]  /*27b0*/  ISETP.GT.AND P6, PT, R8, 0x1, PT ;  /* 0x000000010800780c */ /* 0x000fe40003fc4270 */
[----:B------:R-:W-:-:S03]  /*27c0*/  ISETP.GT.AND P1, PT, R9, 0x1, PT ;  /* 0x000000010900780c */ /* 0x000fc60003f24270 */
[----:B------:R-:W3:Y:S01]  /*27d0*/  @P5 LDL R13, [R2+0xc] ;  /* 0x00000c00020d5983 */ /* 0x000ee20000100800 */
[----:B------:R-:W-:-:S03]  /*27e0*/  ISETP.GT.AND P0, PT, R10, 0x1, PT ;  /* 0x000000010a00780c */ /* 0x000fc60003f04270 */
[----:B------:R-:W4:Y:S04]  /*27f0*/  @P3 LDL R9, [R2+0x4] ;  /* 0x0000040002093983 */ /* 0x000f280000100800 */
[----:B------:R-:W5:Y:S04]  /*2800*/  @P4 LDL R11, [R2+0x8] ;  /* 0x00000800020b4983 */ /* 0x000f680000100800 */
[----:B------:R-:W5:Y:S04]  /*2810*/  @P6 LDL R15, [R2+0x10] ;  /* 0x00001000020f6983 */ /* 0x000f680000100800 */
[----:B------:R-:W5:Y:S04]  /*2820*/  @P1 LDL R17, [R2+0x14] ;  /* 0x0000140002111983 */ /* 0x000f680000100800 */
[----:B------:R-:W5:Y:S04]  /*2830*/  @P0 LDL R19, [R2+0x18] ;  /* 0x0000180002130983 */ /* 0x000f680000100800 */
[----:B------:R0:W-:Y:S04]  /*2840*/  @!P2 STL [R2+0x28], RZ ;  /* 0x000028ff0200a387 */ /* 0x0001e80000100800 */
[----:B------:R0:W-:Y:S04]  /*2850*/  @!P3 STL [R2+0x2c], RZ ;  /* 0x00002cff0200b387 */ /* 0x0001e80000100800 */
[----:B------:R0:W-:Y:S04]  /*2860*/  @!P4 STL [R2+0x30], RZ ;  /* 0x000030ff0200c387 */ /* 0x0001e80000100800 */
[----:B------:R0:W-:Y:S04]  /*2870*/  @!P5 STL [R2+0x34], RZ ;  /* 0x000034ff0200d387 */ /* 0x0001e80000100800 */
[----:B------:R0:W-:Y:S04]  /*2880*/  @!P6 STL [R2+0x38], RZ ;  /* 0x000038ff0200e387 */ /* 0x0001e80000100800 */
[----:B------:R0:W-:Y:S04]  /*2890*/  @!P1 STL [R2+0x3c], RZ ;  /* 0x00003cff02009387 */ /* 0x0001e80000100800 */
[----:B------:R0:W-:Y:S04]  /*28a0*/  @!P0 STL [R2+0x40], RZ ;  /* 0x000040ff02008387 */ /* 0x0001e80000100800 */
[----:B--2---:R0:W-:Y:S01]  /*28b0*/  @P2 STL [R2+0x28], R7 ;  /* 0x0000280702002387 */ /* 0x0041e20000100800 */
[----:B------:R-:W-:-:S03]  /*28c0*/  ISETP.GT.AND P2, PT, R4, 0x1, PT ;  /* 0x000000010400780c */ /* 0x000fc60003f44270 */
[----:B---3--:R0:W-:Y:S04]  /*28d0*/  @P5 STL [R2+0x34], R13 ;  /* 0x0000340d02005387 */ /* 0x0081e80000100800 */
[----:B----4-:R0:W-:Y:S04]  /*28e0*/  @P3 STL [R2+0x2c], R9 ;  /* 0x00002c0902003387 */ /* 0x0101e80000100800 */
[----:B-----5:R0:W-:Y:S04]  /*28f0*/  @P4 STL [R2+0x30], R11 ;  /* 0x0000300b02004387 */ /* 0x0201e80000100800 */
[----:B------:R0:W-:Y:S04]  /*2900*/  @P6 STL [R2+0x38], R15 ;  /* 0x0000380f02006387 */ /* 0x0001e80000100800 */
[----:B------:R0:W-:Y:S04]  /*2910*/  @P1 STL [R2+0x3c], R17 ;  /* 0x00003c1102001387 */ /* 0x0001e80000100800 */
[----:B------:R0:W-:Y:S04]  /*2920*/  @P0 STL [R2+0x40], R19 ;  /* 0x0000401302000387 */ /* 0x0001e80000100800 */
[----:B------:R0:W-:Y:S01]  /*2930*/  @!P2 STL [R2+0x44], RZ ;  /* 0x000044ff0200a387 */ /* 0x0001e20000100800 */
[----:B------:R-:W-:Y:S05]  /*2940*/  @!P2 BRA `(.L_x_94) ;  /* 0x000000000008a947 */ /* 0x000fea0003800000 */
[----:B------:R-:W2:Y:S04]  /*2950*/  LDL R5, [R2+0x1c] ;  /* 0x00001c0002057983 */ /* 0x000ea80000100800 */
[----:B--2---:R1:W-:Y:S02]  /*2960*/  STL [R2+0x44], R5 ;  /* 0x0000440502007387 */ /* 0x0043e40000100800 */
.L_x_94:
[----:B------:R-:W-:-:S07]  /*2970*/  IADD3 R0, PT, PT, R0, 0x8, RZ ;  /* 0x0000000800007810 */ /* 0x000fce0007ffe0ff */
.L_x_93:
[----:B------:R-:W-:-:S09]  /*2980*/  UISETP.NE.AND UP0, UPT, UR7, URZ, UPT ;  /* 0x000000ff0700728c */ /* 0x000fd2000bf05270 */
[----:B------:R-:W-:Y:S05]  /*2990*/  BRA.U !UP0, `(.L_x_92) ;  /* 0x0000000108b07547 */ /* 0x000fea000b800000 */
[----:B------:R-:W3:Y:S01]  /*29a0*/  LDCU UR4, c[0x0][0x3c0] ;  /* 0x00007800ff0477ac */ /* 0x000ee20008000800 */
[----:B------:R-:W-:Y:S02]  /*29b0*/  UISETP.GE.U32.AND UP0, UPT, UR7, 0x4, UPT ;  /* 0x000000040700788c */ /* 0x000fe4000bf06070 */
[----:B---3--:R-:W-:-:S07]  /*29c0*/  ULOP3.LUT UR5, UR4, 0x3, URZ, 0xc0, !UPT ;  /* 0x0000000304057892 */ /* 0x008fce000f8ec0ff */
[----:B------:R-:W-:Y:S05]  /*29d0*/  BRA.U !UP0, `(.L_x_95) ;  /* 0x0000000108647547 */ /* 0x000fea000b800000 */
[----:B-12---:R-:W1:Y:S02]  /*29e0*/  LDC.64 R4, c[0x0][0x3a8] ;  /* 0x0000ea00ff047b82 */ /* 0x006e640000000a00 */
[----:B-1----:R-:W-:-:S05]  /*29f0*/  IMAD.WIDE.U32 R4, R0, 0x4, R4 ;  /* 0x0000000400047825 */ /* 0x002fca00078e0004 */
[----:B0-----:R-:W2:Y:S04]  /*2a00*/  LDG.E R7, desc[UR12][R4.64] ;  /* 0x0000000c04077981 */ /* 0x001ea8000c1e1900 */
[----:B------:R-:W3:Y:S04]  /*2a10*/  LDG.E R2, desc[UR12][R4.64+0x4] ;  /* 0x0000040c04027981 */ /* 0x000ee8000c1e1900 */
[----:B------:R-:W4:Y:S01]  /*2a20*/  LDG.E R6, desc[UR12][R4.64+0x8] ;  /* 0x0000080c04067981 */ /* 0x000f22000c1e1900 */
[----:B------:R-:W-:-:S03]  /*2a30*/  LEA R9, R0, UR11, 0x2 ;  /* 0x0000000b00097c11 */ /* 0x000fc6000f8e10ff */
[----:B------:R-:W5:Y:S01]  /*2a40*/  LDG.E R8, desc[UR12][R4.64+0xc] ;  /* 0x00000c0c04087981 */ /* 0x000f62000c1e1900 */
[----:B--2---:R-:W-:Y:S02]  /*2a50*/  ISETP.GT.AND P0, PT, R7, 0x1, PT ;  /* 0x000000010700780c */ /* 0x004fe40003f04270 */
[----:B---3--:R-:W-:Y:S02]  /*2a60*/  ISETP.GT.AND P1, PT, R2, 0x1, PT ;  /* 0x000000010200780c */ /* 0x008fe40003f24270 */
[----:B----4-:R-:W-:-:S09]  /*2a70*/  ISETP.GT.AND P2, PT, R6, 0x1, PT ;  /* 0x000000010600780c */ /* 0x010fd20003f44270 */
[----:B------:R-:W2:Y:S04]  /*2a80*/  @P0 LDL R2, [R9] ;  /* 0x0000000009020983 */ /* 0x000ea80000100800 */
[----:B------:R-:W3:Y:S04]  /*2a90*/  @P1 LDL R6, [R9+0x4] ;  /* 0x0000040009061983 */ /* 0x000ee80000100800 */
[----:B------:R-:W4:Y:S01]  /*2aa0*/  @P2 LDL R7, [R9+0x8] ;  /* 0x0000080009072983 */ /* 0x000f220000100800 */
[----:B-----5:R-:W-:-:S03]  /*2ab0*/  ISETP.GT.AND P3, PT, R8, 0x1, PT ;  /* 0x000000010800780c */ /* 0x020fc60003f64270 */
[----:B------:R0:W-:Y:S04]  /*2ac0*/  @!P0 STL [R9+0x28], RZ ;  /* 0x000028ff09008387 */ /* 0x0001e80000100800 */
[----:B------:R0:W-:Y:S04]  /*2ad0*/  @!P1 STL [R9+0x2c], RZ ;  /* 0x00002cff09009387 */ /* 0x0001e80000100800 */
[----:B------:R0:W-:Y:S04]  /*2ae0*/  @!P2 STL [R9+0x30], RZ ;  /* 0x000030ff0900a387 */ /* 0x0001e80000100800 */
[----:B------:R0:W-:Y:S04]  /*2af0*/  @!P3 STL [R9+0x34], RZ ;  /* 0x000034ff0900b387 */ /* 0x0001e80000100800 */
[----:B--2---:R0:W-:Y:S04]  /*2b00*/  @P0 STL [R9+0x28], R2 ;  /* 0x0000280209000387 */ /* 0x0041e80000100800 */
[----:B---3--:R0:W-:Y:S04]  /*2b10*/  @P1 STL [R9+0x2c], R6 ;  /* 0x00002c0609001387 */ /* 0x0081e80000100800 */
[----:B----4-:R0:W-:Y:S01]  /*2b20*/  @P2 STL [R9+0x30], R7 ;  /* 0x0000300709002387 */ /* 0x0101e20000100800 */
[----:B------:R-:W-:Y:S05]  /*2b30*/  @!P3 BRA `(.L_x_96) ;  /* 0x000000000008b947 */ /* 0x000fea0003800000 */
[----:B0-----:R-:W2:Y:S04]  /*2b40*/  LDL R2, [R9+0xc] ;  /* 0x00000c0009027983 */ /* 0x001ea80000100800 */
[----:B--2---:R1:W-:Y:S02]  /*2b50*/  STL [R9+0x34], R2 ;  /* 0x0000340209007387 */ /* 0x0043e40000100800 */
.L_x_96:
[----:B------:R-:W-:-:S07]  /*2b60*/  VIADD R0, R0, 0x4 ;  /* 0x0000000400007836 */ /* 0x000fce0000000000 */
.L_x_95:
[----:B------:R-:W-:-:S09]  /*2b70*/  UISETP.NE.AND UP0, UPT, UR5, URZ, UPT ;  /* 0x000000ff0500728c */ /* 0x000fd2000bf05270 */
[----:B------:R-:W-:Y:S05]  /*2b80*/  BRA.U !UP0, `(.L_x_92) ;  /* 0x0000000108347547 */ /* 0x000fea000b800000 */
[----:B012---:R-:W0:Y:S01]  /*2b90*/  LDC.64 R6, c[0x0][0x3a8] ;  /* 0x0000ea00ff067b82 */ /* 0x007e220000000a00 */
[----:B------:R-:W-:-:S05]  /*2ba0*/  UMOV UR4, URZ ;  /* 0x000000ff00047c82 */ /* 0x000fca0008000000 */
.L_x_97:
[----:B0-----:R-:W-:-:S06]  /*2bb0*/  IMAD.WIDE.U32 R4, R0, 0x4, R6 ;  /* 0x0000000400047825 */ /* 0x001fcc00078e0006 */
[----:B------:R-:W2:Y:S01]  /*2bc0*/  LDG.E R4, desc[UR12][R4.64] ;  /* 0x0000000c04047981 */ /* 0x000ea2000c1e1900 */
[----:B---3--:R-:W-:Y:S02]  /*2bd0*/  LEA R9, R0, UR11, 0x2 ;  /* 0x0000000b00097c11 */ /* 0x008fe4000f8e10ff */
[----:B--2---:R-:W-:-:S13]  /*2be0*/  ISETP.GT.AND P0, PT, R4, 0x1, PT ;  /* 0x000000010400780c */ /* 0x004fda0003f04270 */
[----:B------:R-:W2:Y:S01]  /*2bf0*/  @P0 LDL R2, [R9] ;  /* 0x0000000009020983 */ /* 0x000ea20000100800 */
[----:B------:R-:W-:Y:S01]  /*2c00*/  UIADD3 UR4, UPT, UPT, UR4, 0x1, URZ ;  /* 0x0000000104047890 */ /* 0x000fe2000fffe0ff */
[----:B------:R-:W-:Y:S02]  /*2c10*/  VIADD R0, R0, 0x1 ;  /* 0x0000000100007836 */ /* 0x000fe40000000000 */
[----:B------:R3:W-:Y:S01]  /*2c20*/  @!P0 STL [R9+0x28], RZ ;  /* 0x000028ff09008387 */ /* 0x0007e20000100800 */
[----:B------:R-:W-:-:S03]  /*2c30*/  UISETP.NE.AND UP0, UPT, UR4, UR5, UPT ;  /* 0x000000050400728c */ /* 0x000fc6000bf05270 */
[----:B--2---:R3:W-:Y:S06]  /*2c40*/  @P0 STL [R9+0x28], R2 ;  /* 0x0000280209000387 */ /* 0x0047ec0000100800 */
[----:B------:R-:W-:Y:S05]  /*2c50*/  BRA.U UP0, `(.L_x_97) ;  /* 0xfffffffd00d47547 */ /* 0x000fea000b83ffff */
.L_x_92:
[----:B------:R-:W-:Y:S01]  /*2c60*/  UISETP.GE.U32.AND UP0, UPT, UR6, 0xf, UPT ;  /* 0x0000000f0600788c */ /* 0x000fe2000bf06070 */
[----:B------:R-:W-:Y:S02]  /*2c70*/  HFMA2 R0, -RZ, RZ, 0, 0 ;  /* 0x00000000ff007431 */ /* 0x000fe400000001ff */
[----:B-1----:R-:W-:Y:S01]  /*2c80*/  IMAD.MOV.U32 R10, RZ, RZ, RZ ;  /* 0x000000ffff0a7224 */ /* 0x002fe200078e00ff */
[----:B------:R-:W-:-:S05]  /*2c90*/  UISETP.NE.AND UP1, UPT, UR8, URZ, UPT ;  /* 0x000000ff0800728c */ /* 0x000fca000bf25270 */
[----:B------:R-:W-:Y:S06]  /*2ca0*/  BRA.U !UP0, `(.L_x_98) ;  /* 0x0000000108c87547 */ /* 0x000fec000b800000 */
[----:B------:R-:W1:Y:S01]  /*2cb0*/  LDC R0, c[0x0][0x3c0] ;  /* 0x0000f000ff007b82 */ /* 0x000e620000000800 */
[----:B0-----:R-:W-:Y:S01]  /*2cc0*/  IMAD.MOV.U32 R19, RZ, RZ, RZ ;  /* 0x000000ffff137224 */ /* 0x001fe200078e00ff */
[----:B------:R-:W-:Y:S02]  /*2cd0*/  MOV R10, RZ ;  /* 0x000000ff000a7202 */ /* 0x000fe40000000f00 */
[----:B-1----:R-:W-:-:S07]  /*2ce0*/  LOP3.LUT R0, R0, 0x7ffffff0, RZ, 0xc0, !PT ;  /* 0x7ffffff000007812 */ /* 0x002fce00078ec0ff */
.L_x_99:
[----:B--2---:R-:W0:Y:S01]  /*2cf0*/  LDC.64 R4, c[0x0][0x390] ;  /* 0x0000e400ff047b82 */ /* 0x004e220000000a00 */
[----:B------:R-:W-:-:S05]  /*2d00*/  LEA R20, R19, UR11, 0x2 ;  /* 0x0000000b13147c11 */ /* 0x000fca000f8e10ff */
[----:B------:R-:W2:Y:S04]  /*2d10*/  LDL.64 R12, [R20] ;  /* 0x00000000140c7983 */ /* 0x000ea80000100a00 */
[----:B------:R-:W4:Y:S04]  /*2d20*/  LDL.64 R14, [R20+0x8] ;  /* 0x00000800140e7983 */ /* 0x000f280000100a00 */
[----:B------:R-:W5:Y:S04]  /*2d30*/  LDL.64 R6, [R20+0x10] ;  /* 0x0000100014067983 */ /* 0x000f680000100a00 */
[----:B---3--:R-:W3:Y:S01]  /*2d40*/  LDL.64 R8, [R20+0x18] ;  /* 0x0000180014087983 */ /* 0x008ee20000100a00 */
[----:B0-----:R-:W-:-:S05]  /*2d50*/  IMAD.WIDE.U32 R4, R19, 0x4, R4 ;  /* 0x0000000413047825 */ /* 0x001fca00078e0004 */
[----:B------:R-:W2:Y:S04]  /*2d60*/  LDG.E R11, desc[UR12][R4.64] ;  /* 0x0000000c040b7981 */ /* 0x000ea8000c1e1900 */
[----:B------:R-:W4:Y:S04]  /*2d70*/  LDG.E R22, desc[UR12][R4.64+0x4] ;  /* 0x0000040c04167981 */ /* 0x000f28000c1e1900 */
[----:B------:R-:W5:Y:S04]  /*2d80*/  LDG.E R24, desc[UR12][R4.64+0x8] ;  /* 0x0000080c04187981 */ /* 0x000f68000c1e1900 */
[----:B------:R-:W3:Y:S04]  /*2d90*/  LDG.E R16, desc[UR12][R4.64+0xc] ;  /* 0x00000c0c04107981 */ /* 0x000ee8000c1e1900 */
        /* <DEDUP_REMOVED lines=8> */
[----:B------:R-:W3:Y:S01]  /*2e20*/  LDG.E R26, desc[UR12][R4.64+0x3c] ;  /* 0x00003c0c041a7981 */ /* 0x000ee2000c1e1900 */
[----:B--2---:R-:W-:-:S03]  /*2e30*/  IMAD R12, R12, R11, R10 ;  /* 0x0000000b0c0c7224 */ /* 0x004fc600078e020a */
[----:B------:R-:W2:Y:S01]  /*2e40*/  LDL.64 R10, [R20+0x20] ;  /* 0x00002000140a7983 */ /* 0x000ea20000100a00 */
[----:B----4-:R-:W-:-:S03]  /*2e50*/  IMAD R13, R13, R22, R12 ;  /* 0x000000160d0d7224 */ /* 0x010fc600078e020c */
[----:B------:R-:W4:Y:S01]  /*2e60*/  LDG.E R22, desc[UR12][R4.64+0x24] ;  /* 0x0000240c04167981 */ /* 0x000f22000c1e1900 */
[----:B-----5:R-:W-:-:S03]  /*2e70*/  IMAD R14, R14, R24, R13 ;  /* 0x000000180e0e7224 */ /* 0x020fc600078e020d */
[----:B------:R-:W5:Y:S04]  /*2e80*/  LDL.64 R12, [R20+0x28] ;  /* 0x00002800140c7983 */ /* 0x000f680000100a00 */
[----:B------:R-:W5:Y:S01]  /*2e90*/  LDG.E R24, desc[UR12][R4.64+0x2c] ;  /* 0x00002c0c04187981 */ /* 0x000f62000c1e1900 */
[----:B---3--:R-:W-:-:S03]  /*2ea0*/  IMAD R16, R15, R16, R14 ;  /* 0x000000100f107224 */ /* 0x008fc600078e020e */
[----:B------:R-:W3:Y:S01]  /*2eb0*/  LDL.64 R14, [R20+0x30] ;  /* 0x00003000140e7983 */ /* 0x000ee20000100a00 */
[----:B------:R-:W-:-:S03]  /*2ec0*/  IMAD R28, R6, R17, R16 ;  /* 0x00000011061c7224 */ /* 0x000fc600078e0210 */
[----:B------:R-:W3:Y:S04]  /*2ed0*/  LDG.E R6, desc[UR12][R4.64+0x34] ;  /* 0x0000340c04067981 */ /* 0x000ee8000c1e1900 */
[----:B------:R-:W3:Y:S01]  /*2ee0*/  LDL.64 R16, [R20+0x38] ;  /* 0x0000380014107983 */ /* 0x000ee20000100a00 */
[----:B------:R-:W-:-:S04]  /*2ef0*/  IMAD R2, R7, R2, R28 ;  /* 0x0000000207027224 */ /* 0x000fc800078e021c */
[----:B------:R-:W-:-:S04]  /*2f00*/  IMAD R2, R8, R21, R2 ;  /* 0x0000001508027224 */ /* 0x000fc800078e0202 */
[----:B------:R-:W-:Y:S02]  /*2f10*/  IMAD R2, R9, R18, R2 ;  /* 0x0000001209027224 */ /* 0x000fe400078e0202 */
[----:B------:R-:W-:-:S05]  /*2f20*/  VIADD R19, R19, 0x10 ;  /* 0x0000001013137836 */ /* 0x000fca0000000000 */
[----:B------:R-:W-:Y:S01]  /*2f30*/  ISETP.NE.AND P0, PT, R19, R0, PT ;  /* 0x000000001300720c */ /* 0x000fe20003f05270 */
[----:B--2---:R-:W-:-:S04]  /*2f40*/  IMAD R2, R10, R23, R2 ;  /* 0x000000170a027224 */ /* 0x004fc800078e0202 */
[----:B----4-:R-:W-:-:S04]  /*2f50*/  IMAD R2, R11, R22, R2 ;  /* 0x000000160b027224 */ /* 0x010fc800078e0202 */
[----:B-----5:R-:W-:-:S04]  /*2f60*/  IMAD R2, R12, R25, R2 ;  /* 0x000000190c027224 */ /* 0x020fc800078e0202 */
[----:B------:R-:W-:-:S04]  /*2f70*/  IMAD R2, R13, R24, R2 ;  /* 0x000000180d027224 */ /* 0x000fc800078e0202 */
[----:B---3--:R-:W-:-:S04]  /*2f80*/  IMAD R2, R14, R27, R2 ;  /* 0x0000001b0e027224 */ /* 0x008fc800078e0202 */
[----:B------:R-:W-:-:S04]  /*2f90*/  IMAD R2, R15, R6, R2 ;  /* 0x000000060f027224 */ /* 0x000fc800078e0202 */
[----:B------:R-:W-:-:S04]  /*2fa0*/  IMAD R2, R16, R29, R2 ;  /* 0x0000001d10027224 */ /* 0x000fc800078e0202 */
[----:B------:R-:W-:Y:S01]  /*2fb0*/  IMAD R10, R17, R26, R2 ;  /* 0x0000001a110a7224 */ /* 0x000fe200078e0202 */
[----:B------:R-:W-:Y:S06]  /*2fc0*/  @P0 BRA `(.L_x_99) ;  /* 0xfffffffc00480947 */ /* 0x000fec000383ffff */
.L_x_98:
[----:B------:R-:W-:Y:S05]  /*2fd0*/  BRA.U !UP1, `(.L_x_100) ;  /* 0x0000000509047547 */ /* 0x000fea000b800000 */
[----:B------:R-:W-:Y:S02]  /*2fe0*/  UISETP.GE.U32.AND UP0, UPT, UR8, 0x8, UPT ;  /* 0x000000080800788c */ /* 0x000fe4000bf06070 */
[----:B------:R-:W-:-:S07]  /*2ff0*/  UISETP.NE.AND UP1, UPT, UR7, URZ, UPT ;  /* 0x000000ff0700728c */ /* 0x000fce000bf25270 */
[----:B------:R-:W-:Y:S05]  /*3000*/  BRA.U !UP0, `(.L_x_101) ;  /* 0x0000000108707547 */ /* 0x000fea000b800000 */
[----:B--2---:R-:W1:Y:S01]  /*3010*/  LDC.64 R4, c[0x0][0x390] ;  /* 0x0000e400ff047b82 */ /* 0x004e620000000a00 */
[----:B0--3--:R-:W-:-:S05]  /*3020*/  LEA R2, R0, UR11, 0x2 ;  /* 0x0000000b00027c11 */ /* 0x009fca000f8e10ff */
[----:B------:R-:W2:Y:S04]  /*3030*/  LDL R7, [R2] ;  /* 0x0000000002077983 */ /* 0x000ea80000100800 */
[----:B------:R-:W3:Y:S04]  /*3040*/  LDL R9, [R2+0x4] ;  /* 0x0000040002097983 */ /* 0x000ee80000100800 */
[----:B------:R-:W4:Y:S04]  /*3050*/  LDL R11, [R2+0x8] ;  /* 0x00000800020b7983 */ /* 0x000f280000100800 */
[----:B------:R-:W5:Y:S04]  /*3060*/  LDL R13, [R2+0xc] ;  /* 0x00000c00020d7983 */ /* 0x000f680000100800 */
[----:B------:R-:W5:Y:S01]  /*3070*/  LDL R15, [R2+0x10] ;  /* 0x00001000020f7983 */ /* 0x000f620000100800 */
[----:B-1----:R-:W-:-:S03]  /*3080*/  IMAD.WIDE.U32 R4, R0, 0x4, R4 ;  /* 0x0000000400047825 */ /* 0x002fc600078e0004 */
[----:B------:R-:W5:Y:S04]  /*3090*/  LDL R17, [R2+0x14] ;  /* 0x0000140002117983 */ /* 0x000f680000100800 */
[----:B------:R-:W2:Y:S04]  /*30a0*/  LDG.E R6, desc[UR12][R4.64] ;  /* 0x0000000c04067981 */ /* 0x000ea8000c1e1900 */
[----:B------:R-:W3:Y:S04]  /*30b0*/  LDG.E R8, desc[UR12][R4.64+0x4] ;  /* 0x0000040c04087981 */ /* 0x000ee8000c1e1900 */
[----:B------:R-:W4:Y:S04]  /*30c0*/  LDG.E R12, desc[UR12][R4.64+0x8] ;  /* 0x0000080c040c7981 */ /* 0x000f28000c1e1900 */
[----:B------:R-:W5:Y:S04]  /*30d0*/  LDG.E R14, desc[UR12][R4.64+0xc] ;  /* 0x00000c0c040e7981 */ /* 0x000f68000c1e1900 */
[----:B------:R-:W5:Y:S04]  /*30e0*/  LDG.E R16, desc[UR12][R4.64+0x10] ;  /* 0x0000100c04107981 */ /* 0x000f68000c1e1900 */
[----:B------:R-:W5:Y:S04]  /*30f0*/  LDG.E R18, desc[UR12][R4.64+0x14] ;  /* 0x0000140c04127981 */ /* 0x000f68000c1e1900 */
[----:B------:R-:W5:Y:S04]  /*3100*/  LDL R19, [R2+0x18] ;  /* 0x0000180002137983 */ /* 0x000f680000100800 */
[----:B------:R-:W5:Y:S04]  /*3110*/  LDG.E R20, desc[UR12][R4.64+0x18] ;  /* 0x0000180c04147981 */ /* 0x000f68000c1e1900 */
[----:B------:R-:W5:Y:S04]  /*3120*/  LDG.E R22, desc[UR12][R4.64+0x1c] ;  /* 0x00001c0c04167981 */ /* 0x000f68000c1e1900 */
[----:B------:R-:W5:Y:S01]  /*3130*/  LDL R21, [R2+0x1c] ;  /* 0x00001c0002157983 */ /* 0x000f620000100800 */
        /* <DEDUP_REMOVED lines=9> */
.L_x_101:
[----:B------:R-:W-:Y:S05]  /*31d0*/  BRA.U !UP1, `(.L_x_100) ;  /* 0x0000000109847547 */ /* 0x000fea000b800000 */
[----:B------:R-:W1:Y:S01]  /*31e0*/  LDCU UR4, c[0x0][0x3c0] ;  /* 0x00007800ff0477ac */ /* 0x000e620008000800 */
[----:B------:R-:W-:Y:S02]  /*31f0*/  UISETP.GE.U32.AND UP0, UPT, UR7, 0x4, UPT ;  /* 0x000000040700788c */ /* 0x000fe4000bf06070 */
[----:B-1----:R-:W-:-:S04]  /*3200*/  ULOP3.LUT UR5, UR4, 0x3, URZ, 0xc0, !UPT ;  /* 0x0000000304057892 */ /* 0x002fc8000f8ec0ff */
[----:B------:R-:W-:-:S03]  /*3210*/  UISETP.NE.AND UP1, UPT, UR5, URZ, UPT ;  /* 0x000000ff0500728c */ /* 0x000fc6000bf25270 */
[----:B------:R-:W-:Y:S08]  /*3220*/  BRA.U !UP0, `(.L_x_102) ;  /* 0x0000000108407547 */ /* 0x000ff0000b800000 */
[----:B--2---:R-:W1:Y:S01]  /*3230*/  LDC.64 R4, c[0x0][0x390] ;  /* 0x0000e400ff047b82 */ /* 0x004e620000000a00 */
[----:B0--3--:R-:W-:-:S05]  /*3240*/  LEA R2, R0, UR11, 0x2 ;  /* 0x0000000b00027c11 */ /* 0x009fca000f8e10ff */
[----:B------:R-:W2:Y:S04]  /*3250*/  LDL R7, [R2] ;  /* 0x0000000002077983 */ /* 0x000ea80000100800 */
[----:B------:R-:W3:Y:S04]  /*3260*/  LDL R9, [R2+0x4] ;  /* 0x0000040002097983 */ /* 0x000ee80000100800 */
[----:B------:R-:W4:Y:S04]  /*3270*/  LDL R11, [R2+0x8] ;  /* 0x00000800020b7983 */ /* 0x000f280000100800 */
[----:B------:R-:W5:Y:S01]  /*3280*/  LDL R13, [R2+0xc] ;  /* 0x00000c00020d7983 */ /* 0x000f620000100800 */
[----:B-1----:R-:W-:-:S05]  /*3290*/  IMAD.WIDE.U32 R4, R0, 0x4, R4 ;  /* 0x0000000400047825 */ /* 0x002fca00078e0004 */
[----:B------:R-:W2:Y:S04]  /*32a0*/  LDG.E R6, desc[UR12][R4.64] ;  /* 0x0000000c04067981 */ /* 0x000ea8000c1e1900 */
[----:B------:R-:W3:Y:S04]  /*32b0*/  LDG.E R8, desc[UR12][R4.64+0x4] ;  /* 0x0000040c04087981 */ /* 0x000ee8000c1e1900 */
[----:B------:R-:W4:Y:S04]  /*32c0*/  LDG.E R12, desc[UR12][R4.64+0x8] ;  /* 0x0000080c040c7981 */ /* 0x000f28000c1e1900 */
[----:B------:R-:W5:Y:S01]  /*32d0*/  LDG.E R14, desc[UR12][R4.64+0xc] ;  /* 0x00000c0c040e7981 */ /* 0x000f62000c1e1900 */
[----:B------:R-:W-:Y:S01]  /*32e0*/  IADD3 R0, PT, PT, R0, 0x4, RZ ;  /* 0x0000000400007810 */ /* 0x000fe20007ffe0ff */
[----:B--2---:R-:W-:-:S04]  /*32f0*/  IMAD R6, R7, R6, R10 ;  /* 0x0000000607067224 */ /* 0x004fc800078e020a */
[----:B---3--:R-:W-:-:S04]  /*3300*/  IMAD R6, R9, R8, R6 ;  /* 0x0000000809067224 */ /* 0x008fc800078e0206 */
[----:B----4-:R-:W-:-:S04]  /*3310*/  IMAD R6, R11, R12, R6 ;  /* 0x0000000c0b067224 */ /* 0x010fc800078e0206 */
[----:B-----5:R-:W-:-:S07]  /*3320*/  IMAD R10, R13, R14, R6 ;  /* 0x0000000e0d0a7224 */ /* 0x020fce00078e0206 */
.L_x_102:
[----:B------:R-:W-:Y:S05]  /*3330*/  BRA.U !UP1, `(.L_x_100) ;  /* 0x00000001092c7547 */ /* 0x000fea000b800000 */
[----:B0-2---:R-:W0:Y:S01]  /*3340*/  LDC.64 R6, c[0x0][0x390] ;  /* 0x0000e400ff067b82 */ /* 0x005e220000000a00 */
[----:B------:R-:W-:-:S05]  /*3350*/  UMOV UR4, URZ ;  /* 0x000000ff00047c82 */ /* 0x000fca0008000000 */
.L_x_103:
[C---:B0-----:R-:W-:Y:S01]  /*3360*/  IMAD.WIDE.U32 R4, R0.reuse, 0x4, R6 ;  /* 0x0000000400047825 */ /* 0x041fe200078e0006 */
[----:B---3--:R-:W-:-:S05]  /*3370*/  LEA R2, R0, UR11, 0x2 ;  /* 0x0000000b00027c11 */ /* 0x008fca000f8e10ff */
[----:B------:R-:W2:Y:S04]  /*3380*/  LDG.E R4, desc[UR12][R4.64] ;  /* 0x0000000c04047981 */ /* 0x000ea8000c1e1900 */
[----:B------:R-:W2:Y:S01]  /*3390*/  LDL R9, [R2] ;  /* 0x0000000002097983 */ /* 0x000ea20000100800 */
[----:B------:R-:W-:Y:S01]  /*33a0*/  UIADD3 UR4, UPT, UPT, UR4, 0x1, URZ ;  /* 0x0000000104047890 */ /* 0x000fe2000fffe0ff */
[----:B------:R-:W-:-:S03]  /*33b0*/  VIADD R0, R0, 0x1 ;  /* 0x0000000100007836 */ /* 0x000fc60000000000 */
[----:B------:R-:W-:Y:S01]  /*33c0*/  UISETP.NE.AND UP0, UPT, UR4, UR5, UPT ;  /* 0x000000050400728c */ /* 0x000fe2000bf05270 */
[----:B--2---:R-:W-:-:S08]  /*33d0*/  IMAD R10, R9, R4, R10 ;  /* 0x00000004090a7224 */ /* 0x004fd000078e020a */
[----:B------:R-:W-:Y:S05]  /*33e0*/  BRA.U UP0, `(.L_x_103) ;  /* 0xfffffffd00dc7547 */ /* 0x000fea000b83ffff */
.L_x_100:
[----:B0-----:R-:W-:-:S07]  /*33f0*/  SHF.R.S32.HI R11, RZ, 0x1f, R10 ;  /* 0x0000001fff0b7819 */ /* 0x001fce000001140a */
.L_x_83:
[----:B------:R-:W0:Y:S01]  /*3400*/  LDCU UR4, c[0x0][0x3c0] ;  /* 0x00007800ff0477ac */ /* 0x000e220008000800 */
[----:B--2---:R-:W-:Y:S01]  /*3410*/  CS2R R4, SRZ ;  /* 0x0000000000047805 */ /* 0x004fe2000001ff00 */
[----:B0-----:R-:W-:-:S09]  /*3420*/  UISETP.GE.AND UP0, UPT, UR4, 0x1, UPT ;  /* 0x000000010400788c */ /* 0x001fd2000bf06270 */
[----:B------:R-:W-:Y:S05]  /*3430*/  BRA.U !UP0, `(.L_x_104) ;  /* 0x0000000508f47547 */ /* 0x000fea000b800000 */
[----:B------:R-:W-:Y:S01]  /*3440*/  UIADD3 UR5, UPT, UPT, UR4, -0x1, URZ ;  /* 0xffffffff04057890 */ /* 0x000fe2000fffe0ff */
[----:B---3--:R-:W-:Y:S01]  /*3450*/  HFMA2 R2, -RZ, RZ, 0, 0 ;  /* 0x00000000ff027431 */ /* 0x008fe200000001ff */
[----:B------:R-:W-:Y:S01]  /*3460*/  ULOP3.LUT UR6, UR4, 0xf, URZ, 0xc0, !UPT ;  /* 0x0000000f04067892 */ /* 0x000fe2000f8ec0ff */
[----:B------:R-:W-:Y:S01]  /*3470*/  IMAD.MOV.U32 R0, RZ, RZ, RZ ;  /* 0x000000ffff007224 */ /* 0x000fe200078e00ff */
[----:B------:R-:W-:Y:S02]  /*3480*/  UISETP.GE.U32.AND UP0, UPT, UR5, 0xf, UPT ;  /* 0x0000000f0500788c */ /* 0x000fe4000bf06070 */
[----:B------:R-:W-:-:S07]  /*3490*/  UISETP.NE.AND UP1, UPT, UR6, URZ, UPT ;  /* 0x000000ff0600728c */ /* 0x000fce000bf25270 */
[----:B------:R-:W-:Y:S05]  /*34a0*/  BRA.U !UP0, `(.L_x_105) ;  /* 0x0000000108c87547 */ /* 0x000fea000b800000 */
[----:B------:R-:W-:Y:S01]  /*34b0*/  ULOP3.LUT UR5, UR4, 0x7ffffff0, URZ, 0xc0, !UPT ;  /* 0x7ffffff004057892 */ /* 0x000fe2000f8ec0ff */
[----:B------:R-:W-:Y:S02]  /*34c0*/  IMAD.MOV.U32 R17, RZ, RZ, RZ ;  /* 0x000000ffff117224 */ /* 0x000fe400078e00ff */
[----:B------:R-:W-:-:S03]  /*34d0*/  IMAD.MOV.U32 R2, RZ, RZ, RZ ;  /* 0x000000ffff027224 */ /* 0x000fc600078e00ff */
[----:B------:R-:W-:-:S07]  /*34e0*/  MOV R0, UR5 ;  /* 0x0000000500007c02 */ /* 0x000fce0008000f00 */
.L_x_106:
[----:B------:R-:W0:Y:S01]  /*34f0*/  LDC.64 R4, c[0x0][0x3b0] ;  /* 0x0000ec00ff047b82 */ /* 0x000e220000000a00 */
[----:B------:R-:W-:-:S05]  /*3500*/  LEA R16, R17, UR11, 0x2 ;  /* 0x0000000b11107c11 */ /* 0x000fca000f8e10ff */
        /* <DEDUP_REMOVED lines=14> */
[----:B------:R-:W5:Y:S04]  /*35f0*/  LDG.E R29, desc[UR12][R4.64+0x38] ;  /* 0x0000380c041d7981 */ /* 0x000f68000c1e1900 */
[----:B------:R-:W5:Y:S01]  /*3600*/  LDG.E R26, desc[UR12][R4.64+0x3c] ;  /* 0x00003c0c041a7981 */ /* 0x000f62000c1e1900 */
[----:B--2---:R-:W-:-:S03]  /*3610*/  IMAD R8, R8, R23, R2 ;  /* 0x0000001708087224 */ /* 0x004fc600078e0202 */
[----:B------:R-:W2:Y:S01]  /*3620*/  LDG.E R2, desc[UR12][R4.64+0x1c] ;  /* 0x00001c0c04027981 */ /* 0x000ea2000c1e1900 */
[----:B---3--:R-:W-:-:S03]  /*3630*/  IMAD R22, R9, R22, R8 ;  /* 0x0000001609167224 */ /* 0x008fc600078e0208 */
[----:B------:R-:W3:Y:S01]  /*3640*/  LDL.64 R8, [R16+0x48] ;  /* 0x0000480010087983 */ /* 0x000ee20000100a00 */
[----:B----4-:R-:W-:-:S03]  /*3650*/  IMAD R12, R12, R25, R22 ;  /* 0x000000190c0c7224 */ /* 0x010fc600078e0216 */
[----:B------:R-:W3:Y:S01]  /*3660*/  LDG.E R23, desc[UR12][R4.64+0x20] ;  /* 0x0000200c04177981 */ /* 0x000ee2000c1e1900 */
[----:B-----5:R-:W-:-:S03]  /*3670*/  IMAD R20, R13, R20, R12 ;  /* 0x000000140d147224 */ /* 0x020fc600078e020c */
[----:B------:R-:W4:Y:S01]  /*3680*/  LDG.E R22, desc[UR12][R4.64+0x24] ;  /* 0x0000240c04167981 */ /* 0x000f22000c1e1900 */
[----:B------:R-:W-:-:S03]  /*3690*/  IMAD R14, R14, R21, R20 ;  /* 0x000000150e0e7224 */ /* 0x000fc600078e0214 */
[----:B------:R-:W5:Y:S04]  /*36a0*/  LDL.64 R12, [R16+0x50] ;  /* 0x00005000100c7983 */ /* 0x000f680000100a00 */
[----:B------:R-:W5:Y:S01]  /*36b0*/  LDG.E R25, desc[UR12][R4.64+0x28] ;  /* 0x0000280c04197981 */ /* 0x000f62000c1e1900 */
[----:B------:R-:W-:-:S03]  /*36c0*/  IMAD R28, R15, R18, R14 ;  /* 0x000000120f1c7224 */ /* 0x000fc600078e020e */
[----:B------:R-:W5:Y:S04]  /*36d0*/  LDL.64 R14, [R16+0x58] ;  /* 0x00005800100e7983 */ /* 0x000f680000100a00 */
[----:B------:R-:W5:Y:S04]  /*36e0*/  LDG.E R18, desc[UR12][R4.64+0x34] ;  /* 0x0000340c04127981 */ /* 0x000f68000c1e1900 */
[----:B------:R-:W5:Y:S01]  /*36f0*/  LDL.64 R20, [R16+0x60] ;  /* 0x0000600010147983 */ /* 0x000f620000100a00 */
[----:B------:R-:W-:Y:S02]  /*3700*/  IMAD R6, R6, R19, R28 ;  /* 0x0000001306067224 */ /* 0x000fe400078e021c */
[----:B------:R-:W-:-:S05]  /*3710*/  VIADD R17, R17, 0x10 ;  /* 0x0000001011117836 */ /* 0x000fca0000000000 */
[----:B------:R-:W-:Y:S01]  /*3720*/  ISETP.NE.AND P0, PT, R17, R0, PT ;  /* 0x000000001100720c */ /* 0x000fe20003f05270 */
[----:B--2---:R-:W-:-:S04]  /*3730*/  IMAD R2, R7, R2, R6 ;  /* 0x0000000207027224 */ /* 0x004fc800078e0206 */
[----:B---3--:R-:W-:-:S04]  /*3740*/  IMAD R2, R8, R23, R2 ;  /* 0x0000001708027224 */ /* 0x008fc800078e0202 */
[----:B----4-:R-:W-:-:S04]  /*3750*/  IMAD R2, R9, R22, R2 ;  /* 0x0000001609027224 */ /* 0x010fc800078e0202 */
[----:B-----5:R-:W-:-:S04]  /*3760*/  IMAD R2, R12, R25, R2 ;  /* 0x000000190c027224 */ /* 0x020fc800078e0202 */
[----:B------:R-:W-:-:S04]  /*3770*/  IMAD R2, R13, R24, R2 ;  /* 0x000000180d027224 */ /* 0x000fc800078e0202 */
[----:B------:R-:W-:-:S04]  /*3780*/  IMAD R2, R14, R27, R2 ;  /* 0x0000001b0e027224 */ /* 0x000fc800078e0202 */
[----:B------:R-:W-:-:S04]  /*3790*/  IMAD R2, R15, R18, R2 ;  /* 0x000000120f027224 */ /* 0x000fc800078e0202 */
[----:B------:R-:W-:-:S04]  /*37a0*/  IMAD R2, R20, R29, R2 ;  /* 0x0000001d14027224 */ /* 0x000fc800078e0202 */
[----:B------:R-:W-:Y:S01]  /*37b0*/  IMAD R2, R21, R26, R2 ;  /* 0x0000001a15027224 */ /* 0x000fe200078e0202 */
[----:B------:R-:W-:Y:S06]  /*37c0*/  @P0 BRA `(.L_x_106) ;  /* 0xfffffffc00480947 */ /* 0x000fec000383ffff */
.L_x_105:
[----:B------:R-:W-:Y:S05]  /*37d0*/  BRA.U !UP1, `(.L_x_107) ;  /* 0x0000000509047547 */ /* 0x000fea000b800000 */
[----:B------:R-:W-:Y:S02]  /*37e0*/  UISETP.GE.U32.AND UP0, UPT, UR6, 0x8, UPT ;  /* 0x000000080600788c */ /* 0x000fe4000bf06070 */
[----:B------:R-:W-:-:S04]  /*37f0*/  ULOP3.LUT UR7, UR4, 0x7, URZ, 0xc0, !UPT ;  /* 0x0000000704077892 */ /* 0x000fc8000f8ec0ff */
[----:B------:R-:W-:-:S03]  /*3800*/  UISETP.NE.AND UP1, UPT, UR7, URZ, UPT ;  /* 0x000000ff0700728c */ /* 0x000fc6000bf25270 */
[----:B------:R-:W-:Y:S08]  /*3810*/  BRA.U !UP0, `(.L_x_108) ;  /* 0x0000000108707547 */ /* 0x000ff0000b800000 */
[----:B------:R-:W0:Y:S01]  /*3820*/  LDC.64 R4, c[0x0][0x3b0] ;  /* 0x0000ec00ff047b82 */ /* 0x000e220000000a00 */
[----:B------:R-:W-:-:S05]  /*3830*/  LEA R24, R0, UR11, 0x2 ;  /* 0x0000000b00187c11 */ /* 0x000fca000f8e10ff */
[----:B------:R-:W2:Y:S04]  /*3840*/  LDL R9, [R24+0x28] ;  /* 0x0000280018097983 */ /* 0x000ea80000100800 */
[----:B------:R-:W3:Y:S04]  /*3850*/  LDL R13, [R24+0x2c] ;  /* 0x00002c00180d7983 */ /* 0x000ee80000100800 */
[----:B------:R-:W4:Y:S04]  /*3860*/  LDL R15, [R24+0x30] ;  /* 0x00003000180f7983 */ /* 0x000f280000100800 */
[----:B------:R-:W5:Y:S04]  /*3870*/  LDL R17, [R24+0x34] ;  /* 0x0000340018117983 */ /* 0x000f680000100800 */
[----:B------:R-:W5:Y:S01]  /*3880*/  LDL R19, [R24+0x38] ;  /* 0x0000380018137983 */ /* 0x000f620000100800 */
[----:B0-----:R-:W-:-:S03]  /*3890*/  IMAD.WIDE.U32 R4, R0, 0x4, R4 ;  /* 0x0000000400047825 */ /* 0x001fc600078e0004 */
        /* <DEDUP_REMOVED lines=20> */
.L_x_108:
        /* <DEDUP_REMOVED lines=10> */
[----:B------:R-:W5:Y:S01]  /*3a80*/  LDL R16, [R6+0x34] ;  /* 0x0000340006107983 */ /* 0x000f620000100800 */
[----:B0-----:R-:W-:-:S05]  /*3a90*/  IMAD.WIDE.U32 R4, R0, 0x4, R4 ;  /* 0x0000000400047825 */ /* 0x001fca00078e0004 */
        /* <DEDUP_REMOVED lines=9> */
.L_x_109:
[----:B------:R-:W-:Y:S05]  /*3b30*/  BRA.U !UP1, `(.L_x_107) ;  /* 0x00000001092c7547 */ /* 0x000fea000b800000 */
[----:B------:R-:W0:Y:S01]  /*3b40*/  LDC.64 R6, c[0x0][0x3b0] ;  /* 0x0000ec00ff067b82 */ /* 0x000e220000000a00 */
[----:B------:R-:W-:-:S05]  /*3b50*/  UMOV UR4, URZ ;  /* 0x000000ff00047c82 */ /* 0x000fca0008000000 */
.L_x_110:
[C---:B0-----:R-:W-:Y:S01]  /*3b60*/  IMAD.WIDE.U32 R4, R0.reuse, 0x4, R6 ;  /* 0x0000000400047825 */ /* 0x041fe200078e0006 */
[----:B------:R-:W-:-:S05]  /*3b70*/  LEA R9, R0, UR11, 0x2 ;  /* 0x0000000b00097c11 */ /* 0x000fca000f8e10ff */
[----:B------:R-:W2:Y:S04]  /*3b80*/  LDG.E R4, desc[UR12][R4.64] ;  /* 0x0000000c04047981 */ /* 0x000ea8000c1e1900 */
[----:B------:R-:W2:Y:S01]  /*3b90*/  LDL R9, [R9+0x28] ;  /* 0x0000280009097983 */ /* 0x000ea20000100800 */
[----:B------:R-:W-:Y:S01]  /*3ba0*/  UIADD3 UR4, UPT, UPT, UR4, 0x1, URZ ;  /* 0x0000000104047890 */ /* 0x000fe2000fffe0ff */
[----:B------:R-:W-:-:S03]  /*3bb0*/  VIADD R0, R0, 0x1 ;  /* 0x0000000100007836 */ /* 0x000fc60000000000 */
[----:B------:R-:W-:Y:S01]  /*3bc0*/  UISETP.NE.AND UP0, UPT, UR4, UR5, UPT ;  /* 0x000000050400728c */ /* 0x000fe2000bf05270 */
[----:B--2---:R-:W-:-:S08]  /*3bd0*/  IMAD R2, R9, R4, R2 ;  /* 0x0000000409027224 */ /* 0x004fd000078e0202 */
[----:B------:R-:W-:Y:S05]  /*3be0*/  BRA.U UP0, `(.L_x_110) ;  /* 0xfffffffd00dc7547 */ /* 0x000fea000b83ffff */
.L_x_107:
[--C-:B------:R-:W-:Y:S01]  /*3bf0*/  SHF.R.S32.HI R5, RZ, 0x1f, R2.reuse ;  /* 0x0000001fff057819 */ /* 0x100fe20000011402 */
[----:B------:R-:W-:-:S07]  /*3c00*/  IMAD.MOV.U32 R4, RZ, RZ, R2 ;  /* 0x000000ffff047224 */ /* 0x000fce00078e0002 */
.L_x_104:
[----:B------:R-:W0:Y:S02]  /*3c10*/  LDCU.64 UR4, c[0x0][0x3a0] ;  /* 0x00007400ff0477ac */ /* 0x000e240008000a00 */
[----:B0-----:R-:W-:-:S04]  /*3c20*/  LEA R6, P0, R4, UR4, 0x2 ;  /* 0x0000000404067c11 */ /* 0x001fc8000f8010ff */
[----:B------:R-:W-:Y:S02]  /*3c30*/  LEA.HI.X R7, R4, UR5, R5, 0x2, P0 ;  /* 0x0000000504077c11 */ /* 0x000fe400080f1405 */
[----:B------:R-:W0:Y:S03]  /*3c40*/  LDC R4, c[0x0][0x3c4] ;  /* 0x0000f100ff047b82 */ /* 0x000e260000000800 */
[----:B---3--:R1:W5:Y:S01]  /*3c50*/  LDG.E R2, desc[UR12][R6.64] ;  /* 0x0000000c06027981 */ /* 0x008362000c1e1900 */
        /* <DEDUP_REMOVED lines=10> */
[----:B------:R-:W0:Y:S02]  /*3d00*/  LDCU UR4, c[0x0][0x3bc] ;  /* 0x00007780ff0477ac */ /* 0x000e240008000800 */
[----:B0----5:R-:W-:Y:S01]  /*3d10*/  FMUL R0, R2, UR4 ;  /* 0x0000000402007c20 */ /* 0x021fe20008400000 */
[----:B------:R-:W-:Y:S06]  /*3d20*/  BRA `(.L_x_116) ;  /* 0x0000001800f07947 */ /* 0x000fec0003800000 */
.L_x_114:
[----:B------:R-:W0:Y:S02]  /*3d30*/  LDCU UR4, c[0x0][0x3bc] ;  /* 0x00007780ff0477ac */ /* 0x000e240008000800 */
[----:B0----5:R-:W-:Y:S01]  /*3d40*/  FADD R0, R2, UR4 ;  /* 0x0000000402007e21 */ /* 0x021fe20008000000 */
[----:B------:R-:W-:Y:S06]  /*3d50*/  BRA `(.L_x_116) ;  /* 0x0000001800e47947 */ /* 0x000fec0003800000 */
.L_x_113:
[----:B------:R-:W0:Y:S01]  /*3d60*/  LDCU UR4, c[0x0][0x3bc] ;  /* 0x00007780ff0477ac */ /* 0x000e220008000800 */
[----:B------:R-:W-:Y:S02]  /*3d70*/  ISETP.NE.AND P0, PT, R4, 0x3, PT ;  /* 0x000000030400780c */ /* 0x000fe40003f05270 */
[----:B0-----:R-:W-:-:S11]  /*3d80*/  MOV R0, UR4 ;  /* 0x0000000400007c02 */ /* 0x001fd60008000f00 */
[----:B------:R-:W-:Y:S05]  /*3d90*/  @!P0 BRA `(.L_x_116) ;  /* 0x0000001800d48947 */ /* 0x000fea0003800000 */
[----:B------:R-:W-:-:S13]  /*3da0*/  ISETP.NE.AND P0, PT, R4, 0x4, PT ;  /* 0x000000040400780c */ /* 0x000fda0003f05270 */
[----:B------:R-:W-:Y:S05]  /*3db0*/  @P0 BRA `(.L_x_115) ;  /* 0x0000001000f80947 */ /* 0x000fea0003800000 */
[----:B------:R-:W0:Y:S02]  /*3dc0*/  LDCU UR4, c[0x0][0x3bc] ;  /* 0x00007780ff0477ac */ /* 0x000e240008000800 */
[----:B0-----:R-:W-:Y:S01]  /*3dd0*/  FADD R0, -RZ, -UR4 ;  /* 0x80000004ff007e21 */ /* 0x001fe20008000100 */
[----:B------:R-:W-:Y:S06]  /*3de0*/  BRA `(.L_x_116) ;  /* 0x0000001800c07947 */ /* 0x000fec0003800000 */
.L_x_112:
[----:B------:R-:W-:-:S13]  /*3df0*/  ISETP.GT.AND P0, PT, R4, 0x6, PT ;  /* 0x000000060400780c */ /* 0x000fda0003f04270 */
[----:B------:R-:W-:Y:S05]  /*3e00*/  @P0 BRA `(.L_x_117) ;  /* 0x0000000000300947 */ /* 0x000fea0003800000 */
[----:B------:R-:W-:-:S05]  /*3e10*/  VIADD R0, R4, 0xfffffffb ;  /* 0xfffffffb04007836 */ /* 0x000fca0000000000 */
[----:B------:R-:W-:-:S05]  /*3e20*/  VIMNMX.U32 R0, PT, PT, R0, 0x2, PT ;  /* 0x0000000200007848 */ /* 0x000fca0003fe0000 */
[----:B------:R-:W-:-:S04]  /*3e30*/  IMAD.SHL.U32 R0, R0, 0x4, RZ ;  /* 0x0000000400007824 */ /* 0x000fc800078e00ff */
[----:B------:R-:W0:Y:S02]  /*3e40*/  LDC R4, c[0x2][R0] ;  /* 0x0080000000047b82 */ /* 0x000e240000000800 */
[----:B0-----:R-:W-:-:S04]  /*3e50*/  SHF.R.S32.HI R5, RZ, 0x1f, R4 ;  /* 0x0000001fff057819 */ /* 0x001fc80000011404 */
.L_x_276:
[----:B------:R-:W-:Y:S05]  /*3e60*/  BRX R4 -0x3e70                                                      (*"BRANCH_TARGETS .L_x_277,.L_x_278,.L_x_115"*) ;  /* 0xffffffc004647949 */ /* 0x000fea000383ffff */
.L_x_278:
[----:B------:R-:W0:Y:S02]  /*3e70*/  LDCU UR4, c[0x0][0x3bc] ;  /* 0x00007780ff0477ac */ /* 0x000e240008000800 */
[----:B0----5:R-:W-:Y:S01]  /*3e80*/  FSET.BF.EQ.AND R0, R2, UR4, PT ;  /* 0x0000000402007c0a */ /* 0x021fe2000b802000 */
[----:B------:R-:W-:Y:S06]  /*3e90*/  BRA `(.L_x_116) ;  /* 0x0000001800947947 */ /* 0x000fec0003800000 */
.L_x_277:
[----:B------:R-:W0:Y:S02]  /*3ea0*/  LDCU UR4, c[0x0][0x3bc] ;  /* 0x00007780ff0477ac */ /* 0x000e240008000800 */
[----:B0----5:R-:W-:Y:S01]  /*3eb0*/  FSET.BF.GT.AND R0, R2, UR4, PT ;  /* 0x0000000402007c0a */ /* 0x021fe2000b804000 */
[----:B------:R-:W-:Y:S06]  /*3ec0*/  BRA `(.L_x_116) ;  /* 0x0000001800887947 */ /* 0x000fec0003800000 */
.L_x_117:
[----:B------:R-:W-:-:S04]  /*3ed0*/  MOV R5, 0xfffffff9 ;  /* 0xfffffff900057802 */ /* 0x000fc80000000f00 */
[----:B------:R-:W-:-:S05]  /*3ee0*/  VIADDMNMX.U32 R0, R4, R5, 0x3, PT ;  /* 0x0000000304007446 */ /* 0x000fca0003800005 */
[----:B------:R-:W-:-:S04]  /*3ef0*/  IMAD.SHL.U32 R0, R0, 0x4, RZ ;  /* 0x0000000400007824 */ /* 0x000fc800078e00ff */
[----:B------:R-:W0:Y:S02]  /*3f00*/  LDC R4, c[0x2][R0+0xc] ;  /* 0x0080030000047b82 */ /* 0x000e240000000800 */
[----:B0-----:R-:W-:-:S04]  /*3f10*/  SHF.R.S32.HI R5, RZ, 0x1f, R4 ;  /* 0x0000001fff057819 */ /* 0x001fc80000011404 */
.L_x_280:
[----:B------:R-:W-:Y:S05]  /*3f20*/  BRX R4 -0x3f30                                                      (*"BRANCH_TARGETS .L_x_281,.L_x_282,.L_x_283,.L_x_115"*) ;  /* 0xffffffc004347949 */ /* 0x000fea000383ffff */
.L_x_283:
[----:B------:R-:W0:Y:S02]  /*3f30*/  LDCU UR4, c[0x0][0x3bc] ;  /* 0x00007780ff0477ac */ /* 0x000e240008000800 */
[----:B0-----:R-:W-:-:S04]  /*3f40*/  FSETP.LT.AND P0, PT, RZ, UR4, PT ;  /* 0x00000004ff007c0b */ /* 0x001fc8000bf01000 */
[----:B-----5:R-:W-:Y:S01]  /*3f50*/  FSEL R0, R2, RZ, P0 ;  /* 0x000000ff02007208 */ /* 0x020fe20000000000 */
[----:B------:R-:W-:Y:S08]  /*3f60*/  BRA `(.L_x_116) ;  /* 0x0000001800607947 */ /* 0x000ff00003800000 */
.L_x_281:
[----:B------:R-:W0:Y:S02]  /*3f70*/  LDC R7, c[0x0][0x3bc] ;  /* 0x0000ef00ff077b82 */ /* 0x000e240000000800 */
[----:B0-----:R-:W-:-:S13]  /*3f80*/  FSETP.GE.AND P0, PT, R7, RZ, PT ;  /* 0x000000ff0700720b */ /* 0x001fda0003f06000 */
[----:B------:R-:W-:Y:S05]  /*3f90*/  @!P0 BRA `(.L_x_118) ;  /* 0x0000000000788947 */ /* 0x000fea0003800000 */
[----:B------:R-:W-:Y:S02]  /*3fa0*/  HFMA2 R5, -RZ, RZ, 3.7421875, 0 ;  /* 0x437c0000ff057431 */ /* 0x000fe400000001ff */
[----:B------:R-:W-:-:S04]  /*3fb0*/  IMAD.MOV.U32 R0, RZ, RZ, 0x3bbb989d ;  /* 0x3bbb989dff007424 */ /* 0x000fc800078e00ff */
[----:B------:R-:W-:-:S04]  /*3fc0*/  FFMA.SAT R0, R7, -R0, 0.5 ;  /* 0x3f00000007007423 */ /* 0x000fc80000002800 */
[----:B------:R-:W-:-:S04]  /*3fd0*/  FFMA.RM R0, R0, R5, 12582913 ;  /* 0x4b40000100007423 */ /* 0x000fc80000004005 */
[C---:B-----5:R-:W-:Y:S01]  /*3fe0*/  FADD R2, R0.reuse, -12583039 ;  /* 0xcb40007f00027421 */ /* 0x060fe20000000000 */
[----:B------:R-:W-:-:S03]  /*3ff0*/  IMAD.SHL.U32 R0, R0, 0x800000, RZ ;  /* 0x0080000000007824 */ /* 0x000fc600078e00ff */
        /* <DEDUP_REMOVED lines=15> */
[----:B------:R-:W-:Y:S01]  /*40f0*/  LOP3.LUT R0, R5, 0x7fffffff, RZ, 0xc0, !PT ;  /* 0x7fffffff05007812 */ /* 0x000fe200078ec0ff */
[----:B------:R-:W-:Y:S01]  /*4100*/  IMAD.MOV.U32 R7, RZ, RZ, R5 ;  /* 0x000000ffff077224 */ /* 0x000fe200078e0005 */
[----:B------:R-:W-:-:S03]  /*4110*/  MOV R6, R4 ;  /* 0x0000000400067202 */ /* 0x000fc60000000f00 */
[----:B------:R-:W-:Y:S01]  /*4120*/  VIADD R14, R0, 0xfff00000 ;  /* 0xfff00000000e7836 */ /* 0x000fe20000000000 */
[----:B------:R-:W-:-:S07]  /*4130*/  MOV R0, 0x4150 ;  /* 0x0000415000007802 */ /* 0x000fce0000000f00 */
[----:B------:R-:W-:Y:S05]  /*4140*/  CALL.REL.NOINC `($__internal_3_$__cuda_sm20_dblrcp_rn_slowpath_v3) ;  /* 0x0000003c00fc7944 */ /* 0x000fea0003c00000 */
[----:B------:R-:W-:-:S07]  /*4150*/  MOV R9, R15 ;  /* 0x0000000f00097202 */ /* 0x000fce0000000f00 */
.L_x_119:
[----:B------:R0:W1:Y:S01]  /*4160*/  F2F.F32.F64 R0, R8 ;  /* 0x0000000800007310 */ /* 0x0000620000301000 */
[----:B------:R-:W-:Y:S05]  /*4170*/  BRA `(.L_x_116) ;  /* 0x0000001400dc7947 */ /* 0x000fea0003800000 */
.L_x_118:
[----:B------:R-:W-:Y:S02]  /*4180*/  IMAD.MOV.U32 R0, RZ, RZ, 0x3bbb989d ;  /* 0x3bbb989dff007424 */ /* 0x000fe400078e00ff */
[----:B------:R-:W-:Y:S02]  /*4190*/  IMAD.MOV.U32 R5, RZ, RZ, 0x437c0000 ;  /* 0x437c0000ff057424 */ /* 0x000fe400078e00ff */
[----:B------:R-:W-:Y:S01]  /*41a0*/  FFMA.SAT R0, R7, R0, 0.5 ;  /* 0x3f00000007007423 */ /* 0x000fe20000002000 */
[----:B------:R-:W-:-:S03]  /*41b0*/  IMAD.MOV.U32 R4, RZ, RZ, 0x1 ;  /* 0x00000001ff047424 */ /* 0x000fc600078e00ff */
[----:B------:R-:W-:-:S04]  /*41c0*/  FFMA.RM R0, R0, R5, 12582913 ;  /* 0x4b40000100007423 */ /* 0x000fc80000004005 */
[C---:B-----5:R-:W-:Y:S01]  /*41d0*/  FADD R2, R0.reuse, -12583039 ;  /* 0xcb40007f00027421 */ /* 0x060fe20000000000 */
[----:B------:R-:W-:-:S03]  /*41e0*/  SHF.L.U32 R0, R0, 0x17, RZ ;  /* 0x0000001700007819 */ /* 0x000fc600000006ff */
[----:B------:R-:W-:-:S04]  /*41f0*/  FFMA R2, R7, 1.4426950216293334961, -R2 ;  /* 0x3fb8aa3b07027823 */ /* 0x000fc80000000802 */
[----:B------:R-:W-:-:S04]  /*4200*/  FFMA R2, R7, 1.925963033500011079e-08, R2 ;  /* 0x32a5706007027823 */ /* 0x000fc80000000002 */
        /* <DEDUP_REMOVED lines=20> */
[----:B------:R-:W-:Y:S05]  /*4350*/  CALL.REL.NOINC `($__internal_4_$__cuda_sm20_div_rn_f64_full) ;  /* 0x0000004000207944 */ /* 0x000fea0003c00000 */
[----:B------:R-:W-:Y:S02]  /*4360*/  IMAD.MOV.U32 R4, RZ, RZ, R16 ;  /* 0x000000ffff047224 */ /* 0x000fe400078e0010 */
[----:B------:R-:W-:-:S07]  /*4370*/  IMAD.MOV.U32 R5, RZ, RZ, R17 ;  /* 0x000000ffff057224 */ /* 0x000fce00078e0011 */
.L_x_120:
[----:B------:R2:W3:Y:S01]  /*4380*/  F2F.F32.F64 R0, R4 ;  /* 0x0000000400007310 */ /* 0x0004e20000301000 */
[----:B------:R-:W-:Y:S05]  /*4390*/  BRA `(.L_x_116) ;  /* 0x0000001400547947 */ /* 0x000fea0003800000 */
.L_x_282:
[----:B------:R-:W0:Y:S01]  /*43a0*/  LDCU UR4, c[0x0][0x3bc] ;  /* 0x00007780ff0477ac */ /* 0x000e220008000800 */
[----:B------:R-:W-:Y:S01]  /*43b0*/  MOV R0, RZ ;  /* 0x000000ff00007202 */ /* 0x000fe20000000f00 */
[----:B0-----:R-:W0:Y:S02]  /*43c0*/  F2F.F64.F32 R4, UR4 ;  /* 0x0000000400047d10 */ /* 0x001e240008201800 */
[----:B0-----:R-:W-:Y:S01]  /*43d0*/  DSETP.MAX.AND P0, P1, RZ, R4, PT ;  /* 0x00000004ff00722a */ /* 0x001fe2000390f000 */
[----:B------:R-:W-:-:S05]  /*43e0*/  IMAD.MOV.U32 R7, RZ, RZ, R5 ;  /* 0x000000ffff077224 */ /* 0x000fca00078e0005 */
[C---:B------:R-:W-:Y:S02]  /*43f0*/  FSEL R9, R0.reuse, R7, P0 ;  /* 0x0000000700097208 */ /* 0x040fe40000000000 */
[----:B------:R-:W-:-:S06]  /*4400*/  SEL R4, R0, R4, P0 ;  /* 0x0000000400047207 */ /* 0x000fcc0000000000 */
[----:B------:R-:W-:-:S05]  /*4410*/  @P1 LOP3.LUT R9, R7, 0x80000, RZ, 0xfc, !PT ;  /* 0x0008000007091812 */ /* 0x000fca00078efcff */
[----:B------:R-:W-:-:S04]  /*4420*/  IMAD.MOV.U32 R5, RZ, RZ, R9 ;  /* 0x000000ffff057224 */ /* 0x000fc800078e0009 */
[----:B------:R4:W0:Y:S01]  /*4430*/  F2F.F32.F64 R0, R4 ;  /* 0x0000000400007310 */ /* 0x0008220000301000 */
[----:B------:R-:W-:Y:S05]  /*4440*/  BRA `(.L_x_116) ;  /* 0x0000001400287947 */ /* 0x000fea0003800000 */
.L_x_111:
        /* <DEDUP_REMOVED lines=9> */
.L_x_285:
[----:B------:R-:W-:Y:S05]  /*44e0*/  BRX R4 -0x44f0                                                      (*"BRANCH_TARGETS .L_x_286,.L_x_287,.L_x_115"*) ;  /* 0xffffffb804c47949 */ /* 0x000fea000383ffff */
.L_x_287:
[----:B------:R-:W0:Y:S01]  /*44f0*/  LDCU UR4, c[0x0][0x3bc] ;  /* 0x00007780ff0477ac */ /* 0x000e220008000800 */
[----:B------:R-:W-:Y:S01]  /*4500*/  IMAD.MOV.U32 R4, RZ, RZ, 0x1 ;  /* 0x00000001ff047424 */ /* 0x000fe200078e00ff */
[----:B-----5:R-:W1:Y:S01]  /*4510*/  F2F.F64.F32 R14, R2 ;  /* 0x00000002000e7310 */ /* 0x020e620000201800 */
[----:B------:R-:W-:Y:S01]  /*4520*/  BSSY.RECONVERGENT B0, `(.L_x_123) ;  /* 0x0000018000007945 */ /* 0x000fe20003800200 */
[----:B------:R-:W-:Y:S01]  /*4530*/  UMOV UR5, 0x3eb0c6f7 ;  /* 0x3eb0c6f700057882 */ /* 0x000fe20000000000 */
[----:B-1----:R-:W-:-:S05]  /*4540*/  FSETP.GEU.AND P1, PT, |R15|, 6.5827683646048100446e-37, PT ;  /* 0x036000000f00780b */ /* 0x002fca0003f2e200 */
[----:B0-----:R-:W0:Y:S01]  /*4550*/  F2F.F64.F32 R6, UR4 ;  /* 0x0000000400067d10 */ /* 0x001e220008201800 */
[----:B------:R-:W-:Y:S02]  /*4560*/  UMOV UR4, 0xa0b5ed8d ;  /* 0xa0b5ed8d00047882 */ /* 0x000fe40000000000 */
[----:B0-----:R-:W-:-:S06]  /*4570*/  DADD R6, R6, UR4 ;  /* 0x0000000406067e29 */ /* 0x001fcc0008000000 */
        /* <DEDUP_REMOVED lines=12> */
[----:B------:R-:W-:Y:S01]  /*4640*/  MOV R12, R6 ;  /* 0x00000006000c7202 */ /* 0x000fe20000000f00 */
[----:B------:R-:W-:Y:S01]  /*4650*/  IMAD.MOV.U32 R9, RZ, RZ, R7 ;  /* 0x000000ffff097224 */ /* 0x000fe200078e0007 */
[----:B------:R-:W-:-:S07]  /*4660*/  MOV R0, 0x4680 ;  /* 0x0000468000007802 */ /* 0x000fce0000000f00 */
[----:B------:R-:W-:Y:S05]  /*4670*/  CALL.REL.NOINC `($__internal_4_$__cuda_sm20_div_rn_f64_full) ;  /* 0x0000003c00587944 */ /* 0x000fea0003c00000 */
[----:B------:R-:W-:Y:S01]  /*4680*/  IMAD.MOV.U32 R4, RZ, RZ, R16 ;  /* 0x000000ffff047224 */ /* 0x000fe200078e0010 */
[----:B------:R-:W-:-:S07]  /*4690*/  MOV R5, R17 ;  /* 0x0000001100057202 */ /* 0x000fce0000000f00 */
.L_x_124:
[----:B------:R-:W-:Y:S05]  /*46a0*/  BSYNC.RECONVERGENT B0 ;  /* 0x0000000000007941 */ /* 0x000fea0003800200 */
.L_x_123:
[----:B------:R0:W1:Y:S01]  /*46b0*/  F2F.F32.F64 R0, R4 ;  /* 0x0000000400007310 */ /* 0x0000620000301000 */
[----:B------:R-:W-:Y:S05]  /*46c0*/  BRA `(.L_x_116) ;  /* 0x0000001000887947 */ /* 0x000fea0003800000 */
.L_x_286:
[----:B------:R-:W0:Y:S01]  /*46d0*/  LDCU UR4, c[0x0][0x3bc] ;  /* 0x00007780ff0477ac */ /* 0x000e220008000800 */
[----:B------:R-:W-:Y:S01]  /*46e0*/  UMOV UR5, 0x3eb0c6f7 ;  /* 0x3eb0c6f700057882 */ /* 0x000fe20000000000 */
[----:B0-----:R-:W0:Y:S01]  /*46f0*/  F2F.F64.F32 R4, UR4 ;  /* 0x0000000400047d10 */ /* 0x001e220008201800 */
[----:B------:R-:W-:Y:S02]  /*4700*/  UMOV UR4, 0xa0b5ed8d ;  /* 0xa0b5ed8d00047882 */ /* 0x000fe40000000000 */
[----:B0-----:R-:W-:-:S10]  /*4710*/  DADD R4, R4, UR4 ;  /* 0x0000000404047e29 */ /* 0x001fd40008000000 */
[----:B------:R-:W-:Y:S01]  /*4720*/  ISETP.GT.AND P0, PT, R5, 0xfffff, PT ;  /* 0x000fffff0500780c */ /* 0x000fe20003f04270 */
[----:B------:R-:W-:Y:S02]  /*4730*/  IMAD.MOV.U32 R6, RZ, RZ, R4 ;  /* 0x000000ffff067224 */ /* 0x000fe400078e0004 */
[----:B------:R-:W-:-:S10]  /*4740*/  IMAD.MOV.U32 R7, RZ, RZ, R5 ;  /* 0x000000ffff077224 */ /* 0x000fd400078e0005 */
[----:B------:R-:W-:-:S10]  /*4750*/  @!P0 DMUL R6, R6, 1.80143985094819840000e+16 ;  /* 0x4350000006068828 */ /* 0x000fd40000000000 */
[----:B------:R-:W-:Y:S01]  /*4760*/  @!P0 MOV R5, R7 ;  /* 0x0000000700058202 */ /* 0x000fe20000000f00 */
[----:B------:R-:W-:-:S04]  /*4770*/  @!P0 IMAD.MOV.U32 R4, RZ, RZ, R6 ;  /* 0x000000ffff048224 */ /* 0x000fc800078e0006 */
[----:B------:R-:W-:-:S05]  /*4780*/  VIADD R0, R5, 0xffffffff ;  /* 0xffffffff05007836 */ /* 0x000fca0000000000 */
[----:B------:R-:W-:Y:S01]  /*4790*/  ISETP.GT.U32.AND P1, PT, R0, 0x7feffffe, PT ;  /* 0x7feffffe0000780c */ /* 0x000fe20003f24070 */
[----:B------:R-:W-:Y:S01]  /*47a0*/  IMAD.MOV.U32 R0, RZ, RZ, -0x3ff ;  /* 0xfffffc01ff007424 */ /* 0x000fe200078e00ff */
[----:B------:R-:W-:-:S11]  /*47b0*/  @!P0 MOV R0, 0xfffffbcb ;  /* 0xfffffbcb00008802 */ /* 0x000fd60000000f00 */
[----:B------:R-:W-:Y:S05]  /*47c0*/  @P1 BRA `(.L_x_125) ;  /* 0x0000000400081947 */ /* 0x000fea0003800000 */
[----:B-----5:R-:W-:Y:S01]  /*47d0*/  LOP3.LUT R2, R5, 0xfffff, RZ, 0xc0, !PT ;  /* 0x000fffff05027812 */ /* 0x020fe200078ec0ff */
[----:B------:R-:W-:Y:S01]  /*47e0*/  IMAD.MOV.U32 R6, RZ, RZ, R4 ;  /* 0x000000ffff067224 */ /* 0x000fe200078e0004 */
[----:B------:R-:W-:Y:S01]  /*47f0*/  MOV R18, 0x8b7a8b04 ;  /* 0x8b7a8b0400127802 */ /* 0x000fe20000000f00 */
[----:B------:R-:W-:Y:S01]  /*4800*/  IMAD.MOV.U32 R8, RZ, RZ, RZ ;  /* 0x000000ffff087224 */ /* 0x000fe200078e00ff */
[----:B------:R-:W-:Y:S01]  /*4810*/  LOP3.LUT R7, R2, 0x3ff00000, RZ, 0xfc, !PT ;  /* 0x3ff0000002077812 */ /* 0x000fe200078efcff */
[----:B------:R-:W-:Y:S01]  /*4820*/  IMAD.MOV.U32 R19, RZ, RZ, 0x3ed0ee25 ;  /* 0x3ed0ee25ff137424 */ /* 0x000fe200078e00ff */
[----:B------:R-:W-:Y:S01]  /*4830*/  UMOV UR4, 0x3ae80f1e ;  /* 0x3ae80f1e00047882 */ /* 0x000fe20000000000 */
[----:B------:R-:W-:Y:S01]  /*4840*/  UMOV UR5, 0x3eb1380b ;  /* 0x3eb1380b00057882 */ /* 0x000fe20000000000 */
[----:B------:R-:W-:Y:S01]  /*4850*/  ISETP.GE.U32.AND P0, PT, R7, 0x3ff6a09f, PT ;  /* 0x3ff6a09f0700780c */ /* 0x000fe20003f06070 */
[----:B------:R-:W-:Y:S01]  /*4860*/  UMOV UR6, 0x80000000 ;  /* 0x8000000000067882 */ /* 0x000fe20000000000 */
[----:B------:R-:W-:Y:S01]  /*4870*/  LEA.HI R0, R5, R0, RZ, 0xc ;  /* 0x0000000005007211 */ /* 0x000fe200078f60ff */
[----:B------:R-:W-:Y:S01]  /*4880*/  UMOV UR7, 0x43300000 ;  /* 0x4330000000077882 */ /* 0x000fe20000000000 */
[----:B------:R-:W-:-:S09]  /*4890*/  MOV R21, 0x43300000 ;  /* 0x4330000000157802 */ /* 0x000fd20000000f00 */
[----:B------:R-:W-:Y:S01]  /*48a0*/  @P0 IADD3 R9, PT, PT, R7, -0x100000, RZ ;  /* 0xfff0000007090810 */ /* 0x000fe20007ffe0ff */
[----:B------:R-:W-:-:S04]  /*48b0*/  @P0 VIADD R0, R0, 0x1 ;  /* 0x0000000100000836 */ /* 0x000fc80000000000 */
[----:B------:R-:W-:Y:S01]  /*48c0*/  @P0 IMAD.MOV.U32 R7, RZ, RZ, R9 ;  /* 0x000000ffff070224 */ /* 0x000fe200078e0009 */
[----:B------:R-:W-:-:S05]  /*48d0*/  LOP3.LUT R20, R0, 0x80000000, RZ, 0x3c, !PT ;  /* 0x8000000000147812 */ /* 0x000fca00078e3cff */
        /* <DEDUP_REMOVED lines=49> */
.L_x_125:
[----:B------:R-:W-:Y:S01]  /*4bf0*/  IMAD.MOV.U32 R4, RZ, RZ, 0x0 ;  /* 0x00000000ff047424 */ /* 0x000fe200078e00ff */
[----:B------:R-:W-:Y:S01]  /*4c00*/  LOP3.LUT P0, RZ, R7, 0x7fffffff, RZ, 0xc0, !PT ;  /* 0x7fffffff07ff7812 */ /* 0x000fe2000780c0ff */
[----:B------:R-:W-:-:S06]  /*4c10*/  IMAD.MOV.U32 R5, RZ, RZ, 0x7ff00000 ;  /* 0x7ff00000ff057424 */ /* 0x000fcc00078e00ff */
[----:B------:R-:W-:-:S10]  /*4c20*/  DFMA R4, R6, R4, +INF ;  /* 0x7ff000000604742b */ /* 0x000fd40000000004 */
[----:B------:R-:W-:Y:S02]  /*4c30*/  FSEL R4, R4, RZ, P0 ;  /* 0x000000ff04047208 */ /* 0x000fe40000000000 */
[----:B------:R-:W-:-:S04]  /*4c40*/  FSEL R5, R5, -QNAN , P0 ;  /* 0xfff0000005057808 */ /* 0x000fc80000000000 */
[----:B------:R0:W1:Y:S01]  /*4c50*/  F2F.F32.F64 R0, R4 ;  /* 0x0000000400007310 */ /* 0x0000620000301000 */
[----:B------:R-:W-:Y:S05]  /*4c60*/  BRA `(.L_x_116) ;  /* 0x0000000c00207947 */ /* 0x000fea0003800000 */
.L_x_122:
[----:B------:R-:W-:-:S04]  /*4c70*/  MOV R5, 0xfffffff4 ;  /* 0xfffffff400057802 */ /* 0x000fc80000000f00 */
[----:B------:R-:W-:-:S05]  /*4c80*/  VIADDMNMX.U32 R0, R4, R5, 0x2, PT ;  /* 0x0000000204007446 */ /* 0x000fca0003800005 */
[----:B------:R-:W-:-:S04]  /*4c90*/  IMAD.SHL.U32 R0, R0, 0x4, RZ ;  /* 0x0000000400007824 */ /* 0x000fc800078e00ff */
[----:B------:R-:W0:Y:S02]  /*4ca0*/  LDC R4, c[0x2][R0+0x28] ;  /* 0x00800a0000047b82 */ /* 0x000e240000000800 */
[----:B0-----:R-:W-:-:S04]  /*4cb0*/  SHF.R.S32.HI R5, RZ, 0x1f, R4 ;  /* 0x0000001fff057819 */ /* 0x001fc80000011404 */
.L_x_289:
[----:B------:R-:W-:Y:S05]  /*4cc0*/  BRX R4 -0x4cd0                                                      (*"BRANCH_TARGETS .L_x_290,.L_x_291,.L_x_115"*) ;  /* 0xffffffb004cc7949 */ /* 0x000fea000383ffff */
.L_x_291:
[----:B------:R-:W0:Y:S02]  /*4cd0*/  LDC R7, c[0x0][0x3bc] ;  /* 0x0000ef00ff077b82 */ /* 0x000e240000000800 */
[----:B0-----:R-:W-:-:S05]  /*4ce0*/  VIADD R0, R7, 0x1800000 ;  /* 0x0180000007007836 */ /* 0x001fca0000000000 */
[----:B------:R-:W-:-:S04]  /*4cf0*/  LOP3.LUT R0, R0, 0x7f800000, RZ, 0xc0, !PT ;  /* 0x7f80000000007812 */ /* 0x000fc800078ec0ff */
[----:B------:R-:W-:-:S13]  /*4d00*/  ISETP.GT.U32.AND P0, PT, R0, 0x1ffffff, PT ;  /* 0x01ffffff0000780c */ /* 0x000fda0003f04070 */
[----:B------:R-:W-:Y:S05]  /*4d10*/  @P0 BRA `(.L_x_126) ;  /* 0x0000000000140947 */ /* 0x000fea0003800000 */
[----:B------:R-:W0:Y:S01]  /*4d20*/  LDCU UR4, c[0x0][0x3bc] ;  /* 0x00007780ff0477ac */ /* 0x000e220008000800 */
[----:B------:R-:W-:Y:S02]  /*4d30*/  MOV R8, 0x4d60 ;  /* 0x00004d6000087802 */ /* 0x000fe40000000f00 */
[----:B0-----:R-:W-:-:S07]  /*4d40*/  MOV R0, UR4 ;  /* 0x0000000400007c02 */ /* 0x001fce0008000f00 */
[----:B-----5:R-:W-:Y:S05]  /*4d50*/  CALL.REL.NOINC `($__internal_5_$__cuda_sm20_rcp_rn_f32_slowpath) ;  /* 0x0000003c001c7944 */ /* 0x020fea0003c00000 */
[----:B------:R-:W-:Y:S05]  /*4d60*/  BRA `(.L_x_116) ;  /* 0x0000000800e07947 */ /* 0x000fea0003800000 */
.L_x_126:
[----:B------:R-:W0:Y:S02]  /*4d70*/  MUFU.RCP R0, R7 ;  /* 0x0000000700007308 */ /* 0x000e240000001000 */
[----:B0----5:R-:W-:-:S04]  /*4d80*/  FFMA R2, R0, R7, -1 ;  /* 0xbf80000000027423 */ /* 0x021fc80000000007 */
[----:B------:R-:W-:-:S04]  /*4d90*/  FADD.FTZ R5, -R2, -RZ ;  /* 0x800000ff02057221 */ /* 0x000fc80000010100 */
[----:B------:R-:W-:Y:S01]  /*4da0*/  FFMA R0, R0, R5, R0 ;  /* 0x0000000500007223 */ /* 0x000fe20000000000 */
[----:B------:R-:W-:Y:S06]  /*4db0*/  BRA `(.L_x_116) ;  /* 0x0000000800cc7947 */ /* 0x000fec0003800000 */
.L_x_290:
[----:B------:R-:W0:Y:S01]  /*4dc0*/  LDC R0, c[0x0][0x3bc] ;  /* 0x0000ef00ff007b82 */ /* 0x000e220000000800 */
[----:B------:R-:W-:Y:S02]  /*4dd0*/  IMAD.MOV.U32 R5, RZ, RZ, 0x3bbb989d ;  /* 0x3bbb989dff057424 */ /* 0x000fe400078e00ff */
[----:B-----5:R-:W-:Y:S02]  /*4de0*/  IMAD.MOV.U32 R2, RZ, RZ, 0x437c0000 ;  /* 0x437c0000ff027424 */ /* 0x020fe400078e00ff */
[----:B0-----:R-:W-:-:S04]  /*4df0*/  FFMA.SAT R5, R0, R5, 0.5 ;  /* 0x3f00000000057423 */ /* 0x001fc80000002005 */
[----:B------:R-:W-:-:S04]  /*4e00*/  FFMA.RM R2, R5, R2, 12582913 ;  /* 0x4b40000105027423 */ /* 0x000fc80000004002 */
[----:B------:R-:W-:-:S04]  /*4e10*/  FADD R5, R2, -12583039 ;  /* 0xcb40007f02057421 */ /* 0x000fc80000000000 */
[----:B------:R-:W-:-:S04]  /*4e20*/  FFMA R5, R0, 1.4426950216293334961, -R5 ;  /* 0x3fb8aa3b00057823 */ /* 0x000fc80000000805 */
[----:B------:R-:W-:Y:S01]  /*4e30*/  FFMA R5, R0, 1.925963033500011079e-08, R5 ;  /* 0x32a5706000057823 */ /* 0x000fe20000000005 */
[----:B------:R-:W-:-:S05]  /*4e40*/  SHF.L.U32 R0, R2, 0x17, RZ ;  /* 0x0000001702007819 */ /* 0x000fca00000006ff */
[----:B------:R-:W0:Y:S02]  /*4e50*/  MUFU.EX2 R5, R5 ;  /* 0x0000000500057308 */ /* 0x000e240000000800 */
[----:B0-----:R-:W-:Y:S01]  /*4e60*/  FMUL R0, R0, R5 ;  /* 0x0000000500007220 */ /* 0x001fe20000400000 */
[----:B------:R-:W-:Y:S06]  /*4e70*/  BRA `(.L_x_116) ;  /* 0x00000008009c7947 */ /* 0x000fec0003800000 */
.L_x_121:
[----:B------:R-:W-:-:S13]  /*4e80*/  ISETP.GT.AND P0, PT, R4, 0xf, PT ;  /* 0x0000000f0400780c */ /* 0x000fda0003f04270 */
[----:B------:R-:W-:Y:S05]  /*4e90*/  @P0 BRA `(.L_x_127) ;  /* 0x0000000000a00947 */ /* 0x000fea0003800000 */
[----:B------:R-:W-:-:S05]  /*4ea0*/  IMAD.MOV.U32 R5, RZ, RZ, -0xe ;  /* 0xfffffff2ff057424 */ /* 0x000fca00078e00ff */
[----:B------:R-:W-:-:S05]  /*4eb0*/  VIADDMNMX.U32 R0, R4, R5, 0x2, PT ;  /* 0x0000000204007446 */ /* 0x000fca0003800005 */
[----:B------:R-:W-:-:S04]  /*4ec0*/  IMAD.SHL.U32 R0, R0, 0x4, RZ ;  /* 0x0000000400007824 */ /* 0x000fc800078e00ff */
[----:B------:R-:W0:Y:S02]  /*4ed0*/  LDC R4, c[0x2][R0+0x34] ;  /* 0x00800d0000047b82 */ /* 0x000e240000000800 */
[----:B0-----:R-:W-:-:S04]  /*4ee0*/  SHF.R.S32.HI R5, RZ, 0x1f, R4 ;  /* 0x0000001fff057819 */ /* 0x001fc80000011404 */
.L_x_293:
[----:B------:R-:W-:Y:S05]  /*4ef0*/  BRX R4 -0x4f00                                                      (*"BRANCH_TARGETS .L_x_294,.L_x_295,.L_x_115"*) ;  /* 0xffffffb004407949 */ /* 0x000fea000383ffff */
.L_x_295:
[----:B------:R-:W0:Y:S01]  /*4f00*/  LDCU UR4, c[0x0][0x3bc] ;  /* 0x00007780ff0477ac */ /* 0x000e220008000800 */
[----:B------:R-:W-:Y:S01]  /*4f10*/  UMOV UR5, 0x3f847ae1 ;  /* 0x3f847ae100057882 */ /* 0x000fe20000000000 */
[C---:B0----5:R-:W-:Y:S01]  /*4f20*/  FADD R6, R2.reuse, -UR4 ;  /* 0x8000000402067e21 */ /* 0x061fe20008000000 */
[----:B------:R-:W-:Y:S01]  /*4f30*/  FADD R4, -R2, UR4 ;  /* 0x0000000402047e21 */ /* 0x000fe20008000100 */
[----:B------:R-:W-:-:S04]  /*4f40*/  UMOV UR4, 0x47ae147b ;  /* 0x47ae147b00047882 */ /* 0x000fc80000000000 */
[----:B------:R-:W0:Y:S08]  /*4f50*/  F2F.F64.F32 R6, R6 ;  /* 0x0000000600067310 */ /* 0x000e300000201800 */
[----:B------:R-:W1:Y:S01]  /*4f60*/  F2F.F64.F32 R4, R4 ;  /* 0x0000000400047310 */ /* 0x000e620000201800 */
[----:B0-----:R-:W-:-:S06]  /*4f70*/  DSETP.GEU.AND P0, PT, R6, UR4, PT ;  /* 0x0000000406007e2a */ /* 0x001fcc000bf0e000 */
[----:B-1----:R-:W-:-:S06]  /*4f80*/  DSETP.LT.AND P0, PT, R4, UR4, !P0 ;  /* 0x0000000404007e2a */ /* 0x002fcc000c701000 */
[----:B------:R-:W-:Y:S01]  /*4f90*/  FSEL R0, RZ, 1, !P0 ;  /* 0x3f800000ff007808 */ /* 0x000fe20004000000 */
[----:B------:R-:W-:Y:S07]  /*4fa0*/  BRA `(.L_x_116) ;  /* 0x0000000800507947 */ /* 0x000fee0003800000 */
.L_x_294:
[----:B------:R-:W0:Y:S02]  /*4fb0*/  LDC R4, c[0x0][0x3bc] ;  /* 0x0000ef00ff047b82 */ /* 0x000e240000000800 */
[----:B0-----:R-:W-:-:S06]  /*4fc0*/  FMUL R4, R4, R4 ;  /* 0x0000000404047220 */ /* 0x001fcc0000400000 */
[----:B------:R-:W0:Y:S08]  /*4fd0*/  F2F.F64.F32 R4, R4 ;  /* 0x0000000400047310 */ /* 0x000e300000201800 */
[----:B0-----:R-:W0:Y:S01]  /*4fe0*/  MUFU.RCP64H R7, R5 ;  /* 0x0000000500077308 */ /* 0x001e220000001800 */
[----:B------:R-:W-:-:S04]  /*4ff0*/  IADD3 R6, PT, PT, R5, 0x300402, RZ ;  /* 0x0030040205067810 */ /* 0x000fc80007ffe0ff */
[----:B------:R-:W-:Y:S02]  /*5000*/  FSETP.GEU.AND P0, PT, |R6|, 5.8789094863358348022e-39, PT ;  /* 0x004004020600780b */ /* 0x000fe40003f0e200 */
[----:B0-----:R-:W-:-:S08]  /*5010*/  DFMA R8, -R4, R6, 1 ;  /* 0x3ff000000408742b */ /* 0x001fd00000000106 */
[----:B------:R-:W-:-:S08]  /*5020*/  DFMA R8, R8, R8, R8 ;  /* 0x000000080808722b */ /* 0x000fd00000000008 */
[----:B------:R-:W-:-:S08]  /*5030*/  DFMA R8, R6, R8, R6 ;  /* 0x000000080608722b */ /* 0x000fd00000000006 */
[----:B------:R-:W-:-:S08]  /*5040*/  DFMA R12, -R4, R8, 1 ;  /* 0x3ff00000040c742b */ /* 0x000fd00000000108 */
[----:B------:R-:W-:Y:S01]  /*5050*/  DFMA R8, R8, R12, R8 ;  /* 0x0000000c0808722b */ /* 0x000fe20000000008 */
[----:B------:R-:W-:Y:S10]  /*5060*/  @P0 BRA `(.L_x_128) ;  /* 0x00000000001c0947 */ /* 0x000ff40003800000 */
[----:B------:R-:W-:Y:S01]  /*5070*/  LOP3.LUT R0, R5, 0x7fffffff, RZ, 0xc0, !PT ;  /* 0x7fffffff05007812 */ /* 0x000fe200078ec0ff */
[----:B------:R-:W-:Y:S02]  /*5080*/  IMAD.MOV.U32 R6, RZ, RZ, R4 ;  /* 0x000000ffff067224 */ /* 0x000fe400078e0004 */
[----:B------:R-:W-:Y:S01]  /*5090*/  IMAD.MOV.U32 R7, RZ, RZ, R5 ;  /* 0x000000ffff077224 */ /* 0x000fe200078e0005 */
[----:B------:R-:W-:Y:S02]  /*50a0*/  IADD3 R14, PT, PT, R0, -0x100000, RZ ;  /* 0xfff00000000e7810 */ /* 0x000fe40007ffe0ff */
[----:B------:R-:W-:-:S07]  /*50b0*/  MOV R0, 0x50d0 ;  /* 0x000050d000007802 */ /* 0x000fce0000000f00 */
[----:B-----5:R-:W-:Y:S05]  /*50c0*/  CALL.REL.NOINC `($__internal_3_$__cuda_sm20_dblrcp_rn_slowpath_v3) ;  /* 0x00000030001c7944 */ /* 0x020fea0003c00000 */
[----:B------:R-:W-:-:S07]  /*50d0*/  IMAD.MOV.U32 R9, RZ, RZ, R15 ;  /* 0x000000ffff097224 */ /* 0x000fce00078e000f */
.L_x_128:
[----:B-----5:R-:W0:Y:S02]  /*50e0*/  F2F.F64.F32 R4, R2 ;  /* 0x0000000200047310 */ /* 0x020e240000201800 */
[----:B0-----:R-:W-:-:S06]  /*50f0*/  DMUL R8, R8, -R4 ;  /* 0x8000000408087228 */ /* 0x001fcc0000000000 */
[----:B------:R0:W1:Y:S01]  /*5100*/  F2F.F32.F64 R0, R8 ;  /* 0x0000000800007310 */ /* 0x0000620000301000 */
[----:B------:R-:W-:Y:S05]  /*5110*/  BRA `(.L_x_116) ;  /* 0x0000000400f47947 */ /* 0x000fea0003800000 */
.L_x_127:
        /* <DEDUP_REMOVED lines=8> */
.L_x_115:
[----:B------:R-:W0:Y:S02]  /*51a0*/  LDCU UR4, c[0x0][0x3bc] ;  /* 0x00007780ff0477ac */ /* 0x000e240008000800 */
[----:B0----5:R-:W-:Y:S01]  /*51b0*/  FADD R0, R2, UR4 ;  /* 0x0000000402007e21 */ /* 0x021fe20008000000 */
[----:B------:R-:W-:Y:S06]  /*51c0*/  BRA `(.L_x_116) ;  /* 0x0000000400c87947 */ /* 0x000fec0003800000 */
.L_x_131:
[----:B------:R-:W0:Y:S01]  /*51d0*/  LDC R9, c[0x0][0x3bc] ;  /* 0x0000ef00ff097b82 */ /* 0x000e220000000800 */
[----:B------:R-:W-:Y:S02]  /*51e0*/  IMAD.MOV.U32 R5, RZ, RZ, 0x3c80f082 ;  /* 0x3c80f082ff057424 */ /* 0x000fe400078e00ff */
[C---:B0-----:R-:W-:Y:S01]  /*51f0*/  FMUL R0, |R9|.reuse, 2.8853900432586669922 ;  /* 0x4038aa3b09007820 */ /* 0x041fe20000400200 */
[C---:B------:R-:W-:Y:S01]  /*5200*/  FMUL R8, R9.reuse, R9 ;  /* 0x0000000909087220 */ /* 0x040fe20000400000 */
[C---:B------:R-:W-:Y:S02]  /*5210*/  FSETP.GE.AND P0, PT, |R9|.reuse, 9.010913848876953125, PT ;  /* 0x41102cb40900780b */ /* 0x040fe40003f06200 */
[----:B------:R-:W-:Y:S01]  /*5220*/  FSETP.GE.AND P1, PT, |R9|, 0.60000002384185791016, PT ;  /* 0x3f19999a0900780b */ /* 0x000fe20003f26200 */
[----:B------:R-:W-:Y:S01]  /*5230*/  FFMA R5, R8, R5, -0.052303962409496307373 ;  /* 0xbd563cae08057423 */ /* 0x000fe20000000005 */
[----:B------:R-:W0:Y:S03]  /*5240*/  MUFU.EX2 R0, R0 ;  /* 0x0000000000007308 */ /* 0x000e260000000800 */
[----:B------:R-:W-:Y:S01]  /*5250*/  FFMA R6, R5, R8, 0.1331529766321182251 ;  /* 0x3e08594105067423 */ /* 0x000fe20000000008 */
[----:B0-----:R-:W-:-:S06]  /*5260*/  FADD R4, R0, 1 ;  /* 0x3f80000000047421 */ /* 0x001fcc0000000000 */
[----:B------:R-:W0:Y:S02]  /*5270*/  MUFU.RCP R4, R4 ;  /* 0x0000000400047308 */ /* 0x000e240000001000 */
[----:B0----5:R-:W-:-:S05]  /*5280*/  FFMA R2, R4, -2, R7 ;  /* 0xc000000004027823 */ /* 0x021fca0000000007 */
[----:B------:R-:W-:Y:S01]  /*5290*/  FSEL R5, R2, 1, !P0 ;  /* 0x3f80000002057808 */ /* 0x000fe20004000000 */
[----:B------:R-:W-:-:S03]  /*52a0*/  FFMA R2, R6, R8, -0.33332768082618713379 ;  /* 0xbeaaa9ed06027423 */ /* 0x000fc60000000008 */
[----:B------:R-:W-:Y:S01]  /*52b0*/  LOP3.LUT R0, R5, 0x80000000, R9, 0xb8, !PT ;  /* 0x8000000005007812 */ /* 0x000fe200078eb809 */
[----:B------:R-:W-:-:S04]  /*52c0*/  FFMA R2, R2, R8, RZ ;  /* 0x0000000802027223 */ /* 0x000fc800000000ff */
[----:B------:R-:W-:Y:S01]  /*52d0*/  @!P1 FFMA R0, R2, R9, R9 ;  /* 0x0000000902009223 */ /* 0x000fe20000000009 */
[----:B------:R-:W-:Y:S06]  /*52e0*/  BRA `(.L_x_116) ;  /* 0x0000000400807947 */ /* 0x000fec0003800000 */
.L_x_130:
[----:B------:R-:W0:Y:S01]  /*52f0*/  LDC R5, c[0x0][0x3bc] ;  /* 0x0000ef00ff057b82 */ /* 0x000e220000000800 */
[----:B------:R-:W-:Y:S01]  /*5300*/  IMAD.MOV.U32 R14, RZ, RZ, 0x3a2c32e4 ;  /* 0x3a2c32e4ff0e7424 */ /* 0x000fe200078e00ff */
[----:B------:R-:W-:Y:S01]  /*5310*/  BSSY.RECONVERGENT B0, `(.L_x_132) ;  /* 0x0000059000007945 */ /* 0x000fe20003800200 */
[C---:B0-----:R-:W-:Y:S01]  /*5320*/  FMUL R4, |R5|.reuse, 16777216 ;  /* 0x4b80000005047820 */ /* 0x041fe20000400200 */
[----:B------:R-:W-:-:S04]  /*5330*/  FSETP.GEU.AND P0, PT, |R5|, 1.175494350822287508e-38, PT ;  /* 0x008000000500780b */ /* 0x000fc80003f0e200 */
[----:B------:R-:W-:-:S05]  /*5340*/  FSEL R4, R4, |R5|, !P0 ;  /* 0x4000000504047208 */ /* 0x000fca0004000000 */
[----:B------:R-:W-:-:S05]  /*5350*/  VIADD R6, R4, 0xc0cafb0d ;  /* 0xc0cafb0d04067836 */ /* 0x000fca0000000000 */
[----:B------:R-:W-:-:S04]  /*5360*/  LOP3.LUT R7, R6, 0xff800000, RZ, 0xc0, !PT ;  /* 0xff80000006077812 */ /* 0x000fc800078ec0ff */
[-C--:B------:R-:W-:Y:S02]  /*5370*/  IADD3 R4, PT, PT, R4, -R7.reuse, RZ ;  /* 0x8000000704047210 */ /* 0x080fe40007ffe0ff */
[----:B------:R-:W-:-:S03]  /*5380*/  I2FP.F32.S32 R7, R7 ;  /* 0x0000000700077245 */ /* 0x000fc60000201400 */
[C---:B------:R-:W-:Y:S01]  /*5390*/  FADD R8, R4.reuse, 1 ;  /* 0x3f80000004087421 */ /* 0x040fe20000000000 */
[----:B------:R-:W-:Y:S01]  /*53a0*/  FADD R6, R4, -1 ;  /* 0xbf80000004067421 */ /* 0x000fe20000000000 */
[----:B------:R-:W-:-:S03]  /*53b0*/  FSEL R4, RZ, -24, P0 ;  /* 0xc1c00000ff047808 */ /* 0x000fc60000000000 */
[----:B------:R-:W-:Y:S01]  /*53c0*/  FADD R9, R6, R6 ;  /* 0x0000000606097221 */ /* 0x000fe20000000000 */
[----:B------:R-:W0:Y:S01]  /*53d0*/  MUFU.RCP R8, R8 ;  /* 0x0000000800087308 */ /* 0x000e220000001000 */
[----:B------:R-:W-:Y:S02]  /*53e0*/  FFMA R7, R7, 1.1920928955078125e-07, R4 ;  /* 0x3400000007077823 */ /* 0x000fe40000000004 */
[----:B0-----:R-:W-:-:S04]  /*53f0*/  FMUL R12, R8, R9 ;  /* 0x00000009080c7220 */ /* 0x001fc80000400000 */
[----:B------:R-:W-:Y:S01]  /*5400*/  FADD R13, R6, -R12 ;  /* 0x8000000c060d7221 */ /* 0x000fe20000000000 */
[C---:B------:R-:W-:Y:S01]  /*5410*/  FMUL R9, R12.reuse, R12 ;  /* 0x0000000c0c097220 */ /* 0x040fe20000400000 */
[----:B------:R-:W-:Y:S02]  /*5420*/  FFMA R4, R12, 1.4426950216293334961, R7 ;  /* 0x3fb8aa3b0c047823 */ /* 0x000fe40000000007 */
[----:B------:R-:W-:Y:S01]  /*5430*/  FADD R13, R13, R13 ;  /* 0x0000000d0d0d7221 */ /* 0x000fe20000000000 */
[----:B------:R-:W-:Y:S01]  /*5440*/  FFMA R14, R9, R14, 0.0032181653659790754318 ;  /* 0x3b52e7db090e7423 */ /* 0x000fe2000000000e */
[----:B------:R-:W-:Y:S02]  /*5450*/  FADD R7, R7, -R4 ;  /* 0x8000000407077221 */ /* 0x000fe40000000000 */
[----:B------:R-:W-:Y:S01]  /*5460*/  FFMA R13, R6, -R12, R13 ;  /* 0x8000000c060d7223 */ /* 0x000fe2000000000d */
[----:B------:R-:W-:Y:S01]  /*5470*/  FFMA R14, R9, R14, 0.018033718690276145935 ;  /* 0x3c93bb73090e7423 */ /* 0x000fe2000000000e */
[----:B------:R-:W-:-:S02]  /*5480*/  FFMA R6, R12, 1.4426950216293334961, R7 ;  /* 0x3fb8aa3b0c067823 */ /* 0x000fc40000000007 */
[----:B------:R-:W-:Y:S01]  /*5490*/  FMUL R13, R8, R13 ;  /* 0x0000000d080d7220 */ /* 0x000fe20000400000 */
[----:B------:R-:W-:-:S03]  /*54a0*/  FFMA R14, R9, R14, 0.12022458761930465698 ;  /* 0x3df6384f090e7423 */ /* 0x000fc6000000000e */
[----:B------:R-:W-:Y:S01]  /*54b0*/  FFMA R7, R13, 1.4426950216293334961, R6 ;  /* 0x3fb8aa3b0d077823 */ /* 0x000fe20000000006 */
[----:B------:R-:W-:-:S03]  /*54c0*/  FMUL R9, R9, R14 ;  /* 0x0000000e09097220 */ /* 0x000fc60000400000 */
[----:B------:R-:W-:Y:S01]  /*54d0*/  FFMA R6, R12, 1.9251366722983220825e-08, R7 ;  /* 0x32a55e340c067823 */ /* 0x000fe20000000007 */
[----:B------:R-:W-:-:S04]  /*54e0*/  FMUL R7, R9, 3 ;  /* 0x4040000009077820 */ /* 0x000fc80000400000 */
[----:B------:R-:W-:-:S04]  /*54f0*/  FFMA R6, R13, R7, R6 ;  /* 0x000000070d067223 */ /* 0x000fc80000000006 */
[----:B------:R-:W-:-:S04]  /*5500*/  FFMA R9, R12, R9, R6 ;  /* 0x000000090c097223 */ /* 0x000fc80000000006 */
[----:B------:R-:W-:-:S04]  /*5510*/  FADD R7, R4, R9 ;  /* 0x0000000904077221 */ /* 0x000fc80000000000 */
[----:B-----5:R-:W-:Y:S01]  /*5520*/  FMUL R13, R2, R7 ;  /* 0x00000007020d7220 */ /* 0x020fe20000400000 */
[----:B------:R-:W-:-:S03]  /*5530*/  FADD R4, -R4, R7 ;  /* 0x0000000704047221 */ /* 0x000fc60000000100 */
[----:B------:R-:W0:Y:S01]  /*5540*/  FRND R6, R13 ;  /* 0x0000000d00067307 */ /* 0x000e220000201000 */
[----:B------:R-:W-:Y:S01]  /*5550*/  FADD R9, R9, -R4 ;  /* 0x8000000409097221 */ /* 0x000fe20000000000 */
[C---:B------:R-:W-:Y:S01]  /*5560*/  FFMA R4, R2.reuse, R7, -R13 ;  /* 0x0000000702047223 */ /* 0x040fe2000000080d */
[C---:B------:R-:W-:Y:S02]  /*5570*/  FSETP.GT.AND P1, PT, |R13|.reuse, 152, PT ;  /* 0x431800000d00780b */ /* 0x040fe40003f24200 */
[C---:B------:R-:W-:Y:S01]  /*5580*/  FSETP.GEU.AND P2, PT, R13.reuse, RZ, PT ;  /* 0x000000ff0d00720b */ /* 0x040fe20003f4e000 */
[----:B------:R-:W-:Y:S01]  /*5590*/  FFMA R4, R2, R9, R4 ;  /* 0x0000000902047223 */ /* 0x000fe20000000004 */
[----:B------:R-:W-:Y:S01]  /*55a0*/  IMAD.MOV.U32 R9, RZ, RZ, 0x391fcb8e ;  /* 0x391fcb8eff097424 */ /* 0x000fe200078e00ff */
[----:B------:R-:W1:Y:S01]  /*55b0*/  F2I.NTZ R8, R13 ;  /* 0x0000000d00087305 */ /* 0x000e620000203100 */
[----:B0-----:R-:W-:Y:S01]  /*55c0*/  FADD R7, R13, -R6 ;  /* 0x800000060d077221 */ /* 0x001fe20000000000 */
[----:B------:R-:W-:-:S03]  /*55d0*/  FSETP.GT.AND P0, PT, R6, RZ, PT ;  /* 0x000000ff0600720b */ /* 0x000fc60003f04000 */
[----:B------:R-:W-:-:S04]  /*55e0*/  FADD R4, R4, R7 ;  /* 0x0000000704047221 */ /* 0x000fc80000000000 */
[----:B------:R-:W-:Y:S01]  /*55f0*/  FFMA R7, R4, R9, 0.0013391353422775864601 ;  /* 0x3aaf85ed04077423 */ /* 0x000fe20000000009 */
[----:B------:R-:W-:Y:S02]  /*5600*/  SEL R9, RZ, 0x83000000, P0 ;  /* 0x83000000ff097807 */ /* 0x000fe40000000000 */
[----:B------:R-:W-:Y:S01]  /*5610*/  FSETP.NEU.AND P0, PT, R2, RZ, PT ;  /* 0x000000ff0200720b */ /* 0x000fe20003f0d000 */
[----:B------:R-:W-:Y:S01]  /*5620*/  FFMA R7, R4, R7, 0.0096188392490148544312 ;  /* 0x3c1d985604077423 */ /* 0x000fe20000000007 */
[----:B------:R-:W-:Y:S01]  /*5630*/  IADD3 R6, PT, PT, R9, 0x7f000000, RZ ;  /* 0x7f00000009067810 */ /* 0x000fe20007ffe0ff */
[----:B-1----:R-:W-:Y:S01]  /*5640*/  IMAD R9, R8, 0x800000, -R9 ;  /* 0x0080000008097824 */ /* 0x002fe200078e0a09 */
[----:B------:R-:W-:Y:S01]  /*5650*/  FSETP.EQ.OR P0, PT, R5, 1, !P0 ;  /* 0x3f8000000500780b */ /* 0x000fe20004702400 */
        /* <DEDUP_REMOVED lines=13> */
[C---:B------:R-:W-:Y:S02]  /*5730*/  FSETP.NEU.AND P0, PT, |R5|.reuse, +INF , PT ;  /* 0x7f8000000500780b */ /* 0x040fe40003f0d200 */
[----:B------:R-:W-:-:S03]  /*5740*/  FSETP.NEU.AND P1, PT, R5, RZ, PT ;  /* 0x000000ff0500720b */ /* 0x000fc60003f2d000 */
[----:B------:R-:W0:Y:S02]  /*5750*/  FRND.TRUNC R4, R4 ;  /* 0x0000000400047307 */ /* 0x000e24000020d000 */
[----:B0-----:R-:W-:-:S04]  /*5760*/  FADD R7, R4, R4 ;  /* 0x0000000404077221 */ /* 0x001fc80000000000 */
[----:B------:R-:W-:-:S04]  /*5770*/  FADD R7, R2, -R7 ;  /* 0x8000000702077221 */ /* 0x000fc80000000000 */
[----:B------:R-:W-:Y:S05]  /*5780*/  @P0 BRA P1, `(.L_x_134) ;  /* 0x0000000000180947 */ /* 0x000fea0000800000 */
[----:B------:R-:W-:Y:S01]  /*5790*/  FSETP.GEU.AND P1, PT, R2, RZ, PT ;  /* 0x000000ff0200720b */ /* 0x000fe20003f2e000 */
[----:B------:R-:W-:Y:S01]  /*57a0*/  FADD R0, R5, R5 ;  /* 0x0000000505007221 */ /* 0x000fe20000000000 */
[----:B------:R-:W-:-:S11]  /*57b0*/  FSETP.NEU.AND P0, PT, |R7|, 1, PT ;  /* 0x3f8000000700780b */ /* 0x000fd60003f0d200 */
[----:B------:R-:W-:-:S04]  /*57c0*/  @!P1 LOP3.LUT R0, R0, 0x7f800000, RZ, 0x3c, !PT ;  /* 0x7f80000000009812 */ /* 0x000fc800078e3cff */
[----:B------:R-:W-:Y:S01]  /*57d0*/  @P0 LOP3.LUT R0, R0, 0x7fffffff, RZ, 0xc0, !PT ;  /* 0x7fffffff00000812 */ /* 0x000fe200078ec0ff */
[----:B------:R-:W-:Y:S06]  /*57e0*/  BRA `(.L_x_133) ;  /* 0x00000000002c7947 */ /* 0x000fec0003800000 */
.L_x_134:
        /* <DEDUP_REMOVED lines=10> */
[----:B------:R-:W-:-:S09]  /*5890*/  FSEL R0, R0, +QNAN , !P0 ;  /* 0x7fffffff00007808 */ /* 0x000fd20004000000 */
.L_x_133:
[----:B------:R-:W-:Y:S05]  /*58a0*/  BSYNC.RECONVERGENT B0 ;  /* 0x0000000000007941 */ /* 0x000fea0003800200 */
.L_x_132:
[----:B------:R-:W-:Y:S05]  /*58b0*/  BRA `(.L_x_116) ;  /* 0x00000000000c7947 */ /* 0x000fea0003800000 */
.L_x_129:
[----:B------:R-:W0:Y:S02]  /*58c0*/  LDCU UR4, c[0x0][0x3bc] ;  /* 0x00007780ff0477ac */ /* 0x000e240008000800 */
[----:B0----5:R-:W-:-:S04]  /*58d0*/  FSETP.GEU.AND P0, PT, R2, UR4, PT ;  /* 0x0000000402007c0b */ /* 0x021fc8000bf0e000 */
[----:B------:R-:W-:-:S09]  /*58e0*/  FSEL R0, R2, UR4, P0 ;  /* 0x0000000402007c08 */ /* 0x000fd20008000000 */
.L_x_116:
[----:B0-----:R-:W0:Y:S08]  /*58f0*/  LDC R9, c[0x0][0x3b8] ;  /* 0x0000ee00ff097b82 */ /* 0x001e300000000800 */
[----:B------:R-:W0:Y:S02]  /*5900*/  LDC.64 R6, c[0x0][0x3a8] ;  /* 0x0000ea00ff067b82 */ /* 0x000e240000000a00 */
[----:B0-----:R-:W-:-:S05]  /*5910*/  IMAD.WIDE R6, R9, 0x4, R6 ;  /* 0x0000000409067825 */ /* 0x001fca00078e0206 */
[----:B-----5:R-:W2:Y:S01]  /*5920*/  LDG.E R2, desc[UR12][R6.64] ;  /* 0x0000000c06027981 */ /* 0x020ea2000c1e1900 */
[----:B------:R-:W0:Y:S01]  /*5930*/  S2UR UR5, SR_CgaCtaId ;  /* 0x00000000000579c3 */ /* 0x000e220000008800 */
[----:B-1234-:R-:W1:Y:S01]  /*5940*/  F2F.F64.F32 R4, R0 ;  /* 0x0000000000047310 */ /* 0x01ee620000201800 */
[----:B------:R-:W-:Y:S02]  /*5950*/  UMOV UR4, 0x400 ;  /* 0x0000040000047882 */ /* 0x000fe40000000000 */
[----:B0-----:R-:W-:-:S06]  /*5960*/  ULEA UR4, UR5, UR4, 0x18 ;  /* 0x0000000405047291 */ /* 0x001fcc000f8ec0ff */
[----:B------:R-:W-:-:S05]  /*5970*/  LEA R3, R3, UR4, 0x3 ;  /* 0x0000000403037c11 */ /* 0x000fca000f8e18ff */
[----:B-1----:R0:W-:Y:S01]  /*5980*/  STS.64 [R3], R4 ;  /* 0x0000000403007388 */ /* 0x0021e20000000a00 */
[----:B------:R-:W-:-:S13]  /*5990*/  ISETP.GE.AND P0, PT, R2, 0x2, PT ;  /* 0x000000020200780c */ /* 0x000fda0003f06270 */
[----:B0-----:R-:W-:Y:S05]  /*59a0*/  @!P0 BRA `(.L_x_135) ;  /* 0x0000002400d08947 */ /* 0x001fea0003800000 */
[----:B------:R-:W-:Y:S01]  /*59b0*/  LEA R4, R9, UR11, 0x2 ;  /* 0x0000000b09047c11 */ /* 0x000fe2000f8e10ff */
[----:B------:R-:W0:Y:S04]  /*59c0*/  LDCU UR4, c[0x0][0x3c0] ;  /* 0x00007800ff0477ac */ /* 0x000e280008000800 */
[----:B------:R1:W5:Y:S01]  /*59d0*/  LDL R5, [R4+0x28] ;  /* 0x0000280004057983 */ /* 0x0003620000100800 */
[----:B------:R-:W-:Y:S01]  /*59e0*/  UMOV UR15, 0x1 ;  /* 0x00000001000f7882 */ /* 0x000fe20000000000 */
[----:B------:R-:W-:Y:S01]  /*59f0*/  UMOV UR5, URZ ;  /* 0x000000ff00057c82 */ /* 0x000fe20008000000 */
[----:B0-----:R-:W-:Y:S02]  /*5a00*/  ULOP3.LUT UR9, UR4, 0x7ffffff0, URZ, 0xc0, !UPT ;  /* 0x7ffffff004097892 */ /* 0x001fe4000f8ec0ff */
[----:B------:R-:W-:-:S02]  /*5a10*/  UIADD3 UR16, UPT, UPT, UR4, -0x1, URZ ;  /* 0xffffffff04107890 */ /* 0x000fc4000fffe0ff */
[----:B------:R-:W-:Y:S02]  /*5a20*/  ULOP3.LUT UR17, UR4, 0xf, URZ, 0xc0, !UPT ;  /* 0x0000000f04117892 */ /* 0x000fe4000f8ec0ff */
[----:B------:R-:W-:Y:S02]  /*5a30*/  ULOP3.LUT UR18, UR4, 0x7, URZ, 0xc0, !UPT ;  /* 0x0000000704127892 */ /* 0x000fe4000f8ec0ff */
[----:B------:R-:W-:Y:S02]  /*5a40*/  ULOP3.LUT UR10, UR4, 0x3, URZ, 0xc0, !UPT ;  /* 0x00000003040a7892 */ /* 0x000fe4000f8ec0ff */
[----:B-1----:R-:W-:-:S12]  /*5a50*/  UIADD3 UR8, UPT, UPT, -UR9, URZ, URZ ;  /* 0x000000ff09087290 */ /* 0x002fd8000fffe1ff */
.L_x_170:
[----:B0-----:R-:W0:Y:S01]  /*5a60*/  LDCU UR4, c[0x0][0x3c0] ;  /* 0x00007800ff0477ac */ /* 0x001e220008000800 */
[----:B-----5:R-:W-:Y:S01]  /*5a70*/  IADD3 R5, PT, PT, R5, 0x1, RZ ;  /* 0x0000000105057810 */ /* 0x020fe20007ffe0ff */
[----:B-1234-:R-:W-:Y:S01]  /*5a80*/  IMAD.MOV.U32 R6, RZ, RZ, R0 ;  /* 0x000000ffff067224 */ /* 0x01efe200078e0000 */
[----:B------:R-:W-:Y:S01]  /*5a90*/  CS2R R8, SRZ ;  /* 0x0000000000087805 */ /* 0x000fe2000001ff00 */
[----:B------:R-:W-:Y:S02]  /*5aa0*/  UIADD3 UR15, UP0, UPT, UR15, 0x1, URZ ;  /* 0x000000010f0f7890 */ /* 0x000fe4000ff1e0ff */
[----:B------:R1:W-:Y:S02]  /*5ab0*/  STL [R4+0x28], R5 ;  /* 0x0000280504007387 */ /* 0x0003e40000100800 */
[----:B------:R-:W-:Y:S02]  /*5ac0*/  UIADD3.X UR5, UPT, UPT, URZ, UR5, URZ, UP0, !UPT ;  /* 0x00000005ff057290 */ /* 0x000fe400087fe4ff */
[----:B------:R-:W-:-:S04]  /*5ad0*/  ISETP.NE.U32.AND P0, PT, R2, UR15, PT ;  /* 0x0000000f02007c0c */ /* 0x000fc8000bf05070 */
[----:B------:R-:W-:Y:S01]  /*5ae0*/  ISETP.NE.AND.EX P0, PT, RZ, UR5, PT, P0 ;  /* 0x00000005ff007c0c */ /* 0x000fe2000bf05300 */
[----:B0-----:R-:W-:-:S09]  /*5af0*/  UISETP.GE.AND UP0, UPT, UR4, 0x1, UPT ;  /* 0x000000010400788c */ /* 0x001fd2000bf06270 */
[----:B-1----:R-:W-:Y:S05]  /*5b00*/  BRA.U !UP0, `(.L_x_136) ;  /* 0x0000000908607547 */ /* 0x002fea000b800000 */
[----:B------:R-:W-:Y:S01]  /*5b10*/  UISETP.GE.U32.AND UP0, UPT, UR16, 0xf, UPT ;  /* 0x0000000f1000788c */ /* 0x000fe2000bf06070 */
[----:B------:R-:W-:Y:S01]  /*5b20*/  IMAD.MOV.U32 R7, RZ, RZ, RZ ;  /* 0x000000ffff077224 */ /* 0x000fe200078e00ff */
[----:B------:R-:W-:-:S07]  /*5b30*/  UMOV UR4, URZ ;  /* 0x000000ff00047c82 */ /* 0x000fce0008000000 */
[----:B------:R-:W-:Y:S05]  /*5b40*/  BRA.U !UP0, `(.L_x_137) ;  /* 0x0000000108e47547 */ /* 0x000fea000b800000 */
[----:B------:R-:W0:Y:S01]  /*5b50*/  LDCU.64 UR6, c[0x0][0x3b0] ;  /* 0x00007600ff0677ac */ /* 0x000e220008000a00 */
[----:B------:R-:W-:Y:S01]  /*5b60*/  IADD3 R20, PT, PT, R1, 0x48, RZ ;  /* 0x0000004801147810 */ /* 0x000fe20007ffe0ff */
[----:B------:R-:W-:Y:S01]  /*5b70*/  IMAD.MOV.U32 R7, RZ, RZ, RZ ;  /* 0x000000ffff077224 */ /* 0x000fe200078e00ff */
[----:B0-----:R-:W-:-:S04]  /*5b80*/  UIADD3 UR4, UP0, UPT, UR6, 0x20, URZ ;  /* 0x0000002006047890 */ /* 0x001fc8000ff1e0ff */
[----:B------:R-:W-:Y:S02]  /*5b90*/  UIADD3.X UR6, UPT, UPT, URZ, UR7, URZ, UP0, !UPT ;  /* 0x00000007ff067290 */ /* 0x000fe400087fe4ff */
[----:B------:R-:W-:Y:S01]  /*5ba0*/  IMAD.U32 R9, RZ, RZ, UR4 ;  /* 0x00000004ff097e24 */ /* 0x000fe2000f8e00ff */
[----:B------:R-:W-:-:S03]  /*5bb0*/  UMOV UR4, UR8 ;  /* 0x0000000800047c82 */ /* 0x000fc60008000000 */
[----:B------:R-:W-:-:S07]  /*5bc0*/  MOV R8, UR6 ;  /* 0x0000000600087c02 */ /* 0x000fce0008000f00 */
.L_x_138:
[----:B------:R-:W-:Y:S01]  /*5bd0*/  IMAD.MOV.U32 R12, RZ, RZ, R9 ;  /* 0x000000ffff0c7224 */ /* 0x000fe200078e0009 */
[----:B------:R-:W2:Y:S01]  /*5be0*/  LDL.64 R18, [R20+-0x20] ;  /* 0xffffe00014127983 */ /* 0x000ea20000100a00 */
[----:B------:R-:W-:-:S03]  /*5bf0*/  IMAD.MOV.U32 R13, RZ, RZ, R8 ;  /* 0x000000ffff0d7224 */ /* 0x000fc600078e0008 */
[----:B------:R-:W3:Y:S04]  /*5c00*/  LDL.64 R16, [R20+-0x18] ;  /* 0xffffe80014107983 */ /* 0x000ee80000100a00 */
[----:B------:R-:W2:Y:S04]  /*5c10*/  LDG.E R14, desc[UR12][R12.64+-0x20] ;  /* 0xffffe00c0c0e7981 */ /* 0x000ea8000c1e1900 */
[----:B------:R-:W4:Y:S04]  /*5c20*/  LDG.E R26, desc[UR12][R12.64+-0x1c] ;  /* 0xffffe40c0c1a7981 */ /* 0x000f28000c1e1900 */
[----:B------:R-:W3:Y:S04]  /*5c30*/  LDG.E R25, desc[UR12][R12.64+-0x18] ;  /* 0xffffe80c0c197981 */ /* 0x000ee8000c1e1900 */
[----:B------:R-:W5:Y:S04]  /*5c40*/  LDG.E R24, desc[UR12][R12.64+-0x14] ;  /* 0xffffec0c0c187981 */ /* 0x000f68000c1e1900 */
[----:B------:R-:W5:Y:S04]  /*5c50*/  LDL.64 R8, [R20+-0x10] ;  /* 0xfffff00014087983 */ /* 0x000f680000100a00 */
[----:B------:R-:W5:Y:S04]  /*5c60*/  LDG.E R23, desc[UR12][R12.64+-0x10] ;  /* 0xfffff00c0c177981 */ /* 0x000f68000c1e1900 */
[----:B------:R-:W5:Y:S04]  /*5c70*/  LDG.E R22, desc[UR12][R12.64+-0xc] ;  /* 0xfffff40c0c167981 */ /* 0x000f68000c1e1900 */
[----:B------:R-:W5:Y:S01]  /*5c80*/  LDG.E R21, desc[UR12][R12.64+-0x8] ;  /* 0xfffff80c0c157981 */ /* 0x000f62000c1e1900 */
[----:B--2---:R-:W-:-:S03]  /*5c90*/  IMAD R18, R18, R14, R7 ;  /* 0x0000000e12127224 */ /* 0x004fc600078e0207 */
[----:B------:R-:W2:Y:S01]  /*5ca0*/  LDL.64 R14, [R20+-0x8] ;  /* 0xfffff800140e7983 */ /* 0x000ea20000100a00 */
[----:B----4-:R-:W-:-:S03]  /*5cb0*/  IMAD R18, R19, R26, R18 ;  /* 0x0000001a13127224 */ /* 0x010fc600078e0212 */
[----:B------:R-:W4:Y:S01]  /*5cc0*/  LDG.E R26, desc[UR12][R12.64+-0x4] ;  /* 0xfffffc0c0c1a7981 */ /* 0x000f22000c1e1900 */
[----:B---3--:R-:W-:-:S03]  /*5cd0*/  IMAD R16, R16, R25, R18 ;  /* 0x0000001910107224 */ /* 0x008fc600078e0212 */
[----:B------:R-:W3:Y:S04]  /*5ce0*/  LDL.64 R18, [R20] ;  /* 0x0000000014127983 */ /* 0x000ee80000100a00 */
[----:B------:R-:W3:Y:S01]  /*5cf0*/  LDG.E R7, desc[UR12][R12.64] ;  /* 0x0000000c0c077981 */ /* 0x000ee2000c1e1900 */
[----:B-----5:R-:W-:-:S03]  /*5d00*/  IMAD R16, R17, R24, R16 ;  /* 0x0000001811107224 */ /* 0x020fc600078e0210 */
[----:B------:R-:W5:Y:S01]  /*5d10*/  LDG.E R24, desc[UR12][R12.64+0x4] ;  /* 0x0000040c0c187981 */ /* 0x000f62000c1e1900 */
[----:B------:R-:W-:-:S03]  /*5d20*/  IMAD R8, R8, R23, R16 ;  /* 0x0000001708087224 */ /* 0x000fc600078e0210 */
[----:B------:R-:W5:Y:S01]  /*5d30*/  LDL.64 R16, [R20+0x8] ;  /* 0x0000080014107983 */ /* 0x000f620000100a00 */
[----:B------:R-:W-:-:S03]  /*5d40*/  IMAD R8, R9, R22, R8 ;  /* 0x0000001609087224 */ /* 0x000fc600078e0208 */
[----:B------:R-:W5:Y:S04]  /*5d50*/  LDG.E R23, desc[UR12][R12.64+0x8] ;  /* 0x0000080c0c177981 */ /* 0x000f68000c1e1900 */
[----:B------:R-:W5:Y:S01]  /*5d60*/  LDG.E R22, desc[UR12][R12.64+0xc] ;  /* 0x00000c0c0c167981 */ /* 0x000f62000c1e1900 */
[----:B--2---:R-:W-:-:S03]  /*5d70*/  IMAD R14, R14, R21, R8 ;  /* 0x000000150e0e7224 */ /* 0x004fc600078e0208 */
[----:B------:R-:W2:Y:S01]  /*5d80*/  LDL.64 R8, [R20+0x10] ;  /* 0x0000100014087983 */ /* 0x000ea20000100a00 */
[----:B----4-:R-:W-:-:S03]  /*5d90*/  IMAD R14, R15, R26, R14 ;  /* 0x0000001a0f0e7224 */ /* 0x010fc600078e020e */
[----:B------:R-:W2:Y:S04]  /*5da0*/  LDG.E R21, desc[UR12][R12.64+0x10] ;  /* 0x0000100c0c157981 */ /* 0x000ea8000c1e1900 */
[----:B------:R-:W4:Y:S01]  /*5db0*/  LDG.E R26, desc[UR12][R12.64+0x14] ;  /* 0x0000140c0c1a7981 */ /* 0x000f22000c1e1900 */
[----:B---3--:R-:W-:-:S03]  /*5dc0*/  IMAD R25, R18, R7, R14 ;  /* 0x0000000712197224 */ /* 0x008fc600078e020e */
[----:B------:R0:W3:Y:S04]  /*5dd0*/  LDL.64 R14, [R20+0x18] ;  /* 0x00001800140e7983 */ /* 0x0000e80000100a00 */
[----:B------:R-:W3:Y:S04]  /*5de0*/  LDG.E R7, desc[UR12][R12.64+0x18] ;  /* 0x0000180c0c077981 */ /* 0x000ee8000c1e1900 */
[----:B------:R-:W3:Y:S01]  /*5df0*/  LDG.E R18, desc[UR12][R12.64+0x1c] ;  /* 0x00001c0c0c127981 */ /* 0x000ee2000c1e1900 */
[----:B-----5:R-:W-:-:S04]  /*5e00*/  IMAD R19, R19, R24, R25 ;  /* 0x0000001813137224 */ /* 0x020fc800078e0219 */
[----:B------:R-:W-:Y:S01]  /*5e10*/  IMAD R16, R16, R23, R19 ;  /* 0x0000001710107224 */ /* 0x000fe200078e0213 */
[----:B------:R-:W-:-:S03]  /*5e20*/  UIADD3 UR4, UPT, UPT, UR4, 0x10, URZ ;  /* 0x0000001004047890 */ /* 0x000fc6000fffe0ff */
[----:B------:R-:W-:Y:S01]  /*5e30*/  IMAD R16, R17, R22, R16 ;  /* 0x0000001611107224 */ /* 0x000fe200078e0210 */
[----:B------:R-:W-:Y:S01]  /*5e40*/  UISETP.NE.AND UP0, UPT, UR4, URZ, UPT ;  /* 0x000000ff0400728c */ /* 0x000fe2000bf05270 */
[----:B0-----:R-:W-:Y:S02]  /*5e50*/  VIADD R20, R20, 0x40 ;  /* 0x0000004014147836 */ /* 0x001fe40000000000 */
[----:B--2---:R-:W-:-:S04]  /*5e60*/  IMAD R8, R8, R21, R16 ;  /* 0x0000001508087224 */ /* 0x004fc800078e0210 */
[----:B----4-:R-:W-:Y:S01]  /*5e70*/  IMAD R8, R9, R26, R8 ;  /* 0x0000001a09087224 */ /* 0x010fe200078e0208 */
[----:B------:R-:W-:-:S03]  /*5e80*/  IADD3 R9, P1, PT, R12, 0x40, RZ ;  /* 0x000000400c097810 */ /* 0x000fc60007f3e0ff */
[----:B---3--:R-:W-:Y:S01]  /*5e90*/  IMAD R7, R14, R7, R8 ;  /* 0x000000070e077224 */ /* 0x008fe200078e0208 */
[----:B------:R-:W-:-:S03]  /*5ea0*/  IADD3.X R8, PT, PT, RZ, R13, RZ, P1, !PT ;  /* 0x0000000dff087210 */ /* 0x000fc60000ffe4ff */
[----:B------:R-:W-:Y:S01]  /*5eb0*/  IMAD R7, R15, R18, R7 ;  /* 0x000000120f077224 */ /* 0x000fe200078e0207 */
[----:B------:R-:W-:Y:S06]  /*5ec0*/  BRA.U UP0, `(.L_x_138) ;  /* 0xfffffffd00407547 */ /* 0x000fec000b83ffff */
[----:B------:R-:W-:-:S05]  /*5ed0*/  UMOV UR4, UR9 ;  /* 0x0000000900047c82 */ /* 0x000fca0008000000 */
.L_x_137:
[----:B------:R-:W-:-:S09]  /*5ee0*/  UISETP.NE.AND UP0, UPT, UR17, URZ, UPT ;  /* 0x000000ff1100728c */ /* 0x000fd2000bf05270 */
[----:B------:R-:W-:Y:S05]  /*5ef0*/  BRA.U !UP0, `(.L_x_139) ;  /* 0x00000005085c7547 */ /* 0x000fea000b800000 */
[----:B------:R-:W-:Y:S02]  /*5f00*/  UIADD3 UR6, UPT, UPT, UR17, -0x1, URZ ;  /* 0xffffffff11067890 */ /* 0x000fe4000fffe0ff */
[----:B------:R-:W-:Y:S02]  /*5f10*/  UISETP.NE.AND UP1, UPT, UR18, URZ, UPT ;  /* 0x000000ff1200728c */ /* 0x000fe4000bf25270 */
[----:B------:R-:W-:-:S09]  /*5f20*/  UISETP.GE.U32.AND UP0, UPT, UR6, 0x7, UPT ;  /* 0x000000070600788c */ /* 0x000fd2000bf06070 */
[----:B------:R-:W-:Y:S05]  /*5f30*/  BRA.U !UP0, `(.L_x_140) ;  /* 0x0000000108887547 */ /* 0x000fea000b800000 */
[----:B------:R-:W0:Y:S01]  /*5f40*/  LDCU.64 UR6, c[0x0][0x3b0] ;  /* 0x00007600ff0677ac */ /* 0x000e220008000a00 */
[----:B------:R-:W-:-:S09]  /*5f50*/  ULEA UR14, UR4, UR11, 0x2 ;  /* 0x0000000b040e7291 */ /* 0x000fd2000f8e10ff */
[----:B------:R-:W2:Y:S04]  /*5f60*/  LDL.64 R16, [UR14+0x28] ;  /* 0x0000280eff107983 */ /* 0x000ea80008100a00 */
[----:B------:R-:W3:Y:S01]  /*5f70*/  LDL.64 R14, [UR14+0x30] ;  /* 0x0000300eff0e7983 */ /* 0x000ee20008100a00 */
[----:B0-----:R-:W-:-:S03]  /*5f80*/  UIMAD.WIDE.U32 UR6, UR4, 0x4, UR6 ;  /* 0x00000004040678a5 */ /* 0x001fc6000f8e0006 */
[----:B------:R-:W4:Y:S03]  /*5f90*/  LDL.64 R12, [UR14+0x38] ;  /* 0x0000380eff0c7983 */ /* 0x000f260008100a00 */
[----:B------:R-:W-:Y:S01]  /*5fa0*/  MOV R20, UR6 ;  /* 0x0000000600147c02 */ /* 0x000fe20008000f00 */
[----:B------:R-:W-:Y:S01]  /*5fb0*/  IMAD.U32 R21, RZ, RZ, UR7 ;  /* 0x00000007ff157e24 */ /* 0x000fe2000f8e00ff */
[----:B------:R-:W-:Y:S01]  /*5fc0*/  MOV R22, UR6 ;  /* 0x0000000600167c02 */ /* 0x000fe20008000f00 */
[----:B------:R-:W-:-:S03]  /*5fd0*/  IMAD.U32 R23, RZ, RZ, UR7 ;  /* 0x00000007ff177e24 */ /* 0x000fc6000f8e00ff */
[----:B------:R-:W2:Y:S01]  /*5fe0*/  LDG.E R8, desc[UR12][R20.64] ;  /* 0x0000000c14087981 */ /* 0x000ea2000c1e1900 */
[----:B------:R-:W-:Y:S01]  /*5ff0*/  MOV R24, UR6 ;  /* 0x0000000600187c02 */ /* 0x000fe20008000f00 */
[----:B------:R-:W-:Y:S02]  /*6000*/  IMAD.U32 R25, RZ, RZ, UR7 ;  /* 0x00000007ff197e24 */ /* 0x000fe4000f8e00ff */
[----:B------:R-:W5:Y:S01]  /*6010*/  LDG.E R26, desc[UR12][R22.64+0x4] ;  /* 0x0000040c161a7981 */ /* 0x000f62000c1e1900 */
[----:B------:R-:W-:Y:S01]  /*6020*/  MOV R18, UR6 ;  /* 0x0000000600127c02 */ /* 0x000fe20008000f00 */
[----:B------:R-:W-:Y:S02]  /*6030*/  IMAD.U32 R19, RZ, RZ, UR7 ;  /* 0x00000007ff137e24 */ /* 0x000fe4000f8e00ff */
[----:B------:R-:W3:Y:S01]  /*6040*/  LDG.E R9, desc[UR12][R24.64+0x8] ;  /* 0x0000080c18097981 */ /* 0x000ee2000c1e1900 */
[----:B------:R-:W-:Y:S01]  /*6050*/  IMAD.U32 R29, RZ, RZ, UR7 ;  /* 0x00000007ff1d7e24 */ /* 0x000fe2000f8e00ff */
[----:B------:R-:W-:-:S02]  /*6060*/  MOV R28, UR6 ;  /* 0x00000006001c7c02 */ /* 0x000fc40008000f00 */
[----:B------:R-:W4:Y:S04]  /*6070*/  LDG.E R27, desc[UR12][R18.64+0xc] ;  /* 0x00000c0c121b7981 */ /* 0x000f28000c1e1900 */
[----:B------:R-:W4:Y:S04]  /*6080*/  LDG.E R29, desc[UR12][R28.64+0x10] ;  /* 0x0000100c1c1d7981 */ /* 0x000f28000c1e1900 */
[----:B------:R-:W4:Y:S04]  /*6090*/  LDG.E R21, desc[UR12][R20.64+0x18] ;  /* 0x0000180c14157981 */ /* 0x000f28000c1e1900 */
[----:B------:R-:W4:Y:S04]  /*60a0*/  LDG.E R18, desc[UR12][R18.64+0x14] ;  /* 0x0000140c12127981 */ /* 0x000f28000c1e1900 */
[----:B------:R-:W4:Y:S04]  /*60b0*/  LDL.64 R24, [UR14+0x40] ;  /* 0x0000400eff187983 */ /* 0x000f280008100a00 */
[----:B------:R-:W4:Y:S01]  /*60c0*/  LDG.E R22, desc[UR12][R22.64+0x1c] ;  /* 0x00001c0c16167981 */ /* 0x000f22000c1e1900 */
[----:B------:R-:W-:Y:S01]  /*60d0*/  UIADD3 UR4, UPT, UPT, UR4, 0x8, URZ ;  /* 0x0000000804047890 */ /* 0x000fe2000fffe0ff */
[----:B--2---:R-:W-:-:S04]  /*60e0*/  IMAD R8, R16, R8, R7 ;  /* 0x0000000810087224 */ /* 0x004fc800078e0207 */
[----:B-----5:R-:W-:-:S04]  /*60f0*/  IMAD R8, R26, R17, R8 ;  /* 0x000000111a087224 */ /* 0x020fc800078e0208 */
[----:B---3--:R-:W-:-:S04]  /*6100*/  IMAD R8, R14, R9, R8 ;  /* 0x000000090e087224 */ /* 0x008fc800078e0208 */
[----:B----4-:R-:W-:-:S04]  /*6110*/  IMAD R8, R27, R15, R8 ;  /* 0x0000000f1b087224 */ /* 0x010fc800078e0208 */
[----:B------:R-:W-:-:S04]  /*6120*/  IMAD R8, R12, R29, R8 ;  /* 0x0000001d0c087224 */ /* 0x000fc800078e0208 */
[----:B------:R-:W-:-:S04]  /*6130*/  IMAD R8, R18, R13, R8 ;  /* 0x0000000d12087224 */ /* 0x000fc800078e0208 */
[----:B------:R-:W-:-:S04]  /*6140*/  IMAD R8, R24, R21, R8 ;  /* 0x0000001518087224 */ /* 0x000fc800078e0208 */
[----:B------:R-:W-:-:S07]  /*6150*/  IMAD R7, R22, R25, R8 ;  /* 0x0000001916077224 */ /* 0x000fce00078e0208 */
.L_x_140:
        /* <DEDUP_REMOVED lines=9> */
[----:B0-----:R-:W-:-:S06]  /*61f0*/  UIMAD.WIDE.U32 UR6, UR4, 0x4, UR6 ;  /* 0x00000004040678a5 */ /* 0x001fcc000f8e0006 */
[----:B------:R-:W-:Y:S01]  /*6200*/  MOV R14, UR6 ;  /* 0x00000006000e7c02 */ /* 0x000fe20008000f00 */
[----:B------:R-:W-:Y:S01]  /*6210*/  IMAD.U32 R15, RZ, RZ, UR7 ;  /* 0x00000007ff0f7e24 */ /* 0x000fe2000f8e00ff */
[----:B------:R-:W-:Y:S01]  /*6220*/  MOV R16, UR6 ;  /* 0x0000000600107c02 */ /* 0x000fe20008000f00 */
[----:B------:R-:W-:Y:S01]  /*6230*/  IMAD.U32 R17, RZ, RZ, UR7 ;  /* 0x00000007ff117e24 */ /* 0x000fe2000f8e00ff */
[----:B------:R-:W-:Y:S02]  /*6240*/  MOV R18, UR6 ;  /* 0x0000000600127c02 */ /* 0x000fe40008000f00 */
[----:B------:R-:W2:Y:S01]  /*6250*/  LDG.E R14, desc[UR12][R14.64] ;  /* 0x0000000c0e0e7981 */ /* 0x000ea2000c1e1900 */
[----:B------:R-:W-:Y:S01]  /*6260*/  IMAD.U32 R19, RZ, RZ, UR7 ;  /* 0x00000007ff137e24 */ /* 0x000fe2000f8e00ff */
[----:B------:R-:W-:Y:S02]  /*6270*/  MOV R20, UR6 ;  /* 0x0000000600147c02 */ /* 0x000fe40008000f00 */
[----:B------:R-:W4:Y:S01]  /*6280*/  LDG.E R16, desc[UR12][R16.64+0x4] ;  /* 0x0000040c10107981 */ /* 0x000f22000c1e1900 */
[----:B------:R-:W-:-:S03]  /*6290*/  IMAD.U32 R21, RZ, RZ, UR7 ;  /* 0x00000007ff157e24 */ /* 0x000fc6000f8e00ff */
[----:B------:R-:W3:Y:S04]  /*62a0*/  LDG.E R18, desc[UR12][R18.64+0x8] ;  /* 0x0000080c12127981 */ /* 0x000ee8000c1e1900 */
[----:B------:R-:W5:Y:S01]  /*62b0*/  LDG.E R20, desc[UR12][R20.64+0xc] ;  /* 0x00000c0c14147981 */ /* 0x000f62000c1e1900 */
[----:B------:R-:W-:Y:S01]  /*62c0*/  UIADD3 UR4, UPT, UPT, UR4, 0x4, URZ ;  /* 0x0000000404047890 */ /* 0x000fe2000fffe0ff */
[----:B--2---:R-:W-:-:S04]  /*62d0*/  IMAD R8, R8, R14, R7 ;  /* 0x0000000e08087224 */ /* 0x004fc800078e0207 */
[----:B----4-:R-:W-:-:S04]  /*62e0*/  IMAD R9, R16, R9, R8 ;  /* 0x0000000910097224 */ /* 0x010fc800078e0208 */
[----:B---3--:R-:W-:-:S04]  /*62f0*/  IMAD R12, R12, R18, R9 ;  /* 0x000000120c0c7224 */ /* 0x008fc800078e0209 */
[----:B-----5:R-:W-:-:S07]  /*6300*/  IMAD R7, R20, R13, R12 ;  /* 0x0000000d14077224 */ /* 0x020fce00078e020c */
.L_x_141:
[----:B------:R-:W-:Y:S05]  /*6310*/  BRA.U !UP1, `(.L_x_139) ;  /* 0x0000000109547547 */ /* 0x000fea000b800000 */
[----:B------:R-:W0:Y:S02]  /*6320*/  LDCU.64 UR6, c[0x0][0x3b0] ;  /* 0x00007600ff0677ac */ /* 0x000e240008000a00 */
[----:B0-----:R-:W-:Y:S02]  /*6330*/  UIMAD.WIDE.U32 UR6, UR4, 0x4, UR6 ;  /* 0x00000004040678a5 */ /* 0x001fe4000f8e0006 */
[----:B------:R-:W-:-:S04]  /*6340*/  ULEA UR4, UR4, UR11, 0x2 ;  /* 0x0000000b04047291 */ /* 0x000fc8000f8e10ff */
[----:B------:R-:W-:Y:S01]  /*6350*/  MOV R12, UR6 ;  /* 0x00000006000c7c02 */ /* 0x000fe20008000f00 */
[----:B------:R-:W-:-:S04]  /*6360*/  IMAD.U32 R13, RZ, RZ, UR7 ;  /* 0x00000007ff0d7e24 */ /* 0x000fc8000f8e00ff */
[----:B------:R-:W2:Y:S04]  /*6370*/  LDL.64 R8, [UR4+0x28] ;  /* 0x00002804ff087983 */ /* 0x000ea80008100a00 */
[----:B------:R-:W2:Y:S01]  /*6380*/  LDG.E R12, desc[UR12][R12.64] ;  /* 0x0000000c0c0c7981 */ /* 0x000ea2000c1e1900 */
[----:B------:R-:W-:Y:S01]  /*6390*/  UISETP.NE.AND UP0, UPT, UR10, 0x1, UPT ;  /* 0x000000010a00788c */ /* 0x000fe2000bf05270 */
[----:B--2---:R-:W-:-:S08]  /*63a0*/  IMAD R7, R8, R12, R7 ;  /* 0x0000000c08077224 */ /* 0x004fd000078e0207 */
[----:B------:R-:W-:Y:S05]  /*63b0*/  BRA.U !UP0, `(.L_x_139) ;  /* 0x00000001082c7547 */ /* 0x000fea000b800000 */
[----:B------:R-:W-:Y:S01]  /*63c0*/  UISETP.NE.AND UP0, UPT, UR10, 0x2, UPT ;  /* 0x000000020a00788c */ /* 0x000fe2000bf05270 */
[----:B------:R-:W-:Y:S01]  /*63d0*/  MOV R12, UR6 ;  /* 0x00000006000c7c02 */ /* 0x000fe20008000f00 */
[----:B------:R-:W-:Y:S01]  /*63e0*/  IMAD.U32 R13, RZ, RZ, UR7 ;  /* 0x00000007ff0d7e24 */ /* 0x000fe2000f8e00ff */
[----:B------:R-:W-:Y:S01]  /*63f0*/  MOV R14, UR6 ;  /* 0x00000006000e7c02 */ /* 0x000fe20008000f00 */
[----:B------:R-:W-:Y:S02]  /*6400*/  IMAD.U32 R15, RZ, RZ, UR7 ;  /* 0x00000007ff0f7e24 */ /* 0x000fe4000f8e00ff */
[----:B------:R-:W-:Y:S01]  /*6410*/  PLOP3.LUT P1, PT, PT, PT, UP0, 0x80, 0x8 ;  /* 0x000000000008781c */ /* 0x000fe20003f2f008 */
[----:B------:R-:W2:-:S12]  /*6420*/  LDG.E R12, desc[UR12][R12.64+0x4] ;  /* 0x0000040c0c0c7981 */ /* 0x000e98000c1e1900 */
[----:B------:R-:W3:Y:S04]  /*6430*/  @P1 LDG.E R14, desc[UR12][R14.64+0x8] ;  /* 0x0000080c0e0e1981 */ /* 0x000ee8000c1e1900 */
[----:B------:R-:W3:Y:S01]  /*6440*/  @P1 LDL R8, [UR4+0x30] ;  /* 0x00003004ff081983 */ /* 0x000ee20008100800 */
[----:B--2---:R-:W-:-:S04]  /*6450*/  IMAD R7, R12, R9, R7 ;  /* 0x000000090c077224 */ /* 0x004fc800078e0207 */
[----:B---3--:R-:W-:-:S07]  /*6460*/  @P1 IMAD R7, R8, R14, R7 ;  /* 0x0000000e08071224 */ /* 0x008fce00078e0207 */
.L_x_139:
[----:B------:R-:W-:Y:S02]  /*6470*/  SHF.R.S32.HI R9, RZ, 0x1f, R7 ;  /* 0x0000001fff097819 */ /* 0x000fe40000011407 */
[----:B------:R-:W-:-:S07]  /*6480*/  MOV R8, R7 ;  /* 0x0000000700087202 */ /* 0x000fce0000000f00 */
.L_x_136:
[----:B------:R-:W0:Y:S02]  /*6490*/  LDCU.64 UR6, c[0x0][0x3a0] ;  /* 0x00007400ff0677ac */ /* 0x000e240008000a00 */
[----:B0-----:R-:W-:-:S04]  /*64a0*/  LEA R12, P1, R8, UR6, 0x2 ;  /* 0x00000006080c7c11 */ /* 0x001fc8000f8210ff */
[----:B------:R-:W-:Y:S02]  /*64b0*/  LEA.HI.X R13, R8, UR7, R9, 0x2, P1 ;  /* 0x00000007080d7c11 */ /* 0x000fe400088f1409 */
[----:B------:R-:W0:Y:S03]  /*64c0*/  LDC R8, c[0x0][0x3c4] ;  /* 0x0000f100ff087b82 */ /* 0x000e260000000800 */
        /* <DEDUP_REMOVED lines=8> */
[----:B------:R-:W-:-:S05]  /*6550*/  IMAD.MOV.U32 R7, RZ, RZ, -0x1 ;  /* 0xffffffffff077424 */ /* 0x000fca00078e00ff */
[----:B------:R-:W-:-:S04]  /*6560*/  VIADDMNMX.U32 R7, R8, R7, 0x2, PT ;  /* 0x0000000208077446 */ /* 0x000fc80003800007 */
[----:B------:R-:W-:-:S04]  /*6570*/  SHF.L.U32 R7, R7, 0x2, RZ ;  /* 0x0000000207077819 */ /* 0x000fc800000006ff */
[----:B------:R-:W0:Y:S02]  /*6580*/  LDC R12, c[0x2][R7+0x40] ;  /* 0x00801000070c7b82 */ /* 0x000e240000000800 */
[----:B0-----:R-:W-:-:S04]  /*6590*/  SHF.R.S32.HI R13, RZ, 0x1f, R12 ;  /* 0x0000001fff0d7819 */ /* 0x001fc8000001140c */
.L_x_297:
[----:B------:R-:W-:Y:S05]  /*65a0*/  BRX R12 -0x65b0                                                     (*"BRANCH_TARGETS .L_x_298,.L_x_299,.L_x_147"*) ;  /* 0xffffff980c947949 */ /* 0x000fea000383ffff */
.L_x_299:
[----:B-----5:R-:W-:Y:S01]  /*65b0*/  FMUL R0, R0, R9 ;  /* 0x0000000900007220 */ /* 0x020fe20000400000 */
[----:B------:R-:W-:Y:S06]  /*65c0*/  BRA `(.L_x_146) ;  /* 0x0000001800b87947 */ /* 0x000fec0003800000 */
.L_x_298:
[----:B-----5:R-:W-:Y:S01]  /*65d0*/  FADD R0, R0, R9 ;  /* 0x0000000900007221 */ /* 0x020fe20000000000 */
[----:B------:R-:W-:Y:S06]  /*65e0*/  BRA `(.L_x_146) ;  /* 0x0000001800b07947 */ /* 0x000fec0003800000 */
.L_x_145:
[----:B------:R-:W-:-:S13]  /*65f0*/  ISETP.NE.AND P1, PT, R8, 0x3, PT ;  /* 0x000000030800780c */ /* 0x000fda0003f25270 */
[----:B------:R-:W-:Y:S05]  /*6600*/  @!P1 BRA `(.L_x_146) ;  /* 0x0000001800a89947 */ /* 0x000fea0003800000 */
[----:B------:R-:W-:-:S13]  /*6610*/  ISETP.NE.AND P1, PT, R8, 0x4, PT ;  /* 0x000000040800780c */ /* 0x000fda0003f25270 */
[----:B------:R-:W-:Y:S05]  /*6620*/  @P1 BRA `(.L_x_147) ;  /* 0x0000001000e41947 */ /* 0x000fea0003800000 */
[----:B------:R-:W-:Y:S01]  /*6630*/  FADD R0, -R0, -RZ ;  /* 0x800000ff00007221 */ /* 0x000fe20000000100 */
[----:B------:R-:W-:Y:S06]  /*6640*/  BRA `(.L_x_146) ;  /* 0x0000001800987947 */ /* 0x000fec0003800000 */
.L_x_144:
[----:B------:R-:W-:-:S13]  /*6650*/  ISETP.GT.AND P1, PT, R8, 0x6, PT ;  /* 0x000000060800780c */ /* 0x000fda0003f24270 */
[----:B------:R-:W-:Y:S05]  /*6660*/  @P1 BRA `(.L_x_148) ;  /* 0x0000000000281947 */ /* 0x000fea0003800000 */
[----:B------:R-:W-:-:S05]  /*6670*/  VIADD R8, R8, 0xfffffffb ;  /* 0xfffffffb08087836 */ /* 0x000fca0000000000 */
[----:B------:R-:W-:-:S04]  /*6680*/  VIMNMX.U32 R8, PT, PT, R8, 0x2, PT ;  /* 0x0000000208087848 */ /* 0x000fc80003fe0000 */
[----:B------:R-:W-:-:S04]  /*6690*/  SHF.L.U32 R8, R8, 0x2, RZ ;  /* 0x0000000208087819 */ /* 0x000fc800000006ff */
[----:B------:R-:W0:Y:S02]  /*66a0*/  LDC R12, c[0x2][R8+0x4c] ;  /* 0x00801300080c7b82 */ /* 0x000e240000000800 */
[----:B0-----:R-:W-:-:S04]  /*66b0*/  SHF.R.S32.HI R13, RZ, 0x1f, R12 ;  /* 0x0000001fff0d7819 */ /* 0x001fc8000001140c */
.L_x_301:
[----:B------:R-:W-:Y:S05]  /*66c0*/  BRX R12 -0x66d0                                                     (*"BRANCH_TARGETS .L_x_302,.L_x_303,.L_x_147"*) ;  /* 0xffffff980c4c7949 */ /* 0x000fea000383ffff */
.L_x_303:
[----:B-----5:R-:W-:Y:S01]  /*66d0*/  FSET.BF.EQ.AND R0, R9, R0, PT ;  /* 0x000000000900720a */ /* 0x020fe20003802000 */
[----:B------:R-:W-:Y:S06]  /*66e0*/  BRA `(.L_x_146) ;  /* 0x0000001800707947 */ /* 0x000fec0003800000 */
.L_x_302:
[----:B-----5:R-:W-:Y:S01]  /*66f0*/  FSET.BF.GT.AND R0, R9, R0, PT ;  /* 0x000000000900720a */ /* 0x020fe20003804000 */
[----:B------:R-:W-:Y:S06]  /*6700*/  BRA `(.L_x_146) ;  /* 0x0000001800687947 */ /* 0x000fec0003800000 */
.L_x_148:
[----:B------:R-:W-:-:S05]  /*6710*/  IMAD.MOV.U32 R7, RZ, RZ, -0x7 ;  /* 0xfffffff9ff077424 */ /* 0x000fca00078e00ff */
[----:B------:R-:W-:-:S04]  /*6720*/  VIADDMNMX.U32 R7, R8, R7, 0x3, PT ;  /* 0x0000000308077446 */ /* 0x000fc80003800007 */
[----:B------:R-:W-:-:S04]  /*6730*/  SHF.L.U32 R7, R7, 0x2, RZ ;  /* 0x0000000207077819 */ /* 0x000fc800000006ff */
[----:B------:R-:W0:Y:S02]  /*6740*/  LDC R12, c[0x2][R7+0x58] ;  /* 0x00801600070c7b82 */ /* 0x000e240000000800 */
[----:B0-----:R-:W-:-:S04]  /*6750*/  SHF.R.S32.HI R13, RZ, 0x1f, R12 ;  /* 0x0000001fff0d7819 */ /* 0x001fc8000001140c */
.L_x_305:
[----:B------:R-:W-:Y:S05]  /*6760*/  BRX R12 -0x6770                                                     (*"BRANCH_TARGETS .L_x_306,.L_x_307,.L_x_308,.L_x_147"*) ;  /* 0xffffff980c247949 */ /* 0x000fea000383ffff */
.L_x_308:
[----:B------:R-:W-:-:S04]  /*6770*/  FSETP.GT.AND P1, PT, R0, RZ, PT ;  /* 0x000000ff0000720b */ /* 0x000fc80003f24000 */
[----:B-----5:R-:W-:Y:S01]  /*6780*/  FSEL R0, R9, RZ, P1 ;  /* 0x000000ff09007208 */ /* 0x020fe20000800000 */
[----:B------:R-:W-:Y:S08]  /*6790*/  BRA `(.L_x_146) ;  /* 0x0000001800447947 */ /* 0x000ff00003800000 */
.L_x_306:
[----:B------:R-:W-:Y:S01]  /*67a0*/  FSETP.GE.AND P1, PT, R0, RZ, PT ;  /* 0x000000ff0000720b */ /* 0x000fe20003f26000 */
[----:B------:R-:W-:-:S12]  /*67b0*/  BSSY.RECONVERGENT B1, `(.L_x_149) ;  /* 0x0000046000017945 */ /* 0x000fd80003800200 */
[----:B------:R-:W-:Y:S05]  /*67c0*/  @!P1 BRA `(.L_x_150) ;  /* 0x0000000000809947 */ /* 0x000fea0003800000 */
[----:B-----5:R-:W-:Y:S02]  /*67d0*/  HFMA2 R9, -RZ, RZ, 3.7421875, 0 ;  /* 0x437c0000ff097431 */ /* 0x020fe400000001ff */
[----:B------:R-:W-:Y:S01]  /*67e0*/  IMAD.MOV.U32 R7, RZ, RZ, 0x3bbb989d ;  /* 0x3bbb989dff077424 */ /* 0x000fe200078e00ff */
[----:B------:R-:W-:Y:S03]  /*67f0*/  BSSY.RECONVERGENT B2, `(.L_x_151) ;  /* 0x000001b000027945 */ /* 0x000fe60003800200 */
[----:B------:R-:W-:-:S04]  /*6800*/  FFMA.SAT R6, R0, -R7, 0.5 ;  /* 0x3f00000000067423 */ /* 0x000fc80000002807 */
[----:B------:R-:W-:-:S04]  /*6810*/  FFMA.RM R6, R6, R9, 12582913 ;  /* 0x4b40000106067423 */ /* 0x000fc80000004009 */
[C---:B------:R-:W-:Y:S01]  /*6820*/  FADD R7, R6.reuse, -12583039 ;  /* 0xcb40007f06077421 */ /* 0x040fe20000000000 */
        /* <DEDUP_REMOVED lines=23> */
.L_x_152:
[----:B------:R-:W-:Y:S05]  /*69a0*/  BSYNC.RECONVERGENT B2 ;  /* 0x0000000000027941 */ /* 0x000fea0003800200 */
.L_x_151:
[----:B------:R0:W1:Y:S01]  /*69b0*/  F2F.F32.F64 R0, R8 ;  /* 0x0000000800007310 */ /* 0x0000620000301000 */
[----:B------:R-:W-:Y:S05]  /*69c0*/  BRA `(.L_x_153) ;  /* 0x0000000000907947 */ /* 0x000fea0003800000 */
.L_x_150:
[----:B-----5:R-:W-:Y:S02]  /*69d0*/  HFMA2 R9, -RZ, RZ, 3.7421875, 0 ;  /* 0x437c0000ff097431 */ /* 0x020fe400000001ff */
[----:B------:R-:W-:Y:S01]  /*69e0*/  IMAD.MOV.U32 R7, RZ, RZ, 0x3bbb989d ;  /* 0x3bbb989dff077424 */ /* 0x000fe200078e00ff */
[----:B------:R-:W-:Y:S03]  /*69f0*/  BSSY.RECONVERGENT B2, `(.L_x_154) ;  /* 0x0000020000027945 */ /* 0x000fe60003800200 */
[----:B------:R-:W-:-:S04]  /*6a00*/  FFMA.SAT R6, R0, R7, 0.5 ;  /* 0x3f00000000067423 */ /* 0x000fc80000002007 */
[----:B------:R-:W-:-:S04]  /*6a10*/  FFMA.RM R6, R6, R9, 12582913 ;  /* 0x4b40000106067423 */ /* 0x000fc80000004009 */
[C---:B------:R-:W-:Y:S01]  /*6a20*/  FADD R7, R6.reuse, -12583039 ;  /* 0xcb40007f06077421 */ /* 0x040fe20000000000 */
[----:B------:R-:W-:-:S03]  /*6a30*/  IMAD.SHL.U32 R6, R6, 0x800000, RZ ;  /* 0x0080000006067824 */ /* 0x000fc600078e00ff */
[----:B------:R-:W-:-:S04]  /*6a40*/  FFMA R7, R0, 1.4426950216293334961, -R7 ;  /* 0x3fb8aa3b00077823 */ /* 0x000fc80000000807 */
[----:B------:R-:W-:-:S04]  /*6a50*/  FFMA R0, R0, 1.925963033500011079e-08, R7 ;  /* 0x32a5706000007823 */ /* 0x000fc80000000007 */
[----:B------:R-:W0:Y:S02]  /*6a60*/  MUFU.EX2 R7, R0 ;  /* 0x0000000000077308 */ /* 0x000e240000000800 */
[----:B0-----:R-:W-:Y:S01]  /*6a70*/  FMUL R8, R6, R7 ;  /* 0x0000000706087220 */ /* 0x001fe20000400000 */
[----:B------:R-:W-:-:S05]  /*6a80*/  MOV R6, 0x1 ;  /* 0x0000000100067802 */ /* 0x000fca0000000f00 */
        /* <DEDUP_REMOVED lines=17> */
[----:B------:R-:W-:Y:S01]  /*6ba0*/  MOV R0, 0x6bd0 ;  /* 0x00006bd000007802 */ /* 0x000fe20000000f00 */
[----:B------:R-:W-:-:S07]  /*6bb0*/  IMAD.MOV.U32 R9, RZ, RZ, R13 ;  /* 0x000000ffff097224 */ /* 0x000fce00078e000d */
[----:B------:R-:W-:Y:S05]  /*6bc0*/  CALL.REL.NOINC `($__internal_4_$__cuda_sm20_div_rn_f64_full) ;  /* 0x0000001800047944 */ /* 0x000fea0003c00000 */
[----:B------:R-:W-:Y:S01]  /*6bd0*/  MOV R6, R16 ;  /* 0x0000001000067202 */ /* 0x000fe20000000f00 */
[----:B------:R-:W-:-:S07]  /*6be0*/  IMAD.MOV.U32 R7, RZ, RZ, R17 ;  /* 0x000000ffff077224 */ /* 0x000fce00078e0011 */
.L_x_155:
[----:B------:R-:W-:Y:S05]  /*6bf0*/  BSYNC.RECONVERGENT B2 ;  /* 0x0000000000027941 */ /* 0x000fea0003800200 */
.L_x_154:
[----:B------:R2:W3:Y:S02]  /*6c00*/  F2F.F32.F64 R0, R6 ;  /* 0x0000000600007310 */ /* 0x0004e40000301000 */
.L_x_153:
[----:B------:R-:W-:Y:S05]  /*6c10*/  BSYNC.RECONVERGENT B1 ;  /* 0x0000000000017941 */ /* 0x000fea0003800200 */
.L_x_149:
[----:B------:R-:W-:Y:S05]  /*6c20*/  BRA `(.L_x_146) ;  /* 0x0000001400207947 */ /* 0x000fea0003800000 */
.L_x_307:
[----:B------:R-:W0:Y:S01]  /*6c30*/  F2F.F64.F32 R6, R0 ;  /* 0x0000000000067310 */ /* 0x000e220000201800 */
[----:B------:R-:W-:Y:S01]  /*6c40*/  MOV R8, RZ ;  /* 0x000000ff00087202 */ /* 0x000fe20000000f00 */
[----:B0-----:R-:W-:Y:S01]  /*6c50*/  DSETP.MAX.AND P1, P2, RZ, R6, PT ;  /* 0x00000006ff00722a */ /* 0x001fe20003a2f000 */
[----:B-----5:R-:W-:-:S05]  /*6c60*/  IMAD.MOV.U32 R9, RZ, RZ, R7 ;  /* 0x000000ffff097224 */ /* 0x020fca00078e0007 */
[C---:B------:R-:W-:Y:S02]  /*6c70*/  FSEL R13, R8.reuse, R9, P1 ;  /* 0x00000009080d7208 */ /* 0x040fe40000800000 */
[----:B------:R-:W-:-:S06]  /*6c80*/  SEL R6, R8, R6, P1 ;  /* 0x0000000608067207 */ /* 0x000fcc0000800000 */
[----:B------:R-:W-:-:S04]  /*6c90*/  @P2 LOP3.LUT R13, R9, 0x80000, RZ, 0xfc, !PT ;  /* 0x00080000090d2812 */ /* 0x000fc800078efcff */
[----:B------:R-:W-:-:S04]  /*6ca0*/  MOV R7, R13 ;  /* 0x0000000d00077202 */ /* 0x000fc80000000f00 */
[----:B------:R0:W1:Y:S01]  /*6cb0*/  F2F.F32.F64 R0, R6 ;  /* 0x0000000600007310 */ /* 0x0000620000301000 */
[----:B------:R-:W-:Y:S05]  /*6cc0*/  BRA `(.L_x_146) ;  /* 0x0000001000f87947 */ /* 0x000fea0003800000 */
.L_x_143:
[----:B------:R-:W-:-:S13]  /*6cd0*/  ISETP.GT.AND P1, PT, R8, 0xd, PT ;  /* 0x0000000d0800780c */ /* 0x000fda0003f24270 */
[----:B------:R-:W-:Y:S05]  /*6ce0*/  @P1 BRA `(.L_x_156) ;  /* 0x0000000800741947 */ /* 0x000fea0003800000 */
[----:B------:R-:W-:-:S13]  /*6cf0*/  ISETP.GT.AND P1, PT, R8, 0xb, PT ;  /* 0x0000000b0800780c */ /* 0x000fda0003f24270 */
[----:B------:R-:W-:Y:S05]  /*6d00*/  @P1 BRA `(.L_x_157) ;  /* 0x0000000400f01947 */ /* 0x000fea0003800000 */
[----:B------:R-:W-:-:S05]  /*6d10*/  VIADD R8, R8, 0xfffffff6 ;  /* 0xfffffff608087836 */ /* 0x000fca0000000000 */
[----:B------:R-:W-:-:S04]  /*6d20*/  VIMNMX.U32 R8, PT, PT, R8, 0x2, PT ;  /* 0x0000000208087848 */ /* 0x000fc80003fe0000 */
[----:B------:R-:W-:-:S04]  /*6d30*/  SHF.L.U32 R8, R8, 0x2, RZ ;  /* 0x0000000208087819 */ /* 0x000fc800000006ff */
[----:B------:R-:W0:Y:S02]  /*6d40*/  LDC R12, c[0x2][R8+0x68] ;  /* 0x00801a00080c7b82 */ /* 0x000e240000000800 */
[----:B0-----:R-:W-:-:S04]  /*6d50*/  SHF.R.S32.HI R13, RZ, 0x1f, R12 ;  /* 0x0000001fff0d7819 */ /* 0x001fc8000001140c */
.L_x_310:
[----:B------:R-:W-:Y:S05]  /*6d60*/  BRX R12 -0x6d70                                                     (*"BRANCH_TARGETS .L_x_311,.L_x_312,.L_x_147"*) ;  /* 0xffffff900ca47949 */ /* 0x000fea000383ffff */
.L_x_312:
[----:B------:R-:W0:Y:S01]  /*6d70*/  F2F.F64.F32 R12, R0 ;  /* 0x00000000000c7310 */ /* 0x000e220000201800 */
[----:B------:R-:W-:Y:S01]  /*6d80*/  UMOV UR6, 0xa0b5ed8d ;  /* 0xa0b5ed8d00067882 */ /* 0x000fe20000000000 */
[----:B------:R-:W-:Y:S01]  /*6d90*/  UMOV UR7, 0x3eb0c6f7 ;  /* 0x3eb0c6f700077882 */ /* 0x000fe20000000000 */
[----:B------:R-:W-:Y:S01]  /*6da0*/  IMAD.MOV.U32 R6, RZ, RZ, 0x1 ;  /* 0x00000001ff067424 */ /* 0x000fe200078e00ff */
[----:B------:R-:W-:Y:S01]  /*6db0*/  BSSY.RECONVERGENT B1, `(.L_x_158) ;  /* 0x0000015000017945 */ /* 0x000fe20003800200 */
[----:B0-----:R-:W-:-:S06]  /*6dc0*/  DADD R12, R12, UR6 ;  /* 0x000000060c0c7e29 */ /* 0x001fcc0008000000 */
[----:B------:R-:W0:Y:S02]  /*6dd0*/  MUFU.RCP64H R7, R13 ;  /* 0x0000000d00077308 */ /* 0x000e240000001800 */
[----:B0-----:R-:W-:-:S08]  /*6de0*/  DFMA R14, -R12, R6, 1 ;  /* 0x3ff000000c0e742b */ /* 0x001fd00000000106 */
[----:B------:R-:W-:-:S08]  /*6df0*/  DFMA R14, R14, R14, R14 ;  /* 0x0000000e0e0e722b */ /* 0x000fd0000000000e */
[----:B------:R-:W-:Y:S02]  /*6e00*/  DFMA R6, R6, R14, R6 ;  /* 0x0000000e0606722b */ /* 0x000fe40000000006 */
[----:B-----5:R-:W0:Y:S06]  /*6e10*/  F2F.F64.F32 R14, R9 ;  /* 0x00000009000e7310 */ /* 0x020e2c0000201800 */
[----:B------:R-:W-:-:S08]  /*6e20*/  DFMA R16, -R12, R6, 1 ;  /* 0x3ff000000c10742b */ /* 0x000fd00000000106 */
[----:B------:R-:W-:Y:S01]  /*6e30*/  DFMA R6, R6, R16, R6 ;  /* 0x000000100606722b */ /* 0x000fe20000000006 */
[----:B0-----:R-:W-:-:S07]  /*6e40*/  FSETP.GEU.AND P2, PT, |R15|, 6.5827683646048100446e-37, PT ;  /* 0x036000000f00780b */ /* 0x001fce0003f4e200 */
[----:B------:R-:W-:-:S08]  /*6e50*/  DMUL R16, R14, R6 ;  /* 0x000000060e107228 */ /* 0x000fd00000000000 */
[----:B------:R-:W-:-:S08]  /*6e60*/  DFMA R18, -R12, R16, R14 ;  /* 0x000000100c12722b */ /* 0x000fd0000000010e */
[----:B------:R-:W-:-:S10]  /*6e70*/  DFMA R6, R6, R18, R16 ;  /* 0x000000120606722b */ /* 0x000fd40000000010 */
[----:B------:R-:W-:-:S05]  /*6e80*/  FFMA R0, RZ, R13, R7 ;  /* 0x0000000dff007223 */ /* 0x000fca0000000007 */
[----:B------:R-:W-:-:S13]  /*6e90*/  FSETP.GT.AND P1, PT, |R0|, 1.469367938527859385e-39, PT ;  /* 0x001000000000780b */ /* 0x000fda0003f24200 */
[----:B------:R-:W-:Y:S05]  /*6ea0*/  @P1 BRA P2, `(.L_x_159) ;  /* 0x0000000000141947 */ /* 0x000fea0001000000 */
[----:B------:R-:W-:Y:S02]  /*6eb0*/  MOV R9, R13 ;  /* 0x0000000d00097202 */ /* 0x000fe40000000f00 */
[----:B------:R-:W-:-:S07]  /*6ec0*/  MOV R0, 0x6ee0 ;  /* 0x00006ee000007802 */ /* 0x000fce0000000f00 */
[----:B------:R-:W-:Y:S05]  /*6ed0*/  CALL.REL.NOINC `($__internal_4_$__cuda_sm20_div_rn_f64_full) ;  /* 0x0000001400407944 */ /* 0x000fea0003c00000 */
[----:B------:R-:W-:Y:S01]  /*6ee0*/  IMAD.MOV.U32 R6, RZ, RZ, R16 ;  /* 0x000000ffff067224 */ /* 0x000fe200078e0010 */
[----:B------:R-:W-:-:S07]  /*6ef0*/  MOV R7, R17 ;  /* 0x0000001100077202 */ /* 0x000fce0000000f00 */
.L_x_159:
[----:B------:R-:W-:Y:S05]  /*6f00*/  BSYNC.RECONVERGENT B1 ;  /* 0x0000000000017941 */ /* 0x000fea0003800200 */
.L_x_158:
[----:B------:R4:W0:Y:S01]  /*6f10*/  F2F.F32.F64 R0, R6 ;  /* 0x0000000600007310 */ /* 0x0008220000301000 */
[----:B------:R-:W-:Y:S05]  /*6f20*/  BRA `(.L_x_146) ;  /* 0x0000001000607947 */ /* 0x000fea0003800000 */
.L_x_311:
[----:B------:R-:W0:Y:S01]  /*6f30*/  F2F.F64.F32 R6, R0 ;  /* 0x0000000000067310 */ /* 0x000e220000201800 */
[----:B------:R-:W-:Y:S01]  /*6f40*/  UMOV UR6, 0xa0b5ed8d ;  /* 0xa0b5ed8d00067882 */ /* 0x000fe20000000000 */
[----:B------:R-:W-:Y:S02]  /*6f50*/  UMOV UR7, 0x3eb0c6f7 ;  /* 0x3eb0c6f700077882 */ /* 0x000fe40000000000 */
[----:B0-----:R-:W-:-:S10]  /*6f60*/  DADD R12, R6, UR6 ;  /* 0x00000006060c7e29 */ /* 0x001fd40008000000 */
[----:B------:R-:W-:Y:S01]  /*6f70*/  ISETP.GT.AND P1, PT, R13, 0xfffff, PT ;  /* 0x000fffff0d00780c */ /* 0x000fe20003f24270 */
[----:B------:R-:W-:Y:S01]  /*6f80*/  IMAD.MOV.U32 R6, RZ, RZ, R12 ;  /* 0x000000ffff067224 */ /* 0x000fe200078e000c */
[----:B------:R-:W-:Y:S01]  /*6f90*/  MOV R7, R13 ;  /* 0x0000000d00077202 */ /* 0x000fe20000000f00 */
[----:B-----5:R-:W-:-:S10]  /*6fa0*/  IMAD.MOV.U32 R9, RZ, RZ, R13 ;  /* 0x000000ffff097224 */ /* 0x020fd400078e000d */
[----:B------:R-:W-:-:S10]  /*6fb0*/  @!P1 DMUL R6, R6, 1.80143985094819840000e+16 ;  /* 0x4350000006069828 */ /* 0x000fd40000000000 */
[----:B------:R-:W-:Y:S02]  /*6fc0*/  @!P1 MOV R9, R7 ;  /* 0x0000000700099202 */ /* 0x000fe40000000f00 */
[----:B------:R-:W-:-:S03]  /*6fd0*/  @!P1 MOV R12, R6 ;  /* 0x00000006000c9202 */ /* 0x000fc60000000f00 */
[----:B------:R-:W-:-:S05]  /*6fe0*/  VIADD R8, R9, 0xffffffff ;  /* 0xffffffff09087836 */ /* 0x000fca0000000000 */
[----:B------:R-:W-:Y:S02]  /*6ff0*/  ISETP.GT.U32.AND P2, PT, R8, 0x7feffffe, PT ;  /* 0x7feffffe0800780c */ /* 0x000fe40003f44070 */
[----:B------:R-:W-:Y:S01]  /*7000*/  MOV R8, 0xfffffc01 ;  /* 0xfffffc0100087802 */ /* 0x000fe20000000f00 */
[----:B------:R-:W-:-:S10]  /*7010*/  @!P1 IMAD.MOV.U32 R8, RZ, RZ, -0x435 ;  /* 0xfffffbcbff089424 */ /* 0x000fd400078e00ff */
[----:B------:R-:W-:Y:S05]  /*7020*/  @P2 BRA `(.L_x_160) ;  /* 0x0000000400082947 */ /* 0x000fea0003800000 */
[----:B------:R-:W-:Y:S01]  /*7030*/  LOP3.LUT R0, R9, 0xfffff, RZ, 0xc0, !PT ;  /* 0x000fffff09007812 */ /* 0x000fe200078ec0ff */
[----:B------:R-:W-:Y:S01]  /*7040*/  IMAD.MOV.U32 R6, RZ, RZ, R12 ;  /* 0x000000ffff067224 */ /* 0x000fe200078e000c */
[----:B------:R-:W-:Y:S01]  /*7050*/  MOV R12, RZ ;  /* 0x000000ff000c7202 */ /* 0x000fe20000000f00 */
[----:B------:R-:W-:Y:S01]  /*7060*/  IMAD.MOV.U32 R20, RZ, RZ, -0x748574fc ;  /* 0x8b7a8b04ff147424 */ /* 0x000fe200078e00ff */
[----:B------:R-:W-:Y:S01]  /*7070*/  LOP3.LUT R7, R0, 0x3ff00000, RZ, 0xfc, !PT ;  /* 0x3ff0000000077812 */ /* 0x000fe200078efcff */
[----:B------:R-:W-:Y:S01]  /*7080*/  UMOV UR6, 0x3ae80f1e ;  /* 0x3ae80f1e00067882 */ /* 0x000fe20000000000 */
[----:B------:R-:W-:Y:S01]  /*7090*/  MOV R21, 0x3ed0ee25 ;  /* 0x3ed0ee2500157802 */ /* 0x000fe20000000f00 */
        /* <DEDUP_REMOVED lines=59> */
.L_x_160:
[----:B------:R-:W-:Y:S01]  /*7450*/  IMAD.MOV.U32 R8, RZ, RZ, 0x0 ;  /* 0x00000000ff087424 */ /* 0x000fe200078e00ff */
[----:B------:R-:W-:Y:S02]  /*7460*/  MOV R9, 0x7ff00000 ;  /* 0x7ff0000000097802 */ /* 0x000fe40000000f00 */
[----:B------:R-:W-:-:S04]  /*7470*/  LOP3.LUT P1, RZ, R7, 0x7fffffff, RZ, 0xc0, !PT ;  /* 0x7fffffff07ff7812 */ /* 0x000fc8000782c0ff */
[----:B------:R-:W-:-:S10]  /*7480*/  DFMA R8, R6, R8, +INF ;  /* 0x7ff000000608742b */ /* 0x000fd40000000008 */
[----:B------:R-:W-:Y:S02]  /*7490*/  FSEL R6, R8, RZ, P1 ;  /* 0x000000ff08067208 */ /* 0x000fe40000800000 */
[----:B------:R-:W-:-:S04]  /*74a0*/  FSEL R7, R9, -QNAN , P1 ;  /* 0xfff0000009077808 */ /* 0x000fc80000800000 */
[----:B------:R0:W1:Y:S01]  /*74b0*/  F2F.F32.F64 R0, R6 ;  /* 0x0000000600007310 */ /* 0x0000620000301000 */
[----:B------:R-:W-:Y:S05]  /*74c0*/  BRA `(.L_x_146) ;  /* 0x0000000800f87947 */ /* 0x000fea0003800000 */
.L_x_157:
[----:B------:R-:W-:-:S05]  /*74d0*/  IMAD.MOV.U32 R7, RZ, RZ, -0xc ;  /* 0xfffffff4ff077424 */ /* 0x000fca00078e00ff */
[----:B------:R-:W-:-:S04]  /*74e0*/  VIADDMNMX.U32 R7, R8, R7, 0x2, PT ;  /* 0x0000000208077446 */ /* 0x000fc80003800007 */
[----:B------:R-:W-:-:S04]  /*74f0*/  SHF.L.U32 R7, R7, 0x2, RZ ;  /* 0x0000000207077819 */ /* 0x000fc800000006ff */
[----:B------:R-:W0:Y:S02]  /*7500*/  LDC R12, c[0x2][R7+0x74] ;  /* 0x00801d00070c7b82 */ /* 0x000e240000000800 */
[----:B0-----:R-:W-:-:S04]  /*7510*/  SHF.R.S32.HI R13, RZ, 0x1f, R12 ;  /* 0x0000001fff0d7819 */ /* 0x001fc8000001140c */
.L_x_314:
[----:B------:R-:W-:Y:S05]  /*7520*/  BRX R12 -0x7530                                                     (*"BRANCH_TARGETS .L_x_315,.L_x_316,.L_x_147"*) ;  /* 0xffffff880cb47949 */ /* 0x000fea000383ffff */
.L_x_316:
[----:B------:R-:W-:Y:S01]  /*7530*/  VIADD R6, R0, 0x1800000 ;  /* 0x0180000000067836 */ /* 0x000fe20000000000 */
[----:B------:R-:W-:Y:S04]  /*7540*/  BSSY.RECONVERGENT B1, `(.L_x_161) ;  /* 0x000000b000017945 */ /* 0x000fe80003800200 */
[----:B------:R-:W-:-:S04]  /*7550*/  LOP3.LUT R6, R6, 0x7f800000, RZ, 0xc0, !PT ;  /* 0x7f80000006067812 */ /* 0x000fc800078ec0ff */
[----:B------:R-:W-:-:S13]  /*7560*/  ISETP.GT.U32.AND P1, PT, R6, 0x1ffffff, PT ;  /* 0x01ffffff0600780c */ /* 0x000fda0003f24070 */
[----:B------:R-:W-:Y:S05]  /*7570*/  @P1 BRA `(.L_x_162) ;  /* 0x00000000000c1947 */ /* 0x000fea0003800000 */
[----:B------:R-:W-:-:S07]  /*7580*/  MOV R8, 0x75a0 ;  /* 0x000075a000087802 */ /* 0x000fce0000000f00 */
[----:B-----5:R-:W-:Y:S05]  /*7590*/  CALL.REL.NOINC `($__internal_5_$__cuda_sm20_rcp_rn_f32_slowpath) ;  /* 0x00000014000c7944 */ /* 0x020fea0003c00000 */
[----:B------:R-:W-:Y:S05]  /*75a0*/  BRA `(.L_x_163) ;  /* 0x0000000000107947 */ /* 0x000fea0003800000 */
.L_x_162:
[----:B------:R-:W0:Y:S02]  /*75b0*/  MUFU.RCP R7, R0 ;  /* 0x0000000000077308 */ /* 0x000e240000001000 */
[----:B0-----:R-:W-:-:S04]  /*75c0*/  FFMA R6, R0, R7, -1 ;  /* 0xbf80000000067423 */ /* 0x001fc80000000007 */
[----:B------:R-:W-:-:S04]  /*75d0*/  FADD.FTZ R6, -R6, -RZ ;  /* 0x800000ff06067221 */ /* 0x000fc80000010100 */
[----:B------:R-:W-:-:S07]  /*75e0*/  FFMA R0, R7, R6, R7 ;  /* 0x0000000607007223 */ /* 0x000fce0000000007 */
.L_x_163:
[----:B------:R-:W-:Y:S05]  /*75f0*/  BSYNC.RECONVERGENT B1 ;  /* 0x0000000000017941 */ /* 0x000fea0003800200 */
.L_x_161:
[----:B------:R-:W-:Y:S05]  /*7600*/  BRA `(.L_x_146) ;  /* 0x0000000800a87947 */ /* 0x000fea0003800000 */
.L_x_315:
[----:B------:R-:W-:Y:S02]  /*7610*/  HFMA2 R7, -RZ, RZ, 0.96630859375, -0.0022525787353515625 ;  /* 0x3bbb989dff077431 */ /* 0x000fe400000001ff */
[----:B------:R-:W-:-:S03]  /*7620*/  IMAD.MOV.U32 R6, RZ, RZ, 0x437c0000 ;  /* 0x437c0000ff067424 */ /* 0x000fc600078e00ff */
[----:B------:R-:W-:-:S04]  /*7630*/  FFMA.SAT R7, R0, R7, 0.5 ;  /* 0x3f00000000077423 */ /* 0x000fc80000002007 */
        /* <DEDUP_REMOVED lines=8> */
.L_x_156:
[----:B------:R-:W-:-:S13]  /*76c0*/  ISETP.GT.AND P1, PT, R8, 0xf, PT ;  /* 0x0000000f0800780c */ /* 0x000fda0003f24270 */
[----:B------:R-:W-:Y:S05]  /*76d0*/  @P1 BRA `(.L_x_164) ;  /* 0x0000000000981947 */ /* 0x000fea0003800000 */
[----:B------:R-:W-:-:S05]  /*76e0*/  IMAD.MOV.U32 R7, RZ, RZ, -0xe ;  /* 0xfffffff2ff077424 */ /* 0x000fca00078e00ff */
[----:B------:R-:W-:-:S04]  /*76f0*/  VIADDMNMX.U32 R7, R8, R7, 0x2, PT ;  /* 0x0000000208077446 */ /* 0x000fc80003800007 */
[----:B------:R-:W-:-:S04]  /*7700*/  SHF.L.U32 R7, R7, 0x2, RZ ;  /* 0x0000000207077819 */ /* 0x000fc800000006ff */
[----:B------:R-:W0:Y:S02]  /*7710*/  LDC R12, c[0x2][R7+0x80] ;  /* 0x00802000070c7b82 */ /* 0x000e240000000800 */
[----:B0-----:R-:W-:-:S04]  /*7720*/  SHF.R.S32.HI R13, RZ, 0x1f, R12 ;  /* 0x0000001fff0d7819 */ /* 0x001fc8000001140c */
.L_x_318:
[----:B------:R-:W-:Y:S05]  /*7730*/  BRX R12 -0x7740                                                     (*"BRANCH_TARGETS .L_x_319,.L_x_320,.L_x_147"*) ;  /* 0xffffff880c307949 */ /* 0x000fea000383ffff */
.L_x_320:
        /* <DEDUP_REMOVED lines=10> */
.L_x_319:
[----:B------:R-:W-:Y:S01]  /*77e0*/  FMUL R6, R0, R0 ;  /* 0x0000000000067220 */ /* 0x000fe20000400000 */
        /* <DEDUP_REMOVED lines=14> */
[----:B-----5:R-:W-:Y:S05]  /*78d0*/  CALL.REL.NOINC `($__internal_3_$__cuda_sm20_dblrcp_rn_slowpath_v3) ;  /* 0x0000000800187944 */ /* 0x020fea0003c00000 */
[----:B------:R-:W-:-:S07]  /*78e0*/  IMAD.MOV.U32 R14, RZ, RZ, R8 ;  /* 0x000000ffff0e7224 */ /* 0x000fce00078e0008 */
.L_x_166:
[----:B------:R-:W-:Y:S05]  /*78f0*/  BSYNC.RECONVERGENT B1 ;  /* 0x0000000000017941 */ /* 0x000fea0003800200 */
.L_x_165:
[----:B-----5:R-:W0:Y:S02]  /*7900*/  F2F.F64.F32 R6, R9 ;  /* 0x0000000900067310 */ /* 0x020e240000201800 */
[----:B0-----:R-:W-:-:S06]  /*7910*/  DMUL R14, R14, -R6 ;  /* 0x800000060e0e7228 */ /* 0x001fcc0000000000 */
[----:B------:R0:W1:Y:S01]  /*7920*/  F2F.F32.F64 R0, R14 ;  /* 0x0000000e00007310 */ /* 0x0000620000301000 */
[----:B------:R-:W-:Y:S05]  /*7930*/  BRA `(.L_x_146) ;  /* 0x0000000400dc7947 */ /* 0x000fea0003800000 */
.L_x_164:
[----:B------:R-:W-:-:S13]  /*7940*/  ISETP.NE.AND P1, PT, R8, 0x10, PT ;  /* 0x000000100800780c */ /* 0x000fda0003f25270 */
[----:B------:R-:W-:Y:S05]  /*7950*/  @!P1 BRA `(.L_x_167) ;  /* 0x0000000400cc9947 */ /* 0x000fea0003800000 */
[----:B------:R-:W-:Y:S02]  /*7960*/  ISETP.NE.AND P1, PT, R8, 0x11, PT ;  /* 0x000000110800780c */ /* 0x000fe40003f25270 */
[----:B------:R-:W-:-:S11]  /*7970*/  MOV R0, 0x3f800000 ;  /* 0x3f80000000007802 */ /* 0x000fd60000000f00 */
[----:B------:R-:W-:Y:S05]  /*7980*/  @!P1 BRA `(.L_x_168) ;  /* 0x0000000000589947 */ /* 0x000fea0003800000 */
[----:B------:R-:W-:Y:S01]  /*7990*/  ISETP.NE.AND P1, PT, R8, 0x12, PT ;  /* 0x000000120800780c */ /* 0x000fe20003f25270 */
[----:B------:R-:W-:-:S12]  /*79a0*/  IMAD.MOV.U32 R7, RZ, RZ, 0x3f800000 ;  /* 0x3f800000ff077424 */ /* 0x000fd800078e00ff */
[----:B------:R-:W-:Y:S05]  /*79b0*/  @!P1 BRA `(.L_x_169) ;  /* 0x0000000000089947 */ /* 0x000fea0003800000 */
.L_x_147:
[----:B-----5:R-:W-:Y:S01]  /*79c0*/  FADD R0, R6, R9 ;  /* 0x0000000906007221 */ /* 0x020fe20000000000 */
[----:B------:R-:W-:Y:S06]  /*79d0*/  BRA `(.L_x_146) ;  /* 0x0000000400b47947 */ /* 0x000fec0003800000 */
.L_x_169:
[C---:B------:R-:W-:Y:S01]  /*79e0*/  FMUL R0, |R6|.reuse, 2.8853900432586669922 ;  /* 0x4038aa3b06007820 */ /* 0x040fe20000400200 */
[----:B-----5:R-:W-:Y:S02]  /*79f0*/  HFMA2 R9, -RZ, RZ, 1.125, -9232 ;  /* 0x3c80f082ff097431 */ /* 0x020fe400000001ff */
[C---:B------:R-:W-:Y:S01]  /*7a00*/  FMUL R12, R6.reuse, R6 ;  /* 0x00000006060c7220 */ /* 0x040fe20000400000 */
[C---:B------:R-:W-:Y:S02]  /*7a10*/  FSETP.GE.AND P1, PT, |R6|.reuse, 9.010913848876953125, PT ;  /* 0x41102cb40600780b */ /* 0x040fe40003f26200 */
[----:B------:R-:W-:Y:S01]  /*7a20*/  FSETP.GE.AND P2, PT, |R6|, 0.60000002384185791016, PT ;  /* 0x3f19999a0600780b */ /* 0x000fe20003f46200 */
[----:B------:R-:W0:Y:S01]  /*7a30*/  MUFU.EX2 R0, R0 ;  /* 0x0000000000007308 */ /* 0x000e220000000800 */
[----:B------:R-:W-:-:S04]  /*7a40*/  FFMA R9, R12, R9, -0.052303962409496307373 ;  /* 0xbd563cae0c097423 */ /* 0x000fc80000000009 */
[----:B------:R-:W-:Y:S01]  /*7a50*/  FFMA R13, R12, R9, 0.1331529766321182251 ;  /* 0x3e0859410c0d7423 */ /* 0x000fe20000000009 */
[----:B0-----:R-:W-:-:S06]  /*7a60*/  FADD R8, R0, 1 ;  /* 0x3f80000000087421 */ /* 0x001fcc0000000000 */
[----:B------:R-:W0:Y:S02]  /*7a70*/  MUFU.RCP R8, R8 ;  /* 0x0000000800087308 */ /* 0x000e240000001000 */
[----:B0-----:R-:W-:-:S05]  /*7a80*/  FFMA R7, R8, -2, R7 ;  /* 0xc000000008077823 */ /* 0x001fca0000000007 */
[----:B------:R-:W-:Y:S01]  /*7a90*/  FSEL R9, R7, 1, !P1 ;  /* 0x3f80000007097808 */ /* 0x000fe20004800000 */
[----:B------:R-:W-:-:S03]  /*7aa0*/  FFMA R7, R12, R13, -0.33332768082618713379 ;  /* 0xbeaaa9ed0c077423 */ /* 0x000fc6000000000d */
[----:B------:R-:W-:Y:S01]  /*7ab0*/  LOP3.LUT R0, R9, 0x80000000, R6, 0xb8, !PT ;  /* 0x8000000009007812 */ /* 0x000fe200078eb806 */
[----:B------:R-:W-:-:S04]  /*7ac0*/  FFMA R7, R12, R7, RZ ;  /* 0x000000070c077223 */ /* 0x000fc800000000ff */
[----:B------:R-:W-:Y:S01]  /*7ad0*/  @!P2 FFMA R0, R6, R7, R6 ;  /* 0x000000070600a223 */ /* 0x000fe20000000006 */
[----:B------:R-:W-:Y:S06]  /*7ae0*/  BRA `(.L_x_146) ;  /* 0x0000000400707947 */ /* 0x000fec0003800000 */
.L_x_168:
[C---:B------:R-:W-:Y:S01]  /*7af0*/  FMUL R7, |R6|.reuse, 16777216 ;  /* 0x4b80000006077820 */ /* 0x040fe20000400200 */
[----:B------:R-:W-:Y:S01]  /*7b00*/  FSETP.GEU.AND P1, PT, |R6|, 1.175494350822287508e-38, PT ;  /* 0x008000000600780b */ /* 0x000fe20003f2e200 */
[----:B------:R-:W-:-:S03]  /*7b10*/  IMAD.MOV.U32 R18, RZ, RZ, 0x3a2c32e4 ;  /* 0x3a2c32e4ff127424 */ /* 0x000fc600078e00ff */
[----:B------:R-:W-:-:S05]  /*7b20*/  FSEL R7, R7, |R6|, !P1 ;  /* 0x4000000607077208 */ /* 0x000fca0004800000 */
[----:B------:R-:W-:-:S05]  /*7b30*/  VIADD R8, R7, 0xc0cafb0d ;  /* 0xc0cafb0d07087836 */ /* 0x000fca0000000000 */
[----:B------:R-:W-:Y:S02]  /*7b40*/  LOP3.LUT R12, R8, 0xff800000, RZ, 0xc0, !PT ;  /* 0xff800000080c7812 */ /* 0x000fe400078ec0ff */
[----:B------:R-:W-:Y:S02]  /*7b50*/  FSEL R8, RZ, -24, P1 ;  /* 0xc1c00000ff087808 */ /* 0x000fe40000800000 */
[-C--:B------:R-:W-:Y:S02]  /*7b60*/  IADD3 R7, PT, PT, R7, -R12.reuse, RZ ;  /* 0x8000000c07077210 */ /* 0x080fe40007ffe0ff */
[----:B------:R-:W-:-:S03]  /*7b70*/  I2FP.F32.S32 R13, R12 ;  /* 0x0000000c000d7245 */ /* 0x000fc60000201400 */
[C---:B------:R-:W-:Y:S01]  /*7b80*/  FADD R15, R7.reuse, 1 ;  /* 0x3f800000070f7421 */ /* 0x040fe20000000000 */
[----:B------:R-:W-:Y:S01]  /*7b90*/  FADD R14, R7, -1 ;  /* 0xbf800000070e7421 */ /* 0x000fe20000000000 */
[----:B------:R-:W-:-:S03]  /*7ba0*/  FFMA R12, R13, 1.1920928955078125e-07, R8 ;  /* 0x340000000d0c7823 */ /* 0x000fc60000000008 */
[----:B------:R-:W-:Y:S01]  /*7bb0*/  FADD R16, R14, R14 ;  /* 0x0000000e0e107221 */ /* 0x000fe20000000000 */
[----:B------:R-:W0:Y:S03]  /*7bc0*/  MUFU.RCP R15, R15 ;  /* 0x0000000f000f7308 */ /* 0x000e260000001000 */
        /* <DEDUP_REMOVED lines=24> */
[----:B------:R-:W-:Y:S02]  /*7d50*/  MOV R13, 0x391fcb8e ;  /* 0x391fcb8e000d7802 */ /* 0x000fe40000000f00 */
[C---:B------:R-:W-:Y:S01]  /*7d60*/  FSETP.GT.AND P2, PT, |R12|.reuse, 152, PT ;  /* 0x431800000c00780b */ /* 0x040fe20003f44200 */
[----:B------:R-:W-:Y:S01]  /*7d70*/  FFMA R7, R9, R8, R7 ;  /* 0x0000000809077223 */ /* 0x000fe20000000007 */
[C---:B------:R-:W-:Y:S01]  /*7d80*/  FSETP.GEU.AND P3, PT, R12.reuse, RZ, PT ;  /* 0x000000ff0c00720b */ /* 0x040fe20003f6e000 */
[----:B------:R-:W1:Y:S01]  /*7d90*/  F2I.NTZ R14, R12 ;  /* 0x0000000c000e7305 */ /* 0x000e620000203100 */
[----:B0-----:R-:W-:Y:S01]  /*7da0*/  FADD R8, R12, -R15 ;  /* 0x8000000f0c087221 */ /* 0x001fe20000000000 */
[----:B------:R-:W-:-:S03]  /*7db0*/  FSETP.GT.AND P1, PT, R15, RZ, PT ;  /* 0x000000ff0f00720b */ /* 0x000fc60003f24000 */
[----:B------:R-:W-:Y:S01]  /*7dc0*/  FADD R8, R7, R8 ;  /* 0x0000000807087221 */ /* 0x000fe20000000000 */
[----:B------:R-:W-:Y:S02]  /*7dd0*/  SEL R15, RZ, 0x83000000, P1 ;  /* 0x83000000ff0f7807 */ /* 0x000fe40000800000 */
[----:B------:R-:W-:Y:S01]  /*7de0*/  FSETP.NEU.AND P1, PT, R9, RZ, PT ;  /* 0x000000ff0900720b */ /* 0x000fe20003f2d000 */
[----:B------:R-:W-:-:S03]  /*7df0*/  FFMA R7, R8, R13, 0.0013391353422775864601 ;  /* 0x3aaf85ed08077423 */ /* 0x000fc6000000000d */
[----:B------:R-:W-:Y:S01]  /*7e00*/  FSETP.EQ.OR P1, PT, R6, 1, !P1 ;  /* 0x3f8000000600780b */ /* 0x000fe20004f22400 */
[----:B------:R-:W-:-:S04]  /*7e10*/  FFMA R7, R8, R7, 0.0096188392490148544312 ;  /* 0x3c1d985608077423 */ /* 0x000fc80000000007 */
[----:B------:R-:W-:-:S04]  /*7e20*/  FFMA R7, R8, R7, 0.055503588169813156128 ;  /* 0x3d6357bb08077423 */ /* 0x000fc80000000007 */
[----:B------:R-:W-:Y:S01]  /*7e30*/  FFMA R13, R8, R7, 0.24022644758224487305 ;  /* 0x3e75fdec080d7423 */ /* 0x000fe20000000007 */
[----:B------:R-:W-:-:S03]  /*7e40*/  FMUL R7, R9, 0.5 ;  /* 0x3f00000009077820 */ /* 0x000fc60000400000 */
[----:B------:R-:W-:-:S03]  /*7e50*/  FFMA R13, R8, R13, 0.69314718246459960938 ;  /* 0x3f317218080d7423 */ /* 0x000fc6000000000d */
[----:B------:R-:W0:Y:S01]  /*7e60*/  FRND.TRUNC R7, R7 ;  /* 0x0000000700077307 */ /* 0x000e22000020d000 */
[----:B------:R-:W-:Y:S01]  /*7e70*/  FFMA R13, R8, R13, 1 ;  /* 0x3f800000080d7423 */ /* 0x000fe2000000000d */
[----:B------:R-:W-:Y:S01]  /*7e80*/  VIADD R8, R15, 0x7f000000 ;  /* 0x7f0000000f087836 */ /* 0x000fe20000000000 */
[----:B-1----:R-:W-:-:S03]  /*7e90*/  LEA R15, R14, -R15, 0x17 ;  /* 0x8000000f0e0f7211 */ /* 0x002fc600078eb8ff */
[----:B------:R-:W-:-:S04]  /*7ea0*/  FMUL R8, R13, R8 ;  /* 0x000000080d087220 */ /* 0x000fc80000400000 */
[----:B------:R-:W-:Y:S01]  /*7eb0*/  FMUL R15, R8, R15 ;  /* 0x0000000f080f7220 */ /* 0x000fe20000400000 */
[----:B------:R-:W-:Y:S01]  /*7ec0*/  @P2 FSEL R15, RZ, +INF , !P3 ;  /* 0x7f800000ff0f2808 */ /* 0x000fe20005800000 */
[----:B0-----:R-:W-:Y:S01]  /*7ed0*/  FADD R8, R7, R7 ;  /* 0x0000000707087221 */ /* 0x001fe20000000000 */
[----:B------:R-:W-:Y:S06]  /*7ee0*/  @P1 BRA `(.L_x_146) ;  /* 0x0000000000701947 */ /* 0x000fec0003800000 */
[----:B------:R-:W-:-:S04]  /*7ef0*/  FSETP.NAN.AND P1, PT, |R9|, |R9|, PT ;  /* 0x400000090900720b */ /* 0x000fc80003f28200 */
[----:B------:R-:W-:-:S13]  /*7f00*/  FSETP.NUM.AND P1, PT, |R6|, |R6|, !P1 ;  /* 0x400000060600720b */ /* 0x000fda0004f27200 */
[----:B------:R-:W-:Y:S01]  /*7f10*/  @!P1 FADD R0, R6, R9 ;  /* 0x0000000906009221 */ /* 0x000fe20000000000 */
[----:B------:R-:W-:Y:S06]  /*7f20*/  @!P1 BRA `(.L_x_146) ;  /* 0x0000000000609947 */ /* 0x000fec0003800000 */
[----:B------:R-:W-:Y:S01]  /*7f30*/  FSETP.NEU.AND P1, PT, |R6|, +INF , PT ;  /* 0x7f8000000600780b */ /* 0x000fe20003f2d200 */
[----:B------:R-:W-:-:S03]  /*7f40*/  FADD R8, R9, -R8 ;  /* 0x8000000809087221 */ /* 0x000fc60000000000 */
[----:B------:R-:W-:-:S04]  /*7f50*/  FSETP.NEU.AND P1, PT, R6, RZ, P1 ;  /* 0x000000ff0600720b */ /* 0x000fc80000f2d000 */
[----:B------:R-:W-:Y:S02]  /*7f60*/  FSETP.GEU.OR P2, PT, R9, RZ, P1 ;  /* 0x000000ff0900720b */ /* 0x000fe40000f4e400 */
[----:B------:R-:W-:-:S07]  /*7f70*/  FSETP.NEU.AND P3, PT, |R8|, 1, !P1 ;  /* 0x3f8000000800780b */ /* 0x000fce0004f6d200 */
[----:B------:R-:W-:-:S05]  /*7f80*/  @!P1 FADD R7, R6, R6 ;  /* 0x0000000606079221 */ /* 0x000fca0000000000 */
[----:B------:R-:W-:-:S04]  /*7f90*/  @!P2 LOP3.LUT R7, R7, 0x7f800000, RZ, 0x3c, !PT ;  /* 0x7f8000000707a812 */ /* 0x000fc800078e3cff */
[----:B------:R-:W-:-:S05]  /*7fa0*/  @P3 LOP3.LUT R7, R7, 0x7fffffff, RZ, 0xc0, !PT ;  /* 0x7fffffff07073812 */ /* 0x000fca00078ec0ff */
[----:B------:R-:W-:Y:S01]  /*7fb0*/  @!P1 IMAD.MOV.U32 R0, RZ, RZ, R7 ;  /* 0x000000ffff009224 */ /* 0x000fe200078e0007 */
[----:B------:R-:W-:Y:S06]  /*7fc0*/  @!P1 BRA `(.L_x_146) ;  /* 0x0000000000389947 */ /* 0x000fec0003800000 */
[----:B------:R-:W-:Y:S02]  /*7fd0*/  FSETP.NEU.AND P1, PT, |R9|, +INF , PT ;  /* 0x7f8000000900780b */ /* 0x000fe40003f2d200 */
[----:B------:R-:W-:-:S13]  /*7fe0*/  FSETP.EQ.AND P2, PT, R6, -1, PT ;  /* 0xbf8000000600780b */ /* 0x000fda0003f42000 */
[----:B------:R-:W-:Y:S05]  /*7ff0*/  @!P1 BRA P2, `(.L_x_146) ;  /* 0x00000000002c9947 */ /* 0x000fea0001000000 */
[----:B------:R-:W-:Y:S02]  /*8000*/  FSETP.GEU.AND P1, PT, R6, RZ, PT ;  /* 0x000000ff0600720b */ /* 0x000fe40003f2e000 */
[----:B------:R-:W-:-:S11]  /*8010*/  MOV R0, R15 ;  /* 0x0000000f00007202 */ /* 0x000fd60000000f00 */
[----:B------:R-:W-:Y:S05]  /*8020*/  @P1 BRA `(.L_x_146) ;  /* 0x0000000000201947 */ /* 0x000fea0003800000 */
[----:B------:R-:W0:Y:S01]  /*8030*/  FRND.FLOOR R0, R9 ;  /* 0x0000000900007307 */ /* 0x000e220000205000 */
[----:B------:R-:W-:Y:S02]  /*8040*/  FSETP.NEU.AND P2, PT, |R8|, 1, PT ;  /* 0x3f8000000800780b */ /* 0x000fe40003f4d200 */
[----:B0-----:R-:W-:Y:S02]  /*8050*/  FSETP.NEU.AND P1, PT, R9, R0, PT ;  /* 0x000000000900720b */ /* 0x001fe40003f2d000 */
[----:B------:R-:W-:-:S04]  /*8060*/  FSEL R0, R15, -R15, P2 ;  /* 0x8000000f0f007208 */ /* 0x000fc80001000000 */
[----:B------:R-:W-:Y:S01]  /*8070*/  FSEL R0, R0, +QNAN , !P1 ;  /* 0x7fffffff00007808 */ /* 0x000fe20004800000 */
[----:B------:R-:W-:Y:S06]  /*8080*/  BRA `(.L_x_146) ;  /* 0x0000000000087947 */ /* 0x000fec0003800000 */
.L_x_167:
[----:B-----5:R-:W-:-:S04]  /*8090*/  FSETP.GEU.AND P1, PT, R9, R0, PT ;  /* 0x000000000900720b */ /* 0x020fc80003f2e000 */
[----:B------:R-:W-:-:S09]  /*80a0*/  FSEL R0, R0, R9, !P1 ;  /* 0x0000000900007208 */ /* 0x000fd20004800000 */
.L_x_146:
[----:B------:R-:W-:Y:S05]  /*80b0*/  BSYNC.RECONVERGENT B0 ;  /* 0x0000000000007941 */ /* 0x000fea0003800200 */
.L_x_142:
[----:B------:R-:W-:Y:S05]  /*80c0*/  @P0 BRA `(.L_x_170) ;  /* 0xffffffd800640947 */ /* 0x000fea000383ffff */
[----:B01-3--:R-:W0:Y:S02]  /*80d0*/  F2F.F64.F32 R4, R0 ;  /* 0x0000000000047310 */ /* 0x00be240000201800 */
[----:B0-----:R0:W-:Y:S02]  /*80e0*/  STS.64 [R3], R4 ;  /* 0x0000000403007388 */ /* 0x0011e40000000a00 */
.L_x_135:
[----:B------:R-:W1:Y:S02]  /*80f0*/  LDCU.64 UR4, c[0x0][0x380] ;  /* 0x00007000ff0477ac */ /* 0x000e640008000a00 */
[----:B-1----:R-:W-:-:S04]  /*8100*/  LEA R2, P0, R10, UR4, 0x2 ;  /* 0x000000040a027c11 */ /* 0x002fc8000f8010ff */
[----:B0-----:R-:W-:-:S05]  /*8110*/  LEA.HI.X R3, R10, UR5, R11, 0x2, P0 ;  /* 0x000000050a037c11 */ /* 0x001fca00080f140b */
[----:B------:R-:W-:Y:S01]  /*8120*/  STG.E desc[UR12][R2.64], R0 ;  /* 0x0000000002007986 */ /* 0x000fe2000c10190c */
[----:B------:R-:W-:Y:S05]  /*8130*/  EXIT ;  /* 0x000000000000794d */ /* 0x000fea0003800000 */
        .weak           $__internal_3_$__cuda_sm20_dblrcp_rn_slowpath_v3
        .type           $__internal_3_$__cuda_sm20_dblrcp_rn_slowpath_v3,@function
        .size           $__internal_3_$__cuda_sm20_dblrcp_rn_slowpath_v3,($__internal_4_$__cuda_sm20_div_rn_f64_full - $__internal_3_$__cuda_sm20_dblrcp_rn_slowpath_v3)
$__internal_3_$__cuda_sm20_dblrcp_rn_slowpath_v3:
[----:B------:R-:W-:Y:S01]  /*8140*/  DSETP.GTU.AND P1, PT, |R6|, +INF , PT ;  /* 0x7ff000000600742a */ /* 0x000fe20003f2c200 */
[----:B------:R-:W-:-:S13]  /*8150*/  BSSY.RECONVERGENT B3, `(.L_x_171) ;  /* 0x0000023000037945 */ /* 0x000fda0003800200 */
[----:B------:R-:W-:Y:S05]  /*8160*/  @P1 BRA `(.L_x_172) ;  /* 0x00000000007c1947 */ /* 0x000fea0003800000 */
[----:B------:R-:W-:-:S05]  /*8170*/  LOP3.LUT R15, R7, 0x7fffffff, RZ, 0xc0, !PT ;  /* 0x7fffffff070f7812 */ /* 0x000fca00078ec0ff */
[----:B------:R-:W-:-:S05]  /*8180*/  VIADD R8, R15, 0xffffffff ;  /* 0xffffffff0f087836 */ /* 0x000fca0000000000 */
[----:B------:R-:W-:-:S13]  /*8190*/  ISETP.GE.U32.AND P1, PT, R8, 0x7fefffff, PT ;  /* 0x7fefffff0800780c */ /* 0x000fda0003f26070 */
[----:B------:R-:W-:Y:S02]  /*81a0*/  @P1 LOP3.LUT R13, R7, 0x7ff00000, RZ, 0x3c, !PT ;  /* 0x7ff00000070d1812 */ /* 0x000fe400078e3cff */
[----:B------:R-:W-:Y:S01]  /*81b0*/  @P1 MOV R12, RZ ;  /* 0x000000ff000c1202 */ /* 0x000fe20000000f00 */
[----:B------:R-:W-:Y:S06]  /*81c0*/  @P1 BRA `(.L_x_173) ;  /* 0x00000000006c1947 */ /* 0x000fec0003800000 */
[----:B------:R-:W-:-:S13]  /*81d0*/  ISETP.GE.U32.AND P1, PT, R15, 0x1000001, PT ;  /* 0x010000010f00780c */ /* 0x000fda0003f26070 */
[----:B------:R-:W-:Y:S05]  /*81e0*/  @!P1 BRA `(.L_x_174) ;  /* 0x0000000000349947 */ /* 0x000fea0003800000 */
[----:B------:R-:W-:Y:S01]  /*81f0*/  VIADD R13, R7, 0xc0200000 ;  /* 0xc0200000070d7836 */ /* 0x000fe20000000000 */
[----:B------:R-:W-:-:S03]  /*8200*/  MOV R12, R6 ;  /* 0x00000006000c7202 */ /* 0x000fc60000000f00 */
[----:B------:R-:W0:Y:S03]  /*8210*/  MUFU.RCP64H R15, R13 ;  /* 0x0000000d000f7308 */ /* 0x000e260000001800 */
        /* <DEDUP_REMOVED lines=10> */
.L_x_174:
        /* <DEDUP_REMOVED lines=10> */
.L_x_172:
[----:B------:R-:W-:Y:S02]  /*8360*/  LOP3.LUT R13, R7, 0x80000, RZ, 0xfc, !PT ;  /* 0x00080000070d7812 */ /* 0x000fe400078efcff */
[----:B------:R-:W-:-:S07]  /*8370*/  MOV R12, R6 ;  /* 0x00000006000c7202 */ /* 0x000fce0000000f00 */
.L_x_173:
[----:B------:R-:W-:Y:S05]  /*8380*/  BSYNC.RECONVERGENT B3 ;  /* 0x0000000000037941 */ /* 0x000fea0003800200 */
.L_x_171:
[----:B------:R-:W-:Y:S02]  /*8390*/  HFMA2 R7, -RZ, RZ, 0, 0 ;  /* 0x00000000ff077431 */ /* 0x000fe400000001ff */
[----:B------:R-:W-:Y:S01]  /*83a0*/  IMAD.MOV.U32 R6, RZ, RZ, R0 ;  /* 0x000000ffff067224 */ /* 0x000fe200078e0000 */
[----:B------:R-:W-:Y:S01]  /*83b0*/  MOV R15, R13 ;  /* 0x0000000d000f7202 */ /* 0x000fe20000000f00 */
[----:B------:R-:W-:Y:S02]  /*83c0*/  IMAD.MOV.U32 R8, RZ, RZ, R12 ;  /* 0x000000ffff087224 */ /* 0x000fe400078e000c */
[----:B------:R-:W-:Y:S05]  /*83d0*/  RET.REL.NODEC R6 `(_Z12reduceKernelPfPiS0_iS_S0_S0_ifii) ;  /* 0xffffff7c06087950 */ /* 0x000fea0003c3ffff */
        .weak           $__internal_4_$__cuda_sm20_div_rn_f64_full
        .type           $__internal_4_$__cuda_sm20_div_rn_f64_full,@function
        .size           $__internal_4_$__cuda_sm20_div_rn_f64_full,($__internal_5_$__cuda_sm20_rcp_rn_f32_slowpath - $__internal_4_$__cuda_sm20_div_rn_f64_full)
$__internal_4_$__cuda_sm20_div_rn_f64_full:
[C---:B------:R-:W-:Y:S01]  /*83e0*/  FSETP.GEU.AND P1, PT, |R9|.reuse, 1.469367938527859385e-39, PT ;  /* 0x001000000900780b */ /* 0x040fe20003f2e200 */
[----:B------:R-:W-:Y:S01]  /*83f0*/  IMAD.MOV.U32 R8, RZ, RZ, R12 ;  /* 0x000000ffff087224 */ /* 0x000fe200078e000c */
[----:B------:R-:W-:Y:S01]  /*8400*/  LOP3.LUT R6, R9, 0x800fffff, RZ, 0xc0, !PT ;  /* 0x800fffff09067812 */ /* 0x000fe200078ec0ff */
[----:B------:R-:W-:Y:S01]  /*8410*/  IMAD.MOV.U32 R16, RZ, RZ, 0x1 ;  /* 0x00000001ff107424 */ /* 0x000fe200078e00ff */
[----:B------:R-:W-:Y:S01]  /*8420*/  MOV R13, R15 ;  /* 0x0000000f000d7202 */ /* 0x000fe20000000f00 */
[----:B------:R-:W-:Y:S01]  /*8430*/  BSSY.RECONVERGENT B3, `(.L_x_175) ;  /* 0x0000056000037945 */ /* 0x000fe20003800200 */
[----:B------:R-:W-:Y:S02]  /*8440*/  LOP3.LUT R7, R6, 0x3ff00000, RZ, 0xfc, !PT ;  /* 0x3ff0000006077812 */ /* 0x000fe400078efcff */
[----:B------:R-:W-:Y:S01]  /*8450*/  MOV R6, R12 ;  /* 0x0000000c00067202 */ /* 0x000fe20000000f00 */
[----:B------:R-:W-:Y:S01]  /*8460*/  IMAD.MOV.U32 R12, RZ, RZ, R14 ;  /* 0x000000ffff0c7224 */ /* 0x000fe200078e000e */
[----:B------:R-:W-:-:S02]  /*8470*/  FSETP.GEU.AND P3, PT, |R13|, 1.469367938527859385e-39, PT ;  /* 0x001000000d00780b */ /* 0x000fc40003f6e200 */
[----:B------:R-:W-:Y:S01]  /*8480*/  LOP3.LUT R22, R13, 0x7ff00000, RZ, 0xc0, !PT ;  /* 0x7ff000000d167812 */ /* 0x000fe200078ec0ff */
[----:B------:R-:W-:Y:S01]  /*8490*/  @!P1 DMUL R6, R8, 8.98846567431157953865e+307 ;  /* 0x7fe0000008069828 */ /* 0x000fe20000000000 */
[----:B------:R-:W-:Y:S02]  /*84a0*/  MOV R18, 0x1ca00000 ;  /* 0x1ca0000000127802 */ /* 0x000fe40000000f00 */
[----:B------:R-:W-:Y:S01]  /*84b0*/  LOP3.LUT R23, R9, 0x7ff00000, RZ, 0xc0, !PT ;  /* 0x7ff0000009177812 */ /* 0x000fe200078ec0ff */
[----:B------:R-:W-:Y:S02]  /*84c0*/  IMAD.MOV.U32 R24, RZ, RZ, R22 ;  /* 0x000000ffff187224 */ /* 0x000fe400078e0016 */
[----:B------:R-:W0:Y:S01]  /*84d0*/  MUFU.RCP64H R17, R7 ;  /* 0x0000000700117308 */ /* 0x000e220000001800 */
[----:B------:R-:W-:-:S03]  /*84e0*/  ISETP.GE.U32.AND P2, PT, R22, R23, PT ;  /* 0x000000171600720c */ /* 0x000fc60003f46070 */
[----:B------:R-:W-:Y:S02]  /*84f0*/  @!P3 LOP3.LUT R19, R9, 0x7ff00000, RZ, 0xc0, !PT ;  /* 0x7ff000000913b812 */ /* 0x000fe400078ec0ff */
[----:B------:R-:W-:Y:S02]  /*8500*/  @!P1 LOP3.LUT R23, R7, 0x7ff00000, RZ, 0xc0, !PT ;  /* 0x7ff0000007179812 */ /* 0x000fe400078ec0ff */
[----:B------:R-:W-:-:S04]  /*8510*/  @!P3 ISETP.GE.U32.AND P4, PT, R22, R19, PT ;  /* 0x000000131600b20c */ /* 0x000fc80003f86070 */
[----:B------:R-:W-:-:S04]  /*8520*/  @!P3 SEL R19, R18, 0x63400000, !P4 ;  /* 0x634000001213b807 */ /* 0x000fc80006000000 */
[----:B------:R-:W-:Y:S01]  /*8530*/  @!P3 LOP3.LUT R20, R19, 0x80000000, R13, 0xf8, !PT ;  /* 0x800000001314b812 */ /* 0x000fe200078ef80d */
[----:B0-----:R-:W-:-:S03]  /*8540*/  DFMA R14, R16, -R6, 1 ;  /* 0x3ff00000100e742b */ /* 0x001fc60000000806 */
[----:B------:R-:W-:Y:S02]  /*8550*/  @!P3 LOP3.LUT R21, R20, 0x100000, RZ, 0xfc, !PT ;  /* 0x001000001415b812 */ /* 0x000fe400078efcff */
[----:B------:R-:W-:-:S03]  /*8560*/  @!P3 MOV R20, RZ ;  /* 0x000000ff0014b202 */ /* 0x000fc60000000f00 */
[----:B------:R-:W-:-:S08]  /*8570*/  DFMA R14, R14, R14, R14 ;  /* 0x0000000e0e0e722b */ /* 0x000fd0000000000e */
[----:B------:R-:W-:Y:S01]  /*8580*/  DFMA R16, R16, R14, R16 ;  /* 0x0000000e1010722b */ /* 0x000fe20000000010 */
[----:B------:R-:W-:Y:S01]  /*8590*/  SEL R15, R18, 0x63400000, !P2 ;  /* 0x63400000120f7807 */ /* 0x000fe20005000000 */
[----:B------:R-:W-:-:S03]  /*85a0*/  IMAD.MOV.U32 R14, RZ, RZ, R12 ;  /* 0x000000ffff0e7224 */ /* 0x000fc600078e000c */
[----:B------:R-:W-:-:S03]  /*85b0*/  LOP3.LUT R15, R15, 0x800fffff, R13, 0xf8, !PT ;  /* 0x800fffff0f0f7812 */ /* 0x000fc600078ef80d */
[----:B------:R-:W-:-:S03]  /*85c0*/  DFMA R18, R16, -R6, 1 ;  /* 0x3ff000001012742b */ /* 0x000fc60000000806 */
[----:B------:R-:W-:-:S05]  /*85d0*/  @!P3 DFMA R14, R14, 2, -R20 ;  /* 0x400000000e0eb82b */ /* 0x000fca0000000814 */
[----:B------:R-:W-:-:S05]  /*85e0*/  DFMA R18, R16, R18, R16 ;  /* 0x000000121012722b */ /* 0x000fca0000000010 */
[----:B------:R-:W-:-:S03]  /*85f0*/  @!P3 LOP3.LUT R24, R15, 0x7ff00000, RZ, 0xc0, !PT ;  /* 0x7ff000000f18b812 */ /* 0x000fc600078ec0ff */
[----:B------:R-:W-:Y:S01]  /*8600*/  DMUL R16, R18, R14 ;  /* 0x0000000e12107228 */ /* 0x000fe20000000000 */
[----:B------:R-:W-:-:S04]  /*8610*/  IADD3 R25, PT, PT, R24, -0x1, RZ ;  /* 0xffffffff18197810 */ /* 0x000fc80007ffe0ff */
[----:B------:R-:W-:Y:S01]  /*8620*/  ISETP.GT.U32.AND P1, PT, R25, 0x7feffffe, PT ;  /* 0x7feffffe1900780c */ /* 0x000fe20003f24070 */
[----:B------:R-:W-:Y:S02]  /*8630*/  VIADD R25, R23, 0xffffffff ;  /* 0xffffffff17197836 */ /* 0x000fe40000000000 */
[----:B------:R-:W-:-:S03]  /*8640*/  DFMA R20, R16, -R6, R14 ;  /* 0x800000061014722b */ /* 0x000fc6000000000e */
[----:B------:R-:W-:-:S05]  /*8650*/  ISETP.GT.U32.OR P1, PT, R25, 0x7feffffe, P1 ;  /* 0x7feffffe1900780c */ /* 0x000fca0000f24470 */
[----:B------:R-:W-:-:S08]  /*8660*/  DFMA R20, R18, R20, R16 ;  /* 0x000000141214722b */ /* 0x000fd00000000010 */
[----:B------:R-:W-:Y:S05]  /*8670*/  @P1 BRA `(.L_x_176) ;  /* 0x0000000000701947 */ /* 0x000fea0003800000 */
[----:B------:R-:W-:Y:S02]  /*8680*/  LOP3.LUT R13, R9, 0x7ff00000, RZ, 0xc0, !PT ;  /* 0x7ff00000090d7812 */ /* 0x000fe400078ec0ff */
[----:B------:R-:W-:Y:S02]  /*8690*/  MOV R16, 0x1ca00000 ;  /* 0x1ca0000000107802 */ /* 0x000fe40000000f00 */
        /* <DEDUP_REMOVED lines=26> */
.L_x_176:
        /* <DEDUP_REMOVED lines=16> */
.L_x_179:
[----:B------:R-:W-:Y:S02]  /*8940*/  LOP3.LUT R17, R9, 0x80000, RZ, 0xfc, !PT ;  /* 0x0008000009117812 */ /* 0x000fe400078efcff */
[----:B------:R-:W-:Y:S01]  /*8950*/  MOV R16, R8 ;  /* 0x0000000800107202 */ /* 0x000fe20000000f00 */
[----:B------:R-:W-:Y:S06]  /*8960*/  BRA `(.L_x_177) ;  /* 0x0000000000087947 */ /* 0x000fec0003800000 */
.L_x_178:
[----:B------:R-:W-:Y:S01]  /*8970*/  LOP3.LUT R17, R13, 0x80000, RZ, 0xfc, !PT ;  /* 0x000800000d117812 */ /* 0x000fe200078efcff */
[----:B------:R-:W-:-:S07]  /*8980*/  IMAD.MOV.U32 R16, RZ, RZ, R12 ;  /* 0x000000ffff107224 */ /* 0x000fce00078e000c */
.L_x_177:
[----:B------:R-:W-:Y:S05]  /*8990*/  BSYNC.RECONVERGENT B3 ;  /* 0x0000000000037941 */ /* 0x000fea0003800200 */
.L_x_175:
[----:B------:R-:W-:Y:S01]  /*89a0*/  MOV R6, R0 ;  /* 0x0000000000067202 */ /* 0x000fe20000000f00 */
[----:B------:R-:W-:-:S04]  /*89b0*/  IMAD.MOV.U32 R7, RZ, RZ, 0x0 ;  /* 0x00000000ff077424 */ /* 0x000fc800078e00ff */
[----:B------:R-:W-:Y:S05]  /*89c0*/  RET.REL.NODEC R6 `(_Z12reduceKernelPfPiS0_iS_S0_S0_ifii) ;  /* 0xffffff74068c7950 */ /* 0x000fea0003c3ffff */
        .weak           $__internal_5_$__cuda_sm20_rcp_rn_f32_slowpath
        .type           $__internal_5_$__cuda_sm20_rcp_rn_f32_slowpath,@function
        .size           $__internal_5_$__cuda_sm20_rcp_rn_f32_slowpath,(.L_x_357 - $__internal_5_$__cuda_sm20_rcp_rn_f32_slowpath)
$__internal_5_$__cuda_sm20_rcp_rn_f32_slowpath:
[----:B------:R-:W-:Y:S01]  /*89d0*/  SHF.L.U32 R6, R0, 0x1, RZ ;  /* 0x0000000100067819 */ /* 0x000fe200000006ff */
[----:B------:R-:W-:Y:S03]  /*89e0*/  BSSY.RECONVERGENT B2, `(.L_x_180) ;  /* 0x0000030000027945 */ /* 0x000fe60003800200 */
[----:B------:R-:W-:-:S04]  /*89f0*/  SHF.R.U32.HI R13, RZ, 0x18, R6 ;  /* 0x00000018ff0d7819 */ /* 0x000fc80000011606 */
[----:B------:R-:W-:-:S13]  /*8a00*/  ISETP.NE.U32.AND P1, PT, R13, RZ, PT ;  /* 0x000000ff0d00720c */ /* 0x000fda0003f25070 */
[----:B------:R-:W-:Y:S05]  /*8a10*/  @P1 BRA `(.L_x_181) ;  /* 0x0000000000281947 */ /* 0x000fea0003800000 */
[----:B------:R-:W-:-:S05]  /*8a20*/  IMAD.SHL.U32 R6, R0, 0x2, RZ ;  /* 0x0000000200067824 */ /* 0x000fca00078e00ff */
        /* <DEDUP_REMOVED lines=9> */
.L_x_181:
[----:B------:R-:W-:-:S04]  /*8ac0*/  IADD3 R15, PT, PT, R13, -0xfd, RZ ;  /* 0xffffff030d0f7810 */ /* 0x000fc80007ffe0ff */
[----:B------:R-:W-:-:S13]  /*8ad0*/  ISETP.GT.U32.AND P1, PT, R15, 0x1, PT ;  /* 0x000000010f00780c */ /* 0x000fda0003f24070 */
[----:B------:R-:W-:Y:S05]  /*8ae0*/  @P1 BRA `(.L_x_183) ;  /* 0x0000000000781947 */ /* 0x000fea0003800000 */
[----:B------:R-:W-:Y:S01]  /*8af0*/  LOP3.LUT R6, R0, 0x7fffff, RZ, 0xc0, !PT ;  /* 0x007fffff00067812 */ /* 0x000fe200078ec0ff */
[----:B------:R-:W-:-:S03]  /*8b00*/  IMAD.MOV.U32 R14, RZ, RZ, 0x3 ;  /* 0x00000003ff0e7424 */ /* 0x000fc600078e00ff */
[----:B------:R-:W-:Y:S02]  /*8b10*/  LOP3.LUT R6, R6, 0x3f800000, RZ, 0xfc, !PT ;  /* 0x3f80000006067812 */ /* 0x000fe400078efcff */
[----:B------:R-:W-:Y:S02]  /*8b20*/  SHF.L.U32 R14, R14, R15, RZ ;  /* 0x0000000f0e0e7219 */ /* 0x000fe400000006ff */
[----:B------:R-:W0:Y:S02]  /*8b30*/  MUFU.RCP R7, R6 ;  /* 0x0000000600077308 */ /* 0x000e240000001000 */
        /* <DEDUP_REMOVED lines=8> */
[----:B------:R-:W-:Y:S02]  /*8bc0*/  LOP3.LUT R14, R14, R7, RZ, 0xc0, !PT ;  /* 0x000000070e0e7212 */ /* 0x000fe400078ec0ff */
[----:B------:R-:W-:-:S02]  /*8bd0*/  IADD3 R6, PT, PT, -R9, RZ, RZ ;  /* 0x000000ff09067210 */ /* 0x000fc40007ffe1ff */
[-C--:B------:R-:W-:Y:S02]  /*8be0*/  SHF.R.U32.HI R14, RZ, R15.reuse, R14 ;  /* 0x0000000fff0e7219 */ /* 0x080fe4000001160e */
[----:B------:R-:W-:Y:S02]  /*8bf0*/  LOP3.LUT P2, RZ, R6, R15, R7, 0xf8, !PT ;  /* 0x0000000f06ff7212 */ /* 0x000fe4000784f807 */
[C---:B------:R-:W-:Y:S02]  /*8c00*/  LOP3.LUT P1, RZ, R14.reuse, 0x1, RZ, 0xc0, !PT ;  /* 0x000000010eff7812 */ /* 0x040fe4000782c0ff */
[----:B------:R-:W-:-:S04]  /*8c10*/  LOP3.LUT P3, RZ, R14, 0x2, RZ, 0xc0, !PT ;  /* 0x000000020eff7812 */ /* 0x000fc8000786c0ff */
[----:B------:R-:W-:Y:S02]  /*8c20*/  PLOP3.LUT P1, PT, P1, P2, P3, 0xe0, 0x0 ;  /* 0x000000000000781c */ /* 0x000fe40000f25c30 */
[----:B------:R-:W-:Y:S02]  /*8c30*/  LOP3.LUT P2, RZ, R0, 0x7fffff, RZ, 0xc0, !PT ;  /* 0x007fffff00ff7812 */ /* 0x000fe4000784c0ff */
[----:B------:R-:W-:-:S05]  /*8c40*/  SEL R6, RZ, 0x1, !P1 ;  /* 0x00000001ff067807 */ /* 0x000fca0004800000 */
[----:B------:R-:W-:-:S05]  /*8c50*/  IMAD.MOV R6, RZ, RZ, -R6 ;  /* 0x000000ffff067224 */ /* 0x000fca00078e0a06 */
[----:B------:R-:W-:Y:S02]  /*8c60*/  ISETP.GE.AND P1, PT, R6, RZ, PT ;  /* 0x000000ff0600720c */ /* 0x000fe40003f26270 */
[----:B------:R-:W-:-:S04]  /*8c70*/  IADD3 R6, PT, PT, R13, -0xfc, RZ ;  /* 0xffffff040d067810 */ /* 0x000fc80007ffe0ff */
[----:B------:R-:W-:-:S07]  /*8c80*/  SHF.R.U32.HI R7, RZ, R6, R7 ;  /* 0x00000006ff077219 */ /* 0x000fce0000011607 */
[----:B------:R-:W-:-:S05]  /*8c90*/  @!P1 VIADD R7, R7, 0x1 ;  /* 0x0000000107079836 */ /* 0x000fca0000000000 */
[----:B------:R-:W-:-:S04]  /*8ca0*/  @!P2 SHF.L.U32 R7, R7, 0x1, RZ ;  /* 0x000000010707a819 */ /* 0x000fc800000006ff */
[----:B------:R-:W-:Y:S01]  /*8cb0*/  LOP3.LUT R7, R7, 0x80000000, R0, 0xf8, !PT ;  /* 0x8000000007077812 */ /* 0x000fe200078ef800 */
[----:B------:R-:W-:Y:S06]  /*8cc0*/  BRA `(.L_x_182) ;  /* 0x0000000000047947 */ /* 0x000fec0003800000 */
.L_x_183:
[----:B------:R0:W1:Y:S02]  /*8cd0*/  MUFU.RCP R7, R0 ;  /* 0x0000000000077308 */ /* 0x0000640000001000 */
.L_x_182:
[----:B------:R-:W-:Y:S05]  /*8ce0*/  BSYNC.RECONVERGENT B2 ;  /* 0x0000000000027941 */ /* 0x000fea0003800200 */
.L_x_180:
[----:B------:R-:W-:Y:S02]  /*8cf0*/  HFMA2 R9, -RZ, RZ, 0, 0 ;  /* 0x00000000ff097431 */ /* 0x000fe400000001ff */
[----:B01----:R-:W-:Y:S02]  /*8d00*/  IMAD.MOV.U32 R0, RZ, RZ, R7 ;  /* 0x000000ffff007224 */ /* 0x003fe400078e0007 */
[----:B------:R-:W-:Y:S05]  /*8d10*/  RET.REL.NODEC R8 `(_Z12reduceKernelPfPiS0_iS_S0_S0_ifii) ;  /* 0xffffff7008b87950 */ /* 0x000fea0003c3ffff */
.L_x_184:
        /* <DEDUP_REMOVED lines=14> */
.L_x_357:


//--------------------- .text._Z9mapKernelPfPiS0_iS_S0_S0_ii --------------------------
	.section	.text._Z9mapKernelPfPiS0_iS_S0_S0_ii,"ax",@progbits
	.align	128
        .global         _Z9mapKernelPfPiS0_iS_S0_S0_ii
        .type           _Z9mapKernelPfPiS0_iS_S0_S0_ii,@function
        .size           _Z9mapKernelPfPiS0_iS_S0_S0_ii,(.L_x_360 - _Z9mapKernelPfPiS0_iS_S0_S0_ii)
        .other          _Z9mapKernelPfPiS0_iS_S0_S0_ii,@"STO_CUDA_ENTRY STV_DEFAULT"
_Z9mapKernelPfPiS0_iS_S0_S0_ii:
.text._Z9mapKernelPfPiS0_iS_S0_S0_ii:
        /* <DEDUP_REMOVED lines=9> */
[----:B------:R-:W0:Y:S01]  /*0090*/  LDC R4, c[0x0][0x3b8] ;  /* 0x0000ee00ff047b82 */ /* 0x000e220000000800 */
[----:B------:R-:W1:Y:S01]  /*00a0*/  LDCU.64 UR6, c[0x0][0x358] ;  /* 0x00006b00ff0677ac */ /* 0x000e620008000a00 */
[----:B------:R-:W-:Y:S02]  /*00b0*/  CS2R R2, SRZ ;  /* 0x0000000000027805 */ /* 0x000fe4000001ff00 */
[----:B0-----:R-:W-:-:S13]  /*00c0*/  ISETP.GE.AND P0, PT, R4, 0x1, PT ;  /* 0x000000010400780c */ /* 0x001fda0003f06270 */
[----:B-1----:R-:W-:Y:S05]  /*00d0*/  @!P0 BRA `(.L_x_185) ;  /* 0x0000003400108947 */ /* 0x002fea0003800000 */
[----:B------:R-:W0:Y:S01]  /*00e0*/  LDCU UR4, c[0x0][0x3b8] ;  /* 0x00007700ff0477ac */ /* 0x000e220008000800 */
[C---:B------:R-:W-:Y:S02]  /*00f0*/  ISETP.GE.U32.AND P0, PT, R4.reuse, 0x8, PT ;  /* 0x000000080400780c */ /* 0x040fe40003f06070 */
[----:B------:R-:W-:Y:S01]  /*0100*/  LOP3.LUT R3, R4, 0x7, RZ, 0xc0, !PT ;  /* 0x0000000704037812 */ /* 0x000fe200078ec0ff */
[----:B0-----:R-:W-:-:S10]  /*0110*/  IMAD.U32 R12, RZ, RZ, UR4 ;  /* 0x00000004ff0c7e24 */ /* 0x001fd4000f8e00ff */
[----:B------:R-:W-:Y:S05]  /*0120*/  @!P0 BRA `(.L_x_186) ;  /* 0x0000001000188947 */ /* 0x000fea0003800000 */
[----:B------:R-:W0:Y:S01]  /*0130*/  LDC.64 R14, c[0x0][0x388] ;  /* 0x0000e200ff0e7b82 */ /* 0x000e220000000a00 */
[C---:B------:R-:W-:Y:S01]  /*0140*/  LOP3.LUT R2, R4.reuse, 0x7ffffff8, RZ, 0xc0, !PT ;  /* 0x7ffffff804027812 */ /* 0x040fe200078ec0ff */
[----:B------:R-:W-:-:S03]  /*0150*/  VIADD R4, R4, 0xfffffffc ;  /* 0xfffffffc04047836 */ /* 0x000fc60000000000 */
[----:B------:R-:W-:-:S07]  /*0160*/  IADD3 R2, PT, PT, -R2, RZ, RZ ;  /* 0x000000ff02027210 */ /* 0x000fce0007ffe1ff */
.L_x_187:
[----:B------:R-:W-:-:S04]  /*0170*/  VIADD R6, R4, 0x3 ;  /* 0x0000000304067836 */ /* 0x000fc80000000000 */
[----:B01----:R-:W-:-:S05]  /*0180*/  IMAD.WIDE.U32 R16, R6, 0x4, R14 ;  /* 0x0000000406107825 */ /* 0x003fca00078e000e */
[----:B------:R-:W2:Y:S01]  /*0190*/  LDG.E R8, desc[UR6][R16.64] ;  /* 0x0000000610087981 */ /* 0x000ea2000c1e1900 */
[----:B------:R-:W-:-:S04]  /*01a0*/  VIADD R10, R4, 0x2 ;  /* 0x00000002040a7836 */ /* 0x000fc80000000000 */
[----:B------:R-:W-:-:S05]  /*01b0*/  IMAD.WIDE.U32 R18, R10, 0x4, R14 ;  /* 0x000000040a127825 */ /* 0x000fca00078e000e */
[----:B------:R-:W3:Y:S01]  /*01c0*/  LDG.E R7, desc[UR6][R18.64] ;  /* 0x0000000612077981 */ /* 0x000ee2000c1e1900 */
[----:B------:R-:W-:-:S04]  /*01d0*/  VIADD R12, R4, 0x1 ;  /* 0x00000001040c7836 */ /* 0x000fc80000000000 */
[----:B------:R-:W-:-:S05]  /*01e0*/  IMAD.WIDE.U32 R22, R12, 0x4, R14 ;  /* 0x000000040c167825 */ /* 0x000fca00078e000e */
[----:B------:R0:W4:Y:S01]  /*01f0*/  LDG.E R9, desc[UR6][R22.64] ;  /* 0x0000000616097981 */ /* 0x000122000c1e1900 */
[----:B------:R-:W-:-:S05]  /*0200*/  IMAD.WIDE.U32 R24, R4, 0x4, R14 ;  /* 0x0000000404187825 */ /* 0x000fca00078e000e */
[----:B------:R-:W5:Y:S01]  /*0210*/  LDG.E R11, desc[UR6][R24.64] ;  /* 0x00000006180b7981 */ /* 0x000f62000c1e1900 */
[----:B------:R-:W-:-:S05]  /*0220*/  IADD3 R13, PT, PT, R4, -0x1, RZ ;  /* 0xffffffff040d7810 */ /* 0x000fca0007ffe0ff */
[----:B------:R-:W-:-:S06]  /*0230*/  IMAD.WIDE.U32 R20, R13, 0x4, R14 ;  /* 0x000000040d147825 */ /* 0x000fcc00078e000e */
[----:B------:R1:W5:Y:S01]  /*0240*/  LDG.E R20, desc[UR6][R20.64] ;  /* 0x0000000614147981 */ /* 0x000362000c1e1900 */
[----:B0-----:R-:W-:Y:S02]  /*0250*/  IABS R22, R5 ;  /* 0x0000000500167213 */ /* 0x001fe40000000000 */
[----:B--2---:R-:W-:-:S04]  /*0260*/  IABS R0, R8 ;  /* 0x0000000800007213 */ /* 0x004fc80000000000 */
[----:B------:R-:W0:Y:S01]  /*0270*/  I2F.RP R26, R0 ;  /* 0x00000000001a7306 */ /* 0x000e220000209400 */
[----:B---3--:R-:W-:-:S07]  /*0280*/  IABS R18, R7 ;  /* 0x0000000700127213 */ /* 0x008fce0000000000 */
[----:B------:R-:W2:Y:S08]  /*0290*/  I2F.RP R19, R18 ;  /* 0x0000001200137306 */ /* 0x000eb00000209400 */
[----:B0-----:R-:W0:Y:S08]  /*02a0*/  MUFU.RCP R26, R26 ;  /* 0x0000001a001a7308 */ /* 0x001e300000001000 */
[----:B--2---:R-:W-:Y:S01]  /*02b0*/  MUFU.RCP R19, R19 ;  /* 0x0000001300137308 */ /* 0x004fe20000001000 */
[----:B0-----:R-:W-:-:S07]  /*02c0*/  VIADD R16, R26, 0xffffffe ;  /* 0x0ffffffe1a107836 */ /* 0x001fce0000000000 */
[----:B------:R0:W2:Y:S02]  /*02d0*/  F2I.FTZ.U32.TRUNC.NTZ R17, R16 ;  /* 0x0000001000117305 */ /* 0x0000a4000021f000 */
[----:B0-----:R-:W-:Y:S02]  /*02e0*/  IMAD.MOV.U32 R16, RZ, RZ, RZ ;  /* 0x000000ffff107224 */ /* 0x001fe400078e00ff */
[----:B--2---:R-:W-:-:S04]  /*02f0*/  IMAD.MOV R23, RZ, RZ, -R17 ;  /* 0x000000ffff177224 */ /* 0x004fc800078e0a11 */
[----:B-1----:R-:W-:Y:S01]  /*0300*/  IMAD R21, R23, R0, RZ ;  /* 0x0000000017157224 */ /* 0x002fe200078e02ff */
[----:B------:R-:W-:-:S03]  /*0310*/  IABS R23, R8 ;  /* 0x0000000800177213 */ /* 0x000fc60000000000 */
[----:B------:R-:W-:Y:S01]  /*0320*/  IMAD.HI.U32 R17, R17, R21, R16 ;  /* 0x0000001511117227 */ /* 0x000fe200078e0010 */
[----:B------:R-:W-:-:S03]  /*0330*/  MOV R21, R22 ;  /* 0x0000001600157202 */ /* 0x000fc60000000f00 */
[----:B------:R-:W-:Y:S02]  /*0340*/  IMAD.MOV R22, RZ, RZ, -R23 ;  /* 0x000000ffff167224 */ /* 0x000fe400078e0a17 */
[----:B------:R-:W-:-:S04]  /*0350*/  IMAD.HI.U32 R16, R17, R21, RZ ;  /* 0x0000001511107227 */ /* 0x000fc800078e00ff */
[----:B------:R-:W-:Y:S02]  /*0360*/  IMAD R21, R16, R22, R21 ;  /* 0x0000001610157224 */ /* 0x000fe400078e0215 */
[----:B------:R-:W-:Y:S01]  /*0370*/  VIADD R17, R19, 0xffffffe ;  /* 0x0ffffffe13117836 */ /* 0x000fe20000000000 */
[----:B----4-:R-:W-:Y:S02]  /*0380*/  IABS R19, R9 ;  /* 0x0000000900137213 */ /* 0x010fe40000000000 */
[----:B------:R-:W-:Y:S02]  /*0390*/  ISETP.GT.U32.AND P1, PT, R0, R21, PT ;  /* 0x000000150000720c */ /* 0x000fe40003f24070 */
[----:B------:R-:W0:Y:S08]  /*03a0*/  I2F.RP R23, R19 ;  /* 0x0000001300177306 */ /* 0x000e300000209400 */
[----:B------:R-:W1:Y:S03]  /*03b0*/  F2I.FTZ.U32.TRUNC.NTZ R17, R17 ;  /* 0x0000001100117305 */ /* 0x000e66000021f000 */
[----:B------:R-:W-:Y:S01]  /*03c0*/  @!P1 IMAD.IADD R21, R21, 0x1, -R0 ;  /* 0x0000000115159824 */ /* 0x000fe200078e0a00 */
[----:B------:R-:W-:-:S02]  /*03d0*/  @!P1 IADD3 R16, PT, PT, R16, 0x1, RZ ;  /* 0x0000000110109810 */ /* 0x000fc40007ffe0ff */
[----:B------:R-:W-:Y:S02]  /*03e0*/  ISETP.NE.AND P1, PT, R8, RZ, PT ;  /* 0x000000ff0800720c */ /* 0x000fe40003f25270 */
[----:B------:R-:W-:Y:S01]  /*03f0*/  ISETP.GE.U32.AND P0, PT, R21, R0, PT ;  /* 0x000000001500720c */ /* 0x000fe20003f06070 */
[----:B0-----:R-:W0:Y:S01]  /*0400*/  MUFU.RCP R23, R23 ;  /* 0x0000001700177308 */ /* 0x001e220000001000 */
[----:B------:R-:W-:-:S04]  /*0410*/  LOP3.LUT R0, R5, R8, RZ, 0x3c, !PT ;  /* 0x0000000805007212 */ /* 0x000fc800078e3cff */
[----:B------:R-:W-:Y:S01]  /*0420*/  ISETP.GE.AND P2, PT, R0, RZ, PT ;  /* 0x000000ff0000720c */ /* 0x000fe20003f46270 */
[----:B-1----:R-:W-:-:S04]  /*0430*/  IMAD.MOV R21, RZ, RZ, -R17 ;  /* 0x000000ffff157224 */ /* 0x002fc800078e0a11 */
[----:B------:R-:W-:Y:S02]  /*0440*/  IMAD R21, R21, R18, RZ ;  /* 0x0000001215157224 */ /* 0x000fe400078e02ff */
[----:B------:R-:W-:-:S04]  /*0450*/  @P0 VIADD R16, R16, 0x1 ;  /* 0x0000000110100836 */ /* 0x000fc80000000000 */
[----:B------:R-:W-:Y:S02]  /*0460*/  IMAD.MOV.U32 R0, RZ, RZ, R16 ;  /* 0x000000ffff007224 */ /* 0x000fe400078e0010 */
[----:B------:R-:W-:-:S03]  /*0470*/  IMAD.MOV.U32 R16, RZ, RZ, RZ ;  /* 0x000000ffff107224 */ /* 0x000fc600078e00ff */
[----:B------:R-:W-:Y:S01]  /*0480*/  @!P2 IADD3 R0, PT, PT, -R0, RZ, RZ ;  /* 0x000000ff0000a210 */ /* 0x000fe20007ffe1ff */
[----:B------:R-:W-:Y:S01]  /*0490*/  IMAD.HI.U32 R16, R17, R21, R16 ;  /* 0x0000001511107227 */ /* 0x000fe200078e0010 */
[----:B------:R-:W-:Y:S02]  /*04a0*/  @!P1 LOP3.LUT R0, RZ, R8, RZ, 0x33, !PT ;  /* 0x00000008ff009212 */ /* 0x000fe400078e33ff */
[----:B------:R-:W-:Y:S02]  /*04b0*/  IABS R17, R7 ;  /* 0x0000000700117213 */ /* 0x000fe40000000000 */
[----:B------:R-:W-:-:S03]  /*04c0*/  IABS R21, R0 ;  /* 0x0000000000157213 */ /* 0x000fc60000000000 */
[----:B------:R-:W-:Y:S02]  /*04d0*/  IMAD.MOV R17, RZ, RZ, -R17 ;  /* 0x000000ffff117224 */ /* 0x000fe400078e0a11 */
[----:B------:R-:W-:Y:S01]  /*04e0*/  IMAD.HI.U32 R22, R16, R21, RZ ;  /* 0x0000001510167227 */ /* 0x000fe200078e00ff */
[----:B------:R-:W-:-:S03]  /*04f0*/  LOP3.LUT R16, R0, R7, RZ, 0x3c, !PT ;  /* 0x0000000700107212 */ /* 0x000fc600078e3cff */
[----:B------:R-:W-:Y:S01]  /*0500*/  IMAD R21, R22, R17, R21 ;  /* 0x0000001116157224 */ /* 0x000fe200078e0215 */
[----:B------:R-:W-:Y:S01]  /*0510*/  ISETP.GE.AND P2, PT, R16, RZ, PT ;  /* 0x000000ff1000720c */ /* 0x000fe20003f46270 */
[----:B0-----:R-:W-:-:S03]  /*0520*/  VIADD R17, R23, 0xffffffe ;  /* 0x0ffffffe17117836 */ /* 0x001fc60000000000 */
[----:B------:R-:W-:-:S03]  /*0530*/  ISETP.GT.U32.AND P1, PT, R18, R21, PT ;  /* 0x000000151200720c */ /* 0x000fc60003f24070 */
[----:B------:R-:W0:Y:S10]  /*0540*/  F2I.FTZ.U32.TRUNC.NTZ R17, R17 ;  /* 0x0000001100117305 */ /* 0x000e34000021f000 */
[----:B------:R-:W-:Y:S01]  /*0550*/  @!P1 IADD3 R21, PT, PT, R21, -R18, RZ ;  /* 0x8000001215159210 */ /* 0x000fe20007ffe0ff */
[----:B------:R-:W-:Y:S01]  /*0560*/  @!P1 VIADD R22, R22, 0x1 ;  /* 0x0000000116169836 */ /* 0x000fe20000000000 */
[----:B------:R-:W-:-:S02]  /*0570*/  ISETP.NE.AND P1, PT, R7, RZ, PT ;  /* 0x000000ff0700720c */ /* 0x000fc40003f25270 */
[----:B------:R-:W-:Y:S01]  /*0580*/  ISETP.GE.U32.AND P0, PT, R21, R18, PT ;  /* 0x000000121500720c */ /* 0x000fe20003f06070 */
[----:B0-----:R-:W-:Y:S01]  /*0590*/  IMAD.MOV R16, RZ, RZ, -R17 ;  /* 0x000000ffff107224 */ /* 0x001fe200078e0a11 */
[----:B-----5:R-:W-:-:S03]  /*05a0*/  IABS R18, R11 ;  /* 0x0000000b00127213 */ /* 0x020fc60000000000 */
[----:B------:R-:W-:Y:S01]  /*05b0*/  IMAD R23, R16, R19, RZ ;  /* 0x0000001310177224 */ /* 0x000fe200078e02ff */
[----:B------:R-:W0:Y:S01]  /*05c0*/  I2F.RP R21, R18 ;  /* 0x0000001200157306 */ /* 0x000e220000209400 */
[----:B------:R-:W-:-:S04]  /*05d0*/  IMAD.MOV.U32 R16, RZ, RZ, RZ ;  /* 0x000000ffff107224 */ /* 0x000fc800078e00ff */
[----:B------:R-:W-:Y:S01]  /*05e0*/  IMAD.HI.U32 R16, R17, R23, R16 ;  /* 0x0000001711107227 */ /* 0x000fe200078e0010 */
[----:B------:R-:W-:-:S03]  /*05f0*/  IABS R23, R9 ;  /* 0x0000000900177213 */ /* 0x000fc60000000000 */
[----:B------:R-:W-:Y:S02]  /*0600*/  @P0 VIADD R22, R22, 0x1 ;  /* 0x0000000116160836 */ /* 0x000fe40000000000 */
[----:B------:R-:W-:-:S03]  /*0610*/  IMAD.MOV R23, RZ, RZ, -R23 ;  /* 0x000000ffff177224 */ /* 0x000fc600078e0a17 */
[----:B------:R-:W-:Y:S01]  /*0620*/  @!P2 IADD3 R22, PT, PT, -R22, RZ, RZ ;  /* 0x000000ff1616a210 */ /* 0x000fe20007ffe1ff */
[----:B0-----:R-:W0:Y:S01]  /*0630*/  MUFU.RCP R21, R21 ;  /* 0x0000001500157308 */ /* 0x001e220000001000 */
[----:B------:R-:W-:-:S04]  /*0640*/  @!P1 LOP3.LUT R22, RZ, R7, RZ, 0x33, !PT ;  /* 0x00000007ff169212 */ /* 0x000fc800078e33ff */
[----:B------:R-:W-:-:S05]  /*0650*/  IABS R17, R22 ;  /* 0x0000001600117213 */ /* 0x000fca0000000000 */
[----:B------:R-:W-:-:S04]  /*0660*/  IMAD.HI.U32 R24, R16, R17, RZ ;  /* 0x0000001110187227 */ /* 0x000fc800078e00ff */
[----:B------:R-:W-:Y:S02]  /*0670*/  IMAD R16, R24, R23, R17 ;  /* 0x0000001718107224 */ /* 0x000fe400078e0211 */
[----:B0-----:R-:W-:Y:S01]  /*0680*/  VIADD R17, R21, 0xffffffe ;  /* 0x0ffffffe15117836 */ /* 0x001fe20000000000 */
[----:B------:R-:W-:Y:S02]  /*0690*/  IABS R21, R20 ;  /* 0x0000001400157213 */ /* 0x000fe40000000000 */
[----:B------:R-:W-:-:S03]  /*06a0*/  ISETP.GT.U32.AND P1, PT, R19, R16, PT ;  /* 0x000000101300720c */ /* 0x000fc60003f24070 */
[----:B------:R-:W0:Y:S10]  /*06b0*/  F2I.FTZ.U32.TRUNC.NTZ R17, R17 ;  /* 0x0000001100117305 */ /* 0x000e34000021f000 */
[----:B------:R-:W-:Y:S01]  /*06c0*/  @!P1 IADD3 R16, PT, PT, R16, -R19, RZ ;  /* 0x8000001310109210 */ /* 0x000fe20007ffe0ff */
[----:B------:R-:W-:Y:S01]  /*06d0*/  @!P1 VIADD R24, R24, 0x1 ;  /* 0x0000000118189836 */ /* 0x000fe20000000000 */
[----:B------:R-:W-:-:S02]  /*06e0*/  ISETP.NE.AND P1, PT, R9, RZ, PT ;  /* 0x000000ff0900720c */ /* 0x000fc40003f25270 */
[----:B------:R-:W-:Y:S01]  /*06f0*/  ISETP.GE.U32.AND P0, PT, R16, R19, PT ;  /* 0x000000131000720c */ /* 0x000fe20003f06070 */
[----:B0-----:R-:W-:Y:S01]  /*0700*/  IMAD.MOV R19, RZ, RZ, -R17 ;  /* 0x000000ffff137224 */ /* 0x001fe200078e0a11 */
[----:B------:R-:W-:-:S03]  /*0710*/  LOP3.LUT R16, R22, R9, RZ, 0x3c, !PT ;  /* 0x0000000916107212 */ /* 0x000fc600078e3cff */
[----:B------:R-:W-:Y:S01]  /*0720*/  IMAD R19, R19, R18, RZ ;  /* 0x0000001213137224 */ /* 0x000fe200078e02ff */
[----:B------:R-:W-:Y:S01]  /*0730*/  ISETP.GE.AND P2, PT, R16, RZ, PT ;  /* 0x000000ff1000720c */ /* 0x000fe20003f46270 */
[----:B------:R-:W-:-:S04]  /*0740*/  IMAD.MOV.U32 R16, RZ, RZ, RZ ;  /* 0x000000ffff107224 */ /* 0x000fc800078e00ff */
[----:B------:R-:W-:Y:S01]  /*0750*/  IMAD.HI.U32 R16, R17, R19, R16 ;  /* 0x0000001311107227 */ /* 0x000fe200078e0010 */
[----:B------:R-:W-:-:S03]  /*0760*/  IABS R17, R11 ;  /* 0x0000000b00117213 */ /* 0x000fc60000000000 */
[----:B------:R-:W-:Y:S02]  /*0770*/  IMAD.MOV.U32 R19, RZ, RZ, R21 ;  /* 0x000000ffff137224 */ /* 0x000fe400078e0015 */
[----:B------:R-:W-:Y:S02]  /*0780*/  @P0 VIADD R24, R24, 0x1 ;  /* 0x0000000118180836 */ /* 0x000fe40000000000 */
[----:B------:R-:W0:Y:S01]  /*0790*/  I2F.RP R23, R19 ;  /* 0x0000001300177306 */ /* 0x000e220000209400 */
[----:B------:R-:W-:Y:S02]  /*07a0*/  IMAD.MOV R26, RZ, RZ, -R17 ;  /* 0x000000ffff1a7224 */ /* 0x000fe400078e0a11 */
[----:B------:R-:W-:Y:S02]  /*07b0*/  @!P2 IADD3 R24, PT, PT, -R24, RZ, RZ ;  /* 0x000000ff1818a210 */ /* 0x000fe40007ffe1ff */
[----:B------:R-:W-:-:S04]  /*07c0*/  @!P1 LOP3.LUT R24, RZ, R9, RZ, 0x33, !PT ;  /* 0x00000009ff189212 */ /* 0x000fc800078e33ff */
[----:B------:R-:W-:-:S05]  /*07d0*/  IABS R25, R24 ;  /* 0x0000001800197213 */ /* 0x000fca0000000000 */
[----:B------:R-:W-:Y:S01]  /*07e0*/  IMAD.HI.U32 R21, R16, R25, RZ ;  /* 0x0000001910157227 */ /* 0x000fe200078e00ff */
[----:B0-----:R-:W0:Y:S01]  /*07f0*/  MUFU.RCP R23, R23 ;  /* 0x0000001700177308 */ /* 0x001e220000001000 */
[----:B------:R-:W-:Y:S02]  /*0800*/  LOP3.LUT R16, R24, R11, RZ, 0x3c, !PT ;  /* 0x0000000b18107212 */ /* 0x000fe400078e3cff */
[----:B------:R-:W-:Y:S02]  /*0810*/  IMAD R25, R21, R26, R25 ;  /* 0x0000001a15197224 */ /* 0x000fe400078e0219 */
[----:B------:R-:W-:-:S03]  /*0820*/  ISETP.GE.AND P2, PT, R16, RZ, PT ;  /* 0x000000ff1000720c */ /* 0x000fc60003f46270 */
[----:B------:R-:W-:Y:S02]  /*0830*/  ISETP.GT.U32.AND P1, PT, R18, R25, PT ;  /* 0x000000191200720c */ /* 0x000fe40003f24070 */
[----:B0-----:R-:W-:-:S11]  /*0840*/  IADD3 R17, PT, PT, R23, 0xffffffe, RZ ;  /* 0x0ffffffe17117810 */ /* 0x001fd60007ffe0ff */
[----:B------:R-:W-:Y:S01]  /*0850*/  @!P1 IMAD.IADD R25, R25, 0x1, -R18 ;  /* 0x0000000119199824 */ /* 0x000fe200078e0a12 */
[----:B------:R-:W0:Y:S01]  /*0860*/  F2I.FTZ.U32.TRUNC.NTZ R17, R17 ;  /* 0x0000001100117305 */ /* 0x000e22000021f000 */
[----:B------:R-:W-:Y:S01]  /*0870*/  @!P1 VIADD R21, R21, 0x1 ;  /* 0x0000000115159836 */ /* 0x000fe20000000000 */
[----:B------:R-:W-:Y:S02]  /*0880*/  ISETP.NE.AND P1, PT, R11, RZ, PT ;  /* 0x000000ff0b00720c */ /* 0x000fe40003f25270 */
[----:B------:R-:W-:Y:S02]  /*0890*/  ISETP.GE.U32.AND P0, PT, R25, R18, PT ;  /* 0x000000121900720c */ /* 0x000fe40003f06070 */
[----:B------:R-:W-:-:S05]  /*08a0*/  IABS R18, R20 ;  /* 0x0000001400127213 */ /* 0x000fca0000000000 */
[----:B------:R-:W-:Y:S01]  /*08b0*/  IMAD.MOV R26, RZ, RZ, -R18 ;  /* 0x000000ffff1a7224 */ /* 0x000fe200078e0a12 */
[----:B0-----:R-:W-:-:S05]  /*08c0*/  IADD3 R16, PT, PT, RZ, -R17, RZ ;  /* 0x80000011ff107210 */ /* 0x001fca0007ffe0ff */
[----:B------:R-:W-:Y:S02]  /*08d0*/  @P0 VIADD R21, R21, 0x1 ;  /* 0x0000000115150836 */ /* 0x000fe40000000000 */
[----:B------:R-:W-:Y:S02]  /*08e0*/  IMAD R23, R16, R19, RZ ;  /* 0x0000001310177224 */ /* 0x000fe400078e02ff */
[----:B------:R-:W-:Y:S01]  /*08f0*/  @!P2 IMAD.MOV R21, RZ, RZ, -R21 ;  /* 0x000000ffff15a224 */ /* 0x000fe200078e0a15 */
[----:B------:R-:W-:Y:S01]  /*0900*/  @!P1 LOP3.LUT R21, RZ, R11, RZ, 0x33, !PT ;  /* 0x0000000bff159212 */ /* 0x000fe200078e33ff */
[----:B------:R-:W-:-:S04]  /*0910*/  IMAD.MOV.U32 R16, RZ, RZ, RZ ;  /* 0x000000ffff107224 */ /* 0x000fc800078e00ff */
[----:B------:R-:W-:Y:S01]  /*0920*/  IMAD.HI.U32 R16, R17, R23, R16 ;  /* 0x0000001711107227 */ /* 0x000fe200078e0010 */
[----:B------:R-:W-:Y:S02]  /*0930*/  IABS R17, R21 ;  /* 0x0000001500117213 */ /* 0x000fe40000000000 */
[----:B------:R-:W-:-:S03]  /*0940*/  IADD3 R23, PT, PT, R4, -0x2, RZ ;  /* 0xfffffffe04177810 */ /* 0x000fc60007ffe0ff */
[----:B------:R-:W-:-:S04]  /*0950*/  IMAD.HI.U32 R18, R16, R17, RZ ;  /* 0x0000001110127227 */ /* 0x000fc800078e00ff */
[----:B------:R-:W-:Y:S02]  /*0960*/  IMAD R26, R18, R26, R17 ;  /* 0x0000001a121a7224 */ /* 0x000fe400078e0211 */
[----:B------:R-:W-:-:S05]  /*0970*/  IMAD.WIDE.U32 R16, R23, 0x4, R14 ;  /* 0x0000000417107825 */ /* 0x000fca00078e000e */
[----:B------:R-:W2:Y:S01]  /*0980*/  LDG.E R25, desc[UR6][R16.64] ;  /* 0x0000000610197981 */ /* 0x000ea2000c1e1900 */
[----:B------:R-:W-:Y:S01]  /*0990*/  ISETP.GT.U32.AND P1, PT, R19, R26, PT ;  /* 0x0000001a1300720c */ /* 0x000fe20003f24070 */
[----:B------:R-:W-:Y:S02]  /*09a0*/  IMAD.MOV R28, RZ, RZ, -R0 ;  /* 0x000000ffff1c7224 */ /* 0x000fe400078e0a00 */
[----:B------:R-:W-:Y:S02]  /*09b0*/  IMAD R6, R6, 0x4, R1 ;  /* 0x0000000406067824 */ /* 0x000fe400078e0201 */
[----:B------:R-:W-:Y:S01]  /*09c0*/  IMAD R5, R8, R28, R5 ;  /* 0x0000001c08057224 */ /* 0x000fe200078e0205 */
[----:B------:R-:W-:-:S04]  /*09d0*/  LOP3.LUT R8, R21, R20, RZ, 0x3c, !PT ;  /* 0x0000001415087212 */ /* 0x000fc800078e3cff */
[----:B------:R-:W-:Y:S01]  /*09e0*/  ISETP.GE.AND P2, PT, R8, RZ, PT ;  /* 0x000000ff0800720c */ /* 0x000fe20003f46270 */
[----:B------:R0:W-:Y:S02]  /*09f0*/  STL [R6], R5 ;  /* 0x0000000506007387 */ /* 0x0001e40000100800 */
[----:B------:R-:W-:Y:S01]  /*0a00*/  @!P1 IMAD.IADD R26, R26, 0x1, -R19 ;  /* 0x000000011a1a9824 */ /* 0x000fe200078e0a13 */
[----:B------:R-:W-:Y:S02]  /*0a10*/  @!P1 IADD3 R18, PT, PT, R18, 0x1, RZ ;  /* 0x0000000112129810 */ /* 0x000fe40007ffe0ff */
[----:B------:R-:W-:Y:S02]  /*0a20*/  ISETP.NE.AND P1, PT, R20, RZ, PT ;  /* 0x000000ff1400720c */ /* 0x000fe40003f25270 */
[----:B------:R-:W-:Y:S02]  /*0a30*/  ISETP.GE.U32.AND P0, PT, R26, R19, PT ;  /* 0x000000131a00720c */ /* 0x000fe40003f06070 */
[----:B0-----:R-:W-:-:S11]  /*0a40*/  IADD3 R5, PT, PT, R4, -0x3, RZ ;  /* 0xfffffffd04057810 */ /* 0x001fd60007ffe0ff */
[----:B------:R-:W-:-:S05]  /*0a50*/  @P0 VIADD R18, R18, 0x1 ;  /* 0x0000000112120836 */ /* 0x000fca0000000000 */
[----:B------:R-:W-:Y:S01]  /*0a60*/  MOV R8, R18 ;  /* 0x0000001200087202 */ /* 0x000fe20000000f00 */
[----:B------:R-:W-:-:S04]  /*0a70*/  IMAD.MOV.U32 R18, RZ, RZ, RZ ;  /* 0x000000ffff127224 */ /* 0x000fc800078e00ff */
[----:B------:R-:W-:Y:S01]  /*0a80*/  @!P2 IMAD.MOV R8, RZ, RZ, -R8 ;  /* 0x000000ffff08a224 */ /* 0x000fe200078e0a08 */
[----:B------:R-:W-:Y:S02]  /*0a90*/  @!P1 LOP3.LUT R8, RZ, R20, RZ, 0x33, !PT ;  /* 0x00000014ff089212 */ /* 0x000fe400078e33ff */
[----:B--2---:R-:W-:-:S04]  /*0aa0*/  IABS R26, R25 ;  /* 0x00000019001a7213 */ /* 0x004fc80000000000 */
[----:B------:R-:W0:Y:S08]  /*0ab0*/  I2F.RP R27, R26 ;  /* 0x0000001a001b7306 */ /* 0x000e300000209400 */
[----:B0-----:R-:W0:Y:S02]  /*0ac0*/  MUFU.RCP R27, R27 ;  /* 0x0000001b001b7308 */ /* 0x001e240000001000 */
[----:B0-----:R-:W-:-:S06]  /*0ad0*/  VIADD R19, R27, 0xffffffe ;  /* 0x0ffffffe1b137836 */ /* 0x001fcc0000000000 */
[----:B------:R-:W0:Y:S02]  /*0ae0*/  F2I.FTZ.U32.TRUNC.NTZ R19, R19 ;  /* 0x0000001300137305 */ /* 0x000e24000021f000 */
[----:B0-----:R-:W-:-:S04]  /*0af0*/  IMAD.MOV R17, RZ, RZ, -R19 ;  /* 0x000000ffff117224 */ /* 0x001fc800078e0a13 */
[----:B------:R-:W-:-:S04]  /*0b00*/  IMAD R17, R17, R26, RZ ;  /* 0x0000001a11117224 */ /* 0x000fc800078e02ff */
[----:B------:R-:W-:Y:S01]  /*0b10*/  IMAD.HI.U32 R16, R19, R17, R18 ;  /* 0x0000001113107227 */ /* 0x000fe200078e0012 */
[----:B------:R-:W-:Y:S02]  /*0b20*/  IABS R18, R25 ;  /* 0x0000001900127213 */ /* 0x000fe40000000000 */
[----:B------:R-:W-:-:S03]  /*0b30*/  IABS R17, R8 ;  /* 0x0000000800117213 */ /* 0x000fc60000000000 */
[----:B------:R-:W-:Y:S02]  /*0b40*/  IMAD.MOV R18, RZ, RZ, -R18 ;  /* 0x000000ffff127224 */ /* 0x000fe400078e0a12 */
[----:B------:R-:W-:-:S04]  /*0b50*/  IMAD.HI.U32 R16, R16, R17, RZ ;  /* 0x0000001110107227 */ /* 0x000fc800078e00ff */
[----:B------:R-:W-:Y:S02]  /*0b60*/  IMAD R17, R16, R18, R17 ;  /* 0x0000001210117224 */ /* 0x000fe400078e0211 */
[----:B------:R-:W-:-:S06]  /*0b70*/  IMAD.WIDE.U32 R18, R5, 0x4, R14 ;  /* 0x0000000405127825 */ /* 0x000fcc00078e000e */
[----:B------:R0:W2:Y:S01]  /*0b80*/  LDG.E R18, desc[UR6][R18.64] ;  /* 0x0000000612127981 */ /* 0x0000a2000c1e1900 */
[----:B------:R-:W-:Y:S01]  /*0b90*/  ISETP.GT.U32.AND P1, PT, R26, R17, PT ;  /* 0x000000111a00720c */ /* 0x000fe20003f24070 */
[----:B------:R-:W-:-:S04]  /*0ba0*/  IMAD.MOV R27, RZ, RZ, -R22 ;  /* 0x000000ffff1b7224 */ /* 0x000fc800078e0a16 */
[----:B------:R-:W-:Y:S01]  /*0bb0*/  IMAD R0, R7, R27, R0 ;  /* 0x0000001b07007224 */ /* 0x000fe200078e0200 */
[----:B------:R-:W-:-:S04]  /*0bc0*/  LOP3.LUT R7, R8, R25, RZ, 0x3c, !PT ;  /* 0x0000001908077212 */ /* 0x000fc800078e3cff */
[----:B------:R-:W-:Y:S01]  /*0bd0*/  ISETP.GE.AND P2, PT, R7, RZ, PT ;  /* 0x000000ff0700720c */ /* 0x000fe20003f46270 */
[----:B------:R-:W-:Y:S02]  /*0be0*/  IMAD R7, R10, 0x4, R1 ;  /* 0x000000040a077824 */ /* 0x000fe400078e0201 */
[----:B------:R-:W-:Y:S01]  /*0bf0*/  @!P1 IMAD.IADD R17, R17, 0x1, -R26 ;  /* 0x0000000111119824 */ /* 0x000fe200078e0a1a */
[----:B------:R-:W-:Y:S02]  /*0c00*/  @!P1 IADD3 R16, PT, PT, R16, 0x1, RZ ;  /* 0x0000000110109810 */ /* 0x000fe40007ffe0ff */
[----:B------:R-:W-:Y:S01]  /*0c10*/  ISETP.NE.AND P1, PT, R25, RZ, PT ;  /* 0x000000ff1900720c */ /* 0x000fe20003f25270 */
[----:B------:R1:W-:Y:S01]  /*0c20*/  STL [R7], R0 ;  /* 0x0000000007007387 */ /* 0x0003e20000100800 */
[----:B------:R-:W-:Y:S01]  /*0c30*/  ISETP.GE.U32.AND P0, PT, R17, R26, PT ;  /* 0x0000001a1100720c */ /* 0x000fe20003f06070 */
[----:B-1----:R-:W-:-:S12]  /*0c40*/  VIADD R0, R4, 0xfffffffc ;  /* 0xfffffffc04007836 */ /* 0x002fd80000000000 */
[----:B------:R-:W-:-:S05]  /*0c50*/  @P0 VIADD R16, R16, 0x1 ;  /* 0x0000000110100836 */ /* 0x000fca0000000000 */
[----:B0-----:R-:W-:Y:S01]  /*0c60*/  MOV R19, R16 ;  /* 0x0000001000137202 */ /* 0x001fe20000000f00 */
        /* <DEDUP_REMOVED lines=12> */
[----:B------:R-:W-:Y:S02]  /*0d30*/  IABS R17, R19 ;  /* 0x0000001300117213 */ /* 0x000fe40000000000 */
[----:B------:R-:W-:-:S03]  /*0d40*/  IADD3 R16, PT, PT, RZ, -R16, RZ ;  /* 0x80000010ff107210 */ /* 0x000fc60007ffe0ff */
[----:B------:R-:W-:-:S04]  /*0d50*/  IMAD.HI.U32 R10, R10, R17, RZ ;  /* 0x000000110a0a7227 */ /* 0x000fc800078e00ff */
[----:B------:R-:W-:Y:S02]  /*0d60*/  IMAD R7, R10, R16, R17 ;  /* 0x000000100a077224 */ /* 0x000fe400078e0211 */
[----:B------:R-:W-:-:S06]  /*0d70*/  IMAD.WIDE.U32 R16, R0, 0x4, R14 ;  /* 0x0000000400107825 */ /* 0x000fcc00078e000e */
[----:B------:R-:W2:Y:S01]  /*0d80*/  LDG.E R16, desc[UR6][R16.64] ;  /* 0x0000000610107981 */ /* 0x000ea2000c1e1900 */
[----:B------:R-:W-:Y:S01]  /*0d90*/  ISETP.GT.U32.AND P1, PT, R6, R7, PT ;  /* 0x000000070600720c */ /* 0x000fe20003f24070 */
[--C-:B------:R-:W-:Y:S02]  /*0da0*/  IMAD R12, R12, 0x4, R1.reuse ;  /* 0x000000040c0c7824 */ /* 0x100fe400078e0201 */
[----:B------:R-:W-:Y:S02]  /*0db0*/  IMAD R13, R13, 0x4, R1 ;  /* 0x000000040d0d7824 */ /* 0x000fe400078e0201 */
[----:B------:R-:W-:-:S08]  /*0dc0*/  VIADD R2, R2, 0x8 ;  /* 0x0000000802027836 */ /* 0x000fd00000000000 */
[----:B------:R-:W-:Y:S02]  /*0dd0*/  @!P1 IMAD.IADD R7, R7, 0x1, -R6 ;  /* 0x0000000107079824 */ /* 0x000fe400078e0a06 */
[----:B------:R-:W-:Y:S01]  /*0de0*/  @!P1 VIADD R10, R10, 0x1 ;  /* 0x000000010a0a9836 */ /* 0x000fe20000000000 */
[----:B------:R-:W-:Y:S02]  /*0df0*/  ISETP.NE.AND P1, PT, R18, RZ, PT ;  /* 0x000000ff1200720c */ /* 0x000fe40003f25270 */
[----:B------:R-:W-:Y:S01]  /*0e00*/  ISETP.GE.U32.AND P0, PT, R7, R6, PT ;  /* 0x000000060700720c */ /* 0x000fe20003f06070 */
[----:B------:R-:W-:-:S04]  /*0e10*/  IMAD.MOV R6, RZ, RZ, -R24 ;  /* 0x000000ffff067224 */ /* 0x000fc800078e0a18 */
[----:B------:R-:W-:Y:S01]  /*0e20*/  IMAD R9, R9, R6, R22 ;  /* 0x0000000609097224 */ /* 0x000fe200078e0216 */
[----:B------:R-:W-:-:S04]  /*0e30*/  LOP3.LUT R6, R19, R18, RZ, 0x3c, !PT ;  /* 0x0000001213067212 */ /* 0x000fc800078e3cff */
[----:B------:R-:W-:Y:S01]  /*0e40*/  ISETP.GE.AND P2, PT, R6, RZ, PT ;  /* 0x000000ff0600720c */ /* 0x000fe20003f46270 */
[----:B------:R-:W-:Y:S01]  /*0e50*/  IMAD.MOV.U32 R6, RZ, RZ, RZ ;  /* 0x000000ffff067224 */ /* 0x000fe200078e00ff */
[----:B------:R0:W-:Y:S01]  /*0e60*/  STL [R12], R9 ;  /* 0x000000090c007387 */ /* 0x0001e20000100800 */
[----:B------:R-:W-:-:S10]  /*0e70*/  @P0 IADD3 R10, PT, PT, R10, 0x1, RZ ;  /* 0x000000010a0a0810 */ /* 0x000fd40007ffe0ff */
[----:B------:R-:W-:Y:S02]  /*0e80*/  @!P2 IADD3 R10, PT, PT, -R10, RZ, RZ ;  /* 0x000000ff0a0aa210 */ /* 0x000fe40007ffe1ff */
[----:B------:R-:W-:-:S05]  /*0e90*/  @!P1 LOP3.LUT R10, RZ, R18, RZ, 0x33, !PT ;  /* 0x00000012ff0a9212 */ /* 0x000fca00078e33ff */
[----:B0-----:R-:W-:-:S04]  /*0ea0*/  IMAD.MOV R9, RZ, RZ, -R10 ;  /* 0x000000ffff097224 */ /* 0x001fc800078e0a0a */
[----:B------:R-:W-:Y:S02]  /*0eb0*/  IMAD R18, R18, R9, R19 ;  /* 0x0000000912127224 */ /* 0x000fe400078e0213 */
[----:B------:R-:W-:Y:S01]  /*0ec0*/  IMAD R9, R0, 0x4, R1 ;  /* 0x0000000400097824 */ /* 0x000fe200078e0201 */
[----:B--2---:R-:W-:-:S04]  /*0ed0*/  IABS R26, R16 ;  /* 0x00000010001a7213 */ /* 0x004fc80000000000 */
[----:B------:R-:W0:Y:S08]  /*0ee0*/  I2F.RP R27, R26 ;  /* 0x0000001a001b7306 */ /* 0x000e300000209400 */
[----:B0-----:R-:W0:Y:S02]  /*0ef0*/  MUFU.RCP R27, R27 ;  /* 0x0000001b001b7308 */ /* 0x001e240000001000 */
[----:B0-----:R-:W-:-:S06]  /*0f00*/  IADD3 R7, PT, PT, R27, 0xffffffe, RZ ;  /* 0x0ffffffe1b077810 */ /* 0x001fcc0007ffe0ff */
        /* <DEDUP_REMOVED lines=8> */
[----:B------:R-:W-:-:S05]  /*0f90*/  IMAD R7, R6, R17, R7 ;  /* 0x0000001106077224 */ /* 0x000fca00078e0207 */
[----:B------:R-:W-:-:S13]  /*0fa0*/  ISETP.GT.U32.AND P1, PT, R26, R7, PT ;  /* 0x000000071a00720c */ /* 0x000fda0003f24070 */
[-C--:B------:R-:W-:Y:S01]  /*0fb0*/  @!P1 IADD3 R7, PT, PT, R7, -R26.reuse, RZ ;  /* 0x8000001a07079210 */ /* 0x080fe20007ffe0ff */
[----:B------:R-:W-:Y:S01]  /*0fc0*/  @!P1 VIADD R6, R6, 0x1 ;  /* 0x0000000106069836 */ /* 0x000fe20000000000 */
[----:B------:R-:W-:Y:S02]  /*0fd0*/  ISETP.NE.AND P1, PT, R16, RZ, PT ;  /* 0x000000ff1000720c */ /* 0x000fe40003f25270 */
[----:B------:R-:W-:Y:S02]  /*0fe0*/  ISETP.GE.U32.AND P0, PT, R7, R26, PT ;  /* 0x0000001a0700720c */ /* 0x000fe40003f06070 */
[----:B------:R-:W-:-:S04]  /*0ff0*/  LOP3.LUT R7, R10, R16, RZ, 0x3c, !PT ;  /* 0x000000100a077212 */ /* 0x000fc800078e3cff */
[----:B------:R-:W-:Y:S02]  /*1000*/  ISETP.GE.AND P2, PT, R7, RZ, PT ;  /* 0x000000ff0700720c */ /* 0x000fe40003f46270 */
[----:B------:R-:W-:-:S05]  /*1010*/  IADD3 R7, PT, PT, -R21, RZ, RZ ;  /* 0x000000ff15077210 */ /* 0x000fca0007ffe1ff */
[----:B------:R-:W-:Y:S01]  /*1020*/  @P0 VIADD R6, R6, 0x1 ;  /* 0x0000000106060836 */ /* 0x000fe20000000000 */
[----:B------:R-:W-:Y:S01]  /*1030*/  ISETP.NE.AND P0, PT, R2, RZ, PT ;  /* 0x000000ff0200720c */ /* 0x000fe20003f05270 */
[----:B------:R-:W-:Y:S02]  /*1040*/  IMAD R11, R11, R7, R24 ;  /* 0x000000070b0b7224 */ /* 0x000fe400078e0218 */
[----:B------:R-:W-:Y:S02]  /*1050*/  IMAD.MOV R7, RZ, RZ, -R8 ;  /* 0x000000ffff077224 */ /* 0x000fe400078e0a08 */
[----:B------:R-:W-:Y:S01]  /*1060*/  @!P2 IMAD.MOV R6, RZ, RZ, -R6 ;  /* 0x000000ffff06a224 */ /* 0x000fe200078e0a06 */
[----:B------:R-:W-:Y:S01]  /*1070*/  @!P1 LOP3.LUT R6, RZ, R16, RZ, 0x33, !PT ;  /* 0x00000010ff069212 */ /* 0x000fe200078e33ff */
[----:B------:R-:W-:Y:S01]  /*1080*/  IMAD R20, R20, R7, R21 ;  /* 0x0000000714147224 */ /* 0x000fe200078e0215 */
[----:B------:R-:W-:-:S03]  /*1090*/  IADD3 R7, PT, PT, -R19, RZ, RZ ;  /* 0x000000ff13077210 */ /* 0x000fc60007ffe1ff */
[----:B------:R-:W-:Y:S02]  /*10a0*/  IMAD.MOV R17, RZ, RZ, -R6 ;  /* 0x000000ffff117224 */ /* 0x000fe400078e0a06 */
[----:B------:R-:W-:Y:S01]  /*10b0*/  IMAD R25, R25, R7, R8 ;  /* 0x0000000719197224 */ /* 0x000fe200078e0208 */
[----:B------:R-:W-:Y:S01]  /*10c0*/  LEA R8, R4, R1, 0x2 ;  /* 0x0000000104087211 */ /* 0x000fe200078e10ff */
[----:B------:R-:W-:Y:S01]  /*10d0*/  IMAD R16, R16, R17, R10 ;  /* 0x0000001110107224 */ /* 0x000fe200078e020a */
[----:B------:R-:W-:Y:S01]  /*10e0*/  LEA R7, R5, R1, 0x2 ;  /* 0x0000000105077211 */ /* 0x000fe200078e10ff */
[----:B------:R-:W-:Y:S01]  /*10f0*/  IMAD R10, R23, 0x4, R1 ;  /* 0x00000004170a7824 */ /* 0x000fe200078e0201 */
[----:B------:R-:W-:Y:S01]  /*1100*/  IADD3 R4, PT, PT, R4, -0x8, RZ ;  /* 0xfffffff804047810 */ /* 0x000fe20007ffe0ff */
[----:B------:R1:W-:Y:S01]  /*1110*/  STL [R8], R11 ;  /* 0x0000000b08007387 */ /* 0x0003e20000100800 */
[----:B------:R-:W-:-:S03]  /*1120*/  IMAD.MOV.U32 R5, RZ, RZ, R6 ;  /* 0x000000ffff057224 */ /* 0x000fc600078e0006 */
[----:B------:R1:W-:Y:S04]  /*1130*/  STL [R13], R20 ;  /* 0x000000140d007387 */ /* 0x0003e80000100800 */
[----:B------:R1:W-:Y:S04]  /*1140*/  STL [R10], R25 ;  /* 0x000000190a007387 */ /* 0x0003e80000100800 */
[----:B------:R1:W-:Y:S04]  /*1150*/  STL [R7], R18 ;  /* 0x0000001207007387 */ /* 0x0003e80000100800 */
[----:B------:R1:W-:Y:S01]  /*1160*/  STL [R9], R16 ;  /* 0x0000001009007387 */ /* 0x0003e20000100800 */
[----:B------:R-:W-:Y:S05]  /*1170*/  @P0 BRA `(.L_x_187) ;  /* 0xffffffec00fc0947 */ /* 0x000fea000383ffff */
[----:B------:R-:W-:-:S07]  /*1180*/  VIADD R12, R4, 0x4 ;  /* 0x00000004040c7836 */ /* 0x000fce0000000000 */
.L_x_186:
[----:B------:R-:W-:-:S13]  /*1190*/  ISETP.NE.AND P0, PT, R3, RZ, PT ;  /* 0x000000ff0300720c */ /* 0x000fda0003f05270 */
[----:B------:R-:W-:Y:S05]  /*11a0*/  @!P0 BRA `(.L_x_188) ;  /* 0x0000000c00c08947 */ /* 0x000fea0003800000 */
[----:B------:R-:W0:Y:S01]  /*11b0*/  LDCU UR4, c[0x0][0x3b8] ;  /* 0x00007700ff0477ac */ /* 0x000e220008000800 */
[----:B------:R-:W-:Y:S01]  /*11c0*/  ISETP.GE.U32.AND P0, PT, R3, 0x4, PT ;  /* 0x000000040300780c */ /* 0x000fe20003f06070 */
[----:B0-----:R-:W-:-:S04]  /*11d0*/  ULOP3.LUT UR5, UR4, 0x3, URZ, 0xc0, !UPT ;  /* 0x0000000304057892 */ /* 0x001fc8000f8ec0ff */
[----:B------:R-:W-:-:S08]  /*11e0*/  UISETP.NE.AND UP0, UPT, UR5, URZ, UPT ;  /* 0x000000ff0500728c */ /* 0x000fd0000bf05270 */
[----:B------:R-:W-:Y:S05]  /*11f0*/  @!P0 BRA `(.L_x_189) ;  /* 0x0000000800148947 */ /* 0x000fea0003800000 */
[----:B-1----:R-:W0:Y:S01]  /*1200*/  LDC.64 R6, c[0x0][0x388] ;  /* 0x0000e200ff067b82 */ /* 0x002e220000000a00 */
[----:B------:R-:W-:-:S05]  /*1210*/  IADD3 R0, PT, PT, R12, -0x1, RZ ;  /* 0xffffffff0c007810 */ /* 0x000fca0007ffe0ff */
[----:B0-----:R-:W-:-:S05]  /*1220*/  IMAD.WIDE.U32 R14, R0, 0x4, R6 ;  /* 0x00000004000e7825 */ /* 0x001fca00078e0006 */
[----:B------:R-:W2:Y:S01]  /*1230*/  LDG.E R4, desc[UR6][R14.64] ;  /* 0x000000060e047981 */ /* 0x000ea2000c1e1900 */
[----:B------:R-:W-:-:S04]  /*1240*/  VIADD R2, R12, 0xfffffffe ;  /* 0xfffffffe0c027836 */ /* 0x000fc80000000000 */
[----:B------:R-:W-:-:S05]  /*1250*/  IMAD.WIDE.U32 R16, R2, 0x4, R6 ;  /* 0x0000000402107825 */ /* 0x000fca00078e0006 */
[----:B------:R-:W3:Y:S01]  /*1260*/  LDG.E R8, desc[UR6][R16.64] ;  /* 0x0000000610087981 */ /* 0x000ee2000c1e1900 */
[----:B------:R-:W-:-:S04]  /*1270*/  VIADD R10, R12, 0xfffffffd ;  /* 0xfffffffd0c0a7836 */ /* 0x000fc80000000000 */
[----:B------:R-:W-:-:S05]  /*1280*/  IMAD.WIDE.U32 R18, R10, 0x4, R6 ;  /* 0x000000040a127825 */ /* 0x000fca00078e0006 */
[----:B------:R0:W4:Y:S01]  /*1290*/  LDG.E R9, desc[UR6][R18.64] ;  /* 0x0000000612097981 */ /* 0x000122000c1e1900 */
[----:B------:R-:W-:-:S05]  /*12a0*/  IADD3 R12, PT, PT, R12, -0x4, RZ ;  /* 0xfffffffc0c0c7810 */ /* 0x000fca0007ffe0ff */
[----:B------:R-:W-:-:S05]  /*12b0*/  IMAD.WIDE.U32 R20, R12, 0x4, R6 ;  /* 0x000000040c147825 */ /* 0x000fca00078e0006 */
[----:B------:R-:W5:Y:S01]  /*12c0*/  LDG.E R11, desc[UR6][R20.64] ;  /* 0x00000006140b7981 */ /* 0x000f62000c1e1900 */
[----:B0-----:R-:W-:Y:S02]  /*12d0*/  IABS R18, R5 ;  /* 0x0000000500127213 */ /* 0x001fe40000000000 */
[-C--:B--2---:R-:W-:Y:S02]  /*12e0*/  IABS R14, R4.reuse ;  /* 0x00000004000e7213 */ /* 0x084fe40000000000 */
[----:B------:R-:W-:Y:S02]  /*12f0*/  IABS R19, R4 ;  /* 0x0000000400137213 */ /* 0x000fe40000000000 */
[----:B------:R-:W0:Y:S01]  /*1300*/  I2F.RP R15, R14 ;  /* 0x0000000e000f7306 */ /* 0x000e220000209400 */
[----:B---3--:R-:W-:-:S07]  /*1310*/  IABS R13, R8 ;  /* 0x00000008000d7213 */ /* 0x008fce0000000000 */
[----:B------:R-:W1:Y:S08]  /*1320*/  I2F.RP R16, R13 ;  /* 0x0000000d00107306 */ /* 0x000e700000209400 */
[----:B0-----:R-:W0:Y:S08]  /*1330*/  MUFU.RCP R15, R15 ;  /* 0x0000000f000f7308 */ /* 0x001e300000001000 */
[----:B-1----:R-:W-:Y:S01]  /*1340*/  MUFU.RCP R16, R16 ;  /* 0x0000001000107308 */ /* 0x002fe20000001000 */
[----:B0-----:R-:W-:-:S07]  /*1350*/  VIADD R6, R15, 0xffffffe ;  /* 0x0ffffffe0f067836 */ /* 0x001fce0000000000 */
[----:B------:R0:W1:Y:S02]  /*1360*/  F2I.FTZ.U32.TRUNC.NTZ R7, R6 ;  /* 0x0000000600077305 */ /* 0x000064000021f000 */
[----:B0-----:R-:W-:Y:S02]  /*1370*/  HFMA2 R6, -RZ, RZ, 0, 0 ;  /* 0x00000000ff067431 */ /* 0x001fe400000001ff */
[----:B-1----:R-:W-:-:S04]  /*1380*/  IMAD.MOV R17, RZ, RZ, -R7 ;  /* 0x000000ffff117224 */ /* 0x002fc800078e0a07 */
[----:B------:R-:W-:-:S04]  /*1390*/  IMAD R17, R17, R14, RZ ;  /* 0x0000000e11117224 */ /* 0x000fc800078e02ff */
[----:B------:R-:W-:-:S04]  /*13a0*/  IMAD.HI.U32 R7, R7, R17, R6 ;  /* 0x0000001107077227 */ /* 0x000fc800078e0006 */
[----:B------:R-:W-:Y:S01]  /*13b0*/  IMAD.MOV.U32 R6, RZ, RZ, R18 ;  /* 0x000000ffff067224 */ /* 0x000fe200078e0012 */
[----:B------:R-:W-:Y:S01]  /*13c0*/  IABS R18, R8 ;  /* 0x0000000800127213 */ /* 0x000fe20000000000 */
[----:B------:R-:W-:Y:S02]  /*13d0*/  IMAD.MOV R17, RZ, RZ, -R19 ;  /* 0x000000ffff117224 */ /* 0x000fe400078e0a13 */
[----:B------:R-:W-:-:S04]  /*13e0*/  IMAD.HI.U32 R15, R7, R6, RZ ;  /* 0x00000006070f7227 */ /* 0x000fc800078e00ff */
[----:B------:R-:W-:Y:S01]  /*13f0*/  IMAD R7, R15, R17, R6 ;  /* 0x000000110f077224 */ /* 0x000fe200078e0206 */
[----:B------:R-:W-:Y:S01]  /*1400*/  LOP3.LUT R6, R5, R4, RZ, 0x3c, !PT ;  /* 0x0000000405067212 */ /* 0x000fe200078e3cff */
[----:B------:R-:W-:Y:S02]  /*1410*/  VIADD R17, R16, 0xffffffe ;  /* 0x0ffffffe10117836 */ /* 0x000fe40000000000 */
[----:B------:R-:W-:Y:S01]  /*1420*/  IMAD.MOV R18, RZ, RZ, -R18 ;  /* 0x000000ffff127224 */ /* 0x000fe200078e0a12 */
[----:B------:R-:W-:Y:S02]  /*1430*/  ISETP.GT.U32.AND P1, PT, R14, R7, PT ;  /* 0x000000070e00720c */ /* 0x000fe40003f24070 */
[----:B------:R-:W-:-:S11]  /*1440*/  ISETP.GE.AND P2, PT, R6, RZ, PT ;  /* 0x000000ff0600720c */ /* 0x000fd60003f46270 */
[-C--:B------:R-:W-:Y:S01]  /*1450*/  @!P1 IADD3 R7, PT, PT, R7, -R14.reuse, RZ ;  /* 0x8000000e07079210 */ /* 0x080fe20007ffe0ff */
[----:B------:R-:W-:Y:S01]  /*1460*/  @!P1 VIADD R15, R15, 0x1 ;  /* 0x000000010f0f9836 */ /* 0x000fe20000000000 */
[----:B------:R-:W-:Y:S02]  /*1470*/  ISETP.NE.AND P1, PT, R4, RZ, PT ;  /* 0x000000ff0400720c */ /* 0x000fe40003f25270 */
[----:B------:R-:W-:Y:S02]  /*1480*/  ISETP.GE.U32.AND P0, PT, R7, R14, PT ;  /* 0x0000000e0700720c */ /* 0x000fe40003f06070 */
[----:B------:R-:W0:Y:S01]  /*1490*/  F2I.FTZ.U32.TRUNC.NTZ R7, R17 ;  /* 0x0000001100077305 */ /* 0x000e22000021f000 */
[----:B----4-:R-:W-:-:S07]  /*14a0*/  IABS R14, R9 ;  /* 0x00000009000e7213 */ /* 0x010fce0000000000 */
[----:B------:R-:W1:Y:S03]  /*14b0*/  I2F.RP R17, R14 ;  /* 0x0000000e00117306 */ /* 0x000e660000209400 */
[----:B------:R-:W-:Y:S01]  /*14c0*/  @P0 IADD3 R15, PT, PT, R15, 0x1, RZ ;  /* 0x000000010f0f0810 */ /* 0x000fe20007ffe0ff */
[----:B0-----:R-:W-:-:S04]  /*14d0*/  IMAD.MOV R6, RZ, RZ, -R7 ;  /* 0x000000ffff067224 */ /* 0x001fc800078e0a07 */
[----:B------:R-:W-:Y:S01]  /*14e0*/  @!P2 IMAD.MOV R15, RZ, RZ, -R15 ;  /* 0x000000ffff0fa224 */ /* 0x000fe200078e0a0f */
[----:B------:R-:W-:Y:S01]  /*14f0*/  @!P1 LOP3.LUT R15, RZ, R4, RZ, 0x33, !PT ;  /* 0x00000004ff0f9212 */ /* 0x000fe200078e33ff */
[----:B------:R-:W-:Y:S01]  /*1500*/  IMAD R19, R6, R13, RZ ;  /* 0x0000000d06137224 */ /* 0x000fe200078e02ff */
[----:B------:R-:W-:Y:S02]  /*1510*/  MOV R6, RZ ;  /* 0x000000ff00067202 */ /* 0x000fe40000000f00 */
[----:B------:R-:W-:Y:S01]  /*1520*/  IABS R16, R15 ;  /* 0x0000000f00107213 */ /* 0x000fe20000000000 */
[----:B-1----:R-:W0:Y:S02]  /*1530*/  MUFU.RCP R17, R17 ;  /* 0x0000001100117308 */ /* 0x002e240000001000 */
[----:B------:R-:W-:Y:S01]  /*1540*/  IMAD.HI.U32 R6, R7, R19, R6 ;  /* 0x0000001307067227 */ /* 0x000fe200078e0006 */
[----:B------:R-:W-:-:S03]  /*1550*/  IABS R19, R9 ;  /* 0x0000000900137213 */ /* 0x000fc60000000000 */
[----:B------:R-:W-:Y:S02]  /*1560*/  IMAD.MOV.U32 R7, RZ, RZ, R16 ;  /* 0x000000ffff077224 */ /* 0x000fe400078e0010 */
[----:B------:R-:W-:Y:S02]  /*1570*/  IMAD.MOV R19, RZ, RZ, -R19 ;  /* 0x000000ffff137224 */ /* 0x000fe400078e0a13 */
[----:B------:R-:W-:-:S04]  /*1580*/  IMAD.HI.U32 R16, R6, R7, RZ ;  /* 0x0000000706107227 */ /* 0x000fc800078e00ff */
[----:B------:R-:W-:Y:S02]  /*1590*/  IMAD R6, R16, R18, R7 ;  /* 0x0000001210067224 */ /* 0x000fe400078e0207 */
[----:B0-----:R-:W-:-:S03]  /*15a0*/  VIADD R7, R17, 0xffffffe ;  /* 0x0ffffffe11077836 */ /* 0x001fc60000000000 */
[----:B------:R-:W-:-:S03]  /*15b0*/  ISETP.GT.U32.AND P1, PT, R13, R6, PT ;  /* 0x000000060d00720c */ /* 0x000fc60003f24070 */
[----:B------:R-:W0:Y:S10]  /*15c0*/  F2I.FTZ.U32.TRUNC.NTZ R7, R7 ;  /* 0x0000000700077305 */ /* 0x000e34000021f000 */
[----:B------:R-:W-:Y:S01]  /*15d0*/  @!P1 IADD3 R6, PT, PT, R6, -R13, RZ ;  /* 0x8000000d06069210 */ /* 0x000fe20007ffe0ff */
[----:B------:R-:W-:Y:S01]  /*15e0*/  @!P1 VIADD R16, R16, 0x1 ;  /* 0x0000000110109836 */ /* 0x000fe20000000000 */
[----:B------:R-:W-:-:S02]  /*15f0*/  ISETP.NE.AND P1, PT, R8, RZ, PT ;  /* 0x000000ff0800720c */ /* 0x000fc40003f25270 */
[----:B------:R-:W-:Y:S02]  /*1600*/  ISETP.GE.U32.AND P0, PT, R6, R13, PT ;  /* 0x0000000d0600720c */ /* 0x000fe40003f06070 */
[----:B------:R-:W-:Y:S01]  /*1610*/  LOP3.LUT R6, R15, R8, RZ, 0x3c, !PT ;  /* 0x000000080f067212 */ /* 0x000fe200078e3cff */
[----:B0-----:R-:W-:Y:S01]  /*1620*/  IMAD.MOV R17, RZ, RZ, -R7 ;  /* 0x000000ffff117224 */ /* 0x001fe200078e0a07 */
[----:B-----5:R-:W-:Y:S02]  /*1630*/  IABS R13, R11 ;  /* 0x0000000b000d7213 */ /* 0x020fe40000000000 */
[----:B------:R-:W-:Y:S01]  /*1640*/  ISETP.GE.AND P2, PT, R6, RZ, PT ;  /* 0x000000ff0600720c */ /* 0x000fe20003f46270 */
[----:B------:R-:W-:Y:S02]  /*1650*/  HFMA2 R6, -RZ, RZ, 0, 0 ;  /* 0x00000000ff067431 */ /* 0x000fe400000001ff */
[----:B------:R-:W-:-:S04]  /*1660*/  IMAD R17, R17, R14, RZ ;  /* 0x0000000e11117224 */ /* 0x000fc800078e02ff */
[----:B------:R-:W-:Y:S01]  /*1670*/  @P0 IADD3 R16, PT, PT, R16, 0x1, RZ ;  /* 0x0000000110100810 */ /* 0x000fe20007ffe0ff */
[----:B------:R-:W-:Y:S02]  /*1680*/  IMAD.HI.U32 R6, R7, R17, R6 ;  /* 0x0000001107067227 */ /* 0x000fe400078e0006 */
[----:B------:R-:W0:Y:S03]  /*1690*/  I2F.RP R17, R13 ;  /* 0x0000000d00117306 */ /* 0x000e260000209400 */
[----:B------:R-:W-:Y:S01]  /*16a0*/  @!P2 IMAD.MOV R16, RZ, RZ, -R16 ;  /* 0x000000ffff10a224 */ /* 0x000fe200078e0a10 */
[----:B------:R-:W-:-:S04]  /*16b0*/  @!P1 LOP3.LUT R16, RZ, R8, RZ, 0x33, !PT ;  /* 0x00000008ff109212 */ /* 0x000fc800078e33ff */
[----:B------:R-:W-:-:S05]  /*16c0*/  IABS R18, R16 ;  /* 0x0000001000127213 */ /* 0x000fca0000000000 */
[----:B------:R-:W-:Y:S01]  /*16d0*/  IMAD.MOV.U32 R7, RZ, RZ, R18 ;  /* 0x000000ffff077224 */ /* 0x000fe200078e0012 */
[----:B------:R-:W-:Y:S01]  /*16e0*/  MOV R18, R19 ;  /* 0x0000001300127202 */ /* 0x000fe20000000f00 */
[----:B0-----:R-:W0:Y:S02]  /*16f0*/  MUFU.RCP R17, R17 ;  /* 0x0000001100117308 */ /* 0x001e240000001000 */
[----:B------:R-:W-:Y:S01]  /*1700*/  IMAD.HI.U32 R6, R6, R7, RZ ;  /* 0x0000000706067227 */ /* 0x000fe200078e00ff */
[----:B------:R-:W-:-:S03]  /*1710*/  IABS R19, R11 ;  /* 0x0000000b00137213 */ /* 0x000fc60000000000 */
[----:B------:R-:W-:Y:S02]  /*1720*/  IMAD R7, R6, R18, R7 ;  /* 0x0000001206077224 */ /* 0x000fe400078e0207 */
[----:B------:R-:W-:-:S03]  /*1730*/  IMAD.MOV R19, RZ, RZ, -R19 ;  /* 0x000000ffff137224 */ /* 0x000fc600078e0a13 */
[----:B------:R-:W-:Y:S01]  /*1740*/  ISETP.GT.U32.AND P1, PT, R14, R7, PT ;  /* 0x000000070e00720c */ /* 0x000fe20003f24070 */
[----:B0-----:R-:W-:-:S12]  /*1750*/  VIADD R18, R17, 0xffffffe ;  /* 0x0ffffffe11127836 */ /* 0x001fd80000000000 */
[----:B------:R-:W-:Y:S01]  /*1760*/  @!P1 IMAD.IADD R7, R7, 0x1, -R14 ;  /* 0x0000000107079824 */ /* 0x000fe200078e0a0e */
[----:B------:R-:W-:Y:S02]  /*1770*/  @!P1 IADD3 R6, PT, PT, R6, 0x1, RZ ;  /* 0x0000000106069810 */ /* 0x000fe40007ffe0ff */
[----:B------:R-:W-:Y:S02]  /*1780*/  ISETP.NE.AND P1, PT, R9, RZ, PT ;  /* 0x000000ff0900720c */ /* 0x000fe40003f25270 */
[----:B------:R-:W-:Y:S02]  /*1790*/  ISETP.GE.U32.AND P0, PT, R7, R14, PT ;  /* 0x0000000e0700720c */ /* 0x000fe40003f06070 */
[----:B------:R-:W0:Y:S01]  /*17a0*/  F2I.FTZ.U32.TRUNC.NTZ R7, R18 ;  /* 0x0000001200077305 */ /* 0x000e22000021f000 */
[----:B------:R-:W-:-:S04]  /*17b0*/  LOP3.LUT R14, R16, R9, RZ, 0x3c, !PT ;  /* 0x00000009100e7212 */ /* 0x000fc800078e3cff */
[----:B------:R-:W-:-:S06]  /*17c0*/  ISETP.GE.AND P2, PT, R14, RZ, PT ;  /* 0x000000ff0e00720c */ /* 0x000fcc0003f46270 */
        /* <DEDUP_REMOVED lines=8> */
[----:B------:R-:W-:Y:S01]  /*1850*/  IMAD.HI.U32 R6, R7, R17, R6 ;  /* 0x0000001107067227 */ /* 0x000fe200078e0006 */
[----:B------:R-:W-:-:S03]  /*1860*/  IADD3 R17, PT, PT, -R14, RZ, RZ ;  /* 0x000000ff0e117210 */ /* 0x000fc60007ffe1ff */
[----:B------:R-:W-:Y:S02]  /*1870*/  IMAD.MOV.U32 R7, RZ, RZ, R18 ;  /* 0x000000ffff077224 */ /* 0x000fe400078e0012 */
[----:B------:R-:W-:Y:S02]  /*1880*/  IMAD.MOV.U32 R18, RZ, RZ, R19 ;  /* 0x000000ffff127224 */ /* 0x000fe400078e0013 */
[----:B------:R-:W-:-:S04]  /*1890*/  IMAD.HI.U32 R6, R6, R7, RZ ;  /* 0x0000000706067227 */ /* 0x000fc800078e00ff */
[----:B------:R-:W-:Y:S01]  /*18a0*/  IMAD R18, R6, R18, R7 ;  /* 0x0000001206127224 */ /* 0x000fe200078e0207 */
[----:B------:R-:W-:-:S04]  /*18b0*/  LOP3.LUT R7, R14, R11, RZ, 0x3c, !PT ;  /* 0x0000000b0e077212 */ /* 0x000fc800078e3cff */
[----:B------:R-:W-:Y:S02]  /*18c0*/  ISETP.GT.U32.AND P1, PT, R13, R18, PT ;  /* 0x000000120d00720c */ /* 0x000fe40003f24070 */
[----:B------:R-:W-:Y:S01]  /*18d0*/  ISETP.GE.AND P2, PT, R7, RZ, PT ;  /* 0x000000ff0700720c */ /* 0x000fe20003f46270 */
[----:B------:R-:W-:-:S04]  /*18e0*/  IMAD.MOV R7, RZ, RZ, -R15 ;  /* 0x000000ffff077224 */ /* 0x000fc800078e0a0f */
[----:B------:R-:W-:Y:S02]  /*18f0*/  IMAD R4, R4, R7, R5 ;  /* 0x0000000704047224 */ /* 0x000fe400078e0205 */
[----:B------:R-:W-:-:S04]  /*1900*/  IMAD R7, R0, 0x4, R1 ;  /* 0x0000000400077824 */ /* 0x000fc800078e0201 */
[-C--:B------:R-:W-:Y:S01]  /*1910*/  @!P1 IADD3 R18, PT, PT, R18, -R13.reuse, RZ ;  /* 0x8000000d12129210 */ /* 0x080fe20007ffe0ff */
[----:B------:R-:W-:Y:S01]  /*1920*/  @!P1 VIADD R6, R6, 0x1 ;  /* 0x0000000106069836 */ /* 0x000fe20000000000 */
[----:B------:R-:W-:Y:S01]  /*1930*/  ISETP.NE.AND P1, PT, R11, RZ, PT ;  /* 0x000000ff0b00720c */ /* 0x000fe20003f25270 */
[----:B------:R0:W-:Y:S01]  /*1940*/  STL [R7], R4 ;  /* 0x0000000407007387 */ /* 0x0001e20000100800 */
[----:B------:R-:W-:Y:S01]  /*1950*/  ISETP.GE.U32.AND P0, PT, R18, R13, PT ;  /* 0x0000000d1200720c */ /* 0x000fe20003f06070 */
[--C-:B------:R-:W-:Y:S02]  /*1960*/  IMAD.MOV R13, RZ, RZ, -R16.reuse ;  /* 0x000000ffff0d7224 */ /* 0x100fe400078e0a10 */
[----:B------:R-:W-:Y:S01]  /*1970*/  IMAD R16, R9, R17, R16 ;  /* 0x0000001109107224 */ /* 0x000fe200078e0210 */
[----:B------:R-:W-:Y:S01]  /*1980*/  LEA R9, R2, R1, 0x2 ;  /* 0x0000000102097211 */ /* 0x000fe200078e10ff */
[----:B------:R-:W-:Y:S02]  /*1990*/  IMAD R8, R8, R13, R15 ;  /* 0x0000000d08087224 */ /* 0x000fe400078e020f */
[----:B------:R-:W-:-:S03]  /*19a0*/  IMAD R13, R12, 0x4, R1 ;  /* 0x000000040c0d7824 */ /* 0x000fc600078e0201 */
[----:B------:R0:W-:Y:S03]  /*19b0*/  STL [R9], R8 ;  /* 0x0000000809007387 */ /* 0x0001e60000100800 */
[----:B------:R-:W-:-:S05]  /*19c0*/  @P0 VIADD R6, R6, 0x1 ;  /* 0x0000000106060836 */ /* 0x000fca0000000000 */
[----:B------:R-:W-:Y:S02]  /*19d0*/  @!P2 IADD3 R6, PT, PT, -R6, RZ, RZ ;  /* 0x000000ff0606a210 */ /* 0x000fe40007ffe1ff */
[----:B------:R-:W-:-:S04]  /*19e0*/  @!P1 LOP3.LUT R6, RZ, R11, RZ, 0x33, !PT ;  /* 0x0000000bff069212 */ /* 0x000fc800078e33ff */
[----:B------:R-:W-:Y:S01]  /*19f0*/  MOV R5, R6 ;  /* 0x0000000600057202 */ /* 0x000fe20000000f00 */
[----:B------:R-:W-:-:S04]  /*1a00*/  IMAD.MOV R18, RZ, RZ, -R6 ;  /* 0x000000ffff127224 */ /* 0x000fc800078e0a06 */
[----:B------:R-:W-:Y:S02]  /*1a10*/  IMAD R14, R11, R18, R14 ;  /* 0x000000120b0e7224 */ /* 0x000fe400078e020e */
[----:B------:R-:W-:-:S05]  /*1a20*/  IMAD R11, R10, 0x4, R1 ;  /* 0x000000040a0b7824 */ /* 0x000fca00078e0201 */
[----:B------:R0:W-:Y:S04]  /*1a30*/  STL [R11], R16 ;  /* 0x000000100b007387 */ /* 0x0001e80000100800 */
[----:B------:R0:W-:Y:S02]  /*1a40*/  STL [R13], R14 ;  /* 0x0000000e0d007387 */ /* 0x0001e40000100800 */
.L_x_189:
[----:B------:R-:W-:Y:S05]  /*1a50*/  BRA.U !UP0, `(.L_x_188) ;  /* 0x0000000508947547 */ /* 0x000fea000b800000 */
[----:B------:R-:W-:Y:S02]  /*1a60*/  UISETP.NE.AND UP0, UPT, UR5, 0x1, UPT ;  /* 0x000000010500788c */ /* 0x000fe4000bf05270 */
[----:B------:R-:W-:-:S04]  /*1a70*/  ULOP3.LUT UR4, UR4, 0x1, URZ, 0xc0, !UPT ;  /* 0x0000000104047892 */ /* 0x000fc8000f8ec0ff */
[----:B------:R-:W-:-:S03]  /*1a80*/  UISETP.NE.U32.AND UP1, UPT, UR4, 0x1, UPT ;  /* 0x000000010400788c */ /* 0x000fc6000bf25070 */
[----:B------:R-:W-:Y:S08]  /*1a90*/  BRA.U !UP0, `(.L_x_190) ;  /* 0x0000000508107547 */ /* 0x000ff0000b800000 */
[----:B01----:R-:W0:Y:S01]  /*1aa0*/  LDC.64 R6, c[0x0][0x388] ;  /* 0x0000e200ff067b82 */ /* 0x003e220000000a00 */
[----:B------:R-:W-:-:S04]  /*1ab0*/  VIADD R0, R12, 0xffffffff ;  /* 0xffffffff0c007836 */ /* 0x000fc80000000000 */
[----:B0-----:R-:W-:-:S05]  /*1ac0*/  IMAD.WIDE.U32 R10, R0, 0x4, R6 ;  /* 0x00000004000a7825 */ /* 0x001fca00078e0006 */
[----:B------:R0:W2:Y:S01]  /*1ad0*/  LDG.E R2, desc[UR6][R10.64] ;  /* 0x000000060a027981 */ /* 0x0000a2000c1e1900 */
[----:B------:R-:W-:-:S04]  /*1ae0*/  VIADD R4, R12, 0xfffffffe ;  /* 0xfffffffe0c047836 */ /* 0x000fc80000000000 */
[----:B------:R-:W-:-:S06]  /*1af0*/  IMAD.WIDE.U32 R6, R4, 0x4, R6 ;  /* 0x0000000404067825 */ /* 0x000fcc00078e0006 */
[----:B------:R-:W3:Y:S01]  /*1b00*/  LDG.E R6, desc[UR6][R6.64] ;  /* 0x0000000606067981 */ /* 0x000ee2000c1e1900 */
[----:B0-----:R-:W-:Y:S02]  /*1b10*/  IABS R10, R5 ;  /* 0x00000005000a7213 */ /* 0x001fe40000000000 */
[-C--:B--2---:R-:W-:Y:S02]  /*1b20*/  IABS R14, R2.reuse ;  /* 0x00000002000e7213 */ /* 0x084fe40000000000 */
[----:B------:R-:W-:Y:S02]  /*1b30*/  IABS R13, R2 ;  /* 0x00000002000d7213 */ /* 0x000fe40000000000 */
        /* <DEDUP_REMOVED lines=13> */
[----:B------:R-:W-:-:S04]  /*1c10*/  LOP3.LUT R10, R5, R2, RZ, 0x3c, !PT ;  /* 0x00000002050a7212 */ /* 0x000fc800078e3cff */
[----:B------:R-:W-:Y:S01]  /*1c20*/  ISETP.GT.U32.AND P1, PT, R14, R9, PT ;  /* 0x000000090e00720c */ /* 0x000fe20003f24070 */
[----:B0-----:R-:W0:Y:S01]  /*1c30*/  MUFU.RCP R11, R11 ;  /* 0x0000000b000b7308 */ /* 0x001e220000001000 */
[----:B------:R-:W-:-:S11]  /*1c40*/  ISETP.GE.AND P2, PT, R10, RZ, PT ;  /* 0x000000ff0a00720c */ /* 0x000fd60003f46270 */
[----:B------:R-:W-:Y:S01]  /*1c50*/  @!P1 IMAD.IADD R9, R9, 0x1, -R14 ;  /* 0x0000000109099824 */ /* 0x000fe200078e0a0e */
[----:B------:R-:W-:Y:S02]  /*1c60*/  @!P1 IADD3 R8, PT, PT, R8, 0x1, RZ ;  /* 0x0000000108089810 */ /* 0x000fe40007ffe0ff */
[----:B------:R-:W-:Y:S02]  /*1c70*/  ISETP.NE.AND P1, PT, R2, RZ, PT ;  /* 0x000000ff0200720c */ /* 0x000fe40003f25270 */
[----:B------:R-:W-:Y:S01]  /*1c80*/  ISETP.GE.U32.AND P0, PT, R9, R14, PT ;  /* 0x0000000e0900720c */ /* 0x000fe20003f06070 */
[----:B0-----:R-:W-:Y:S01]  /*1c90*/  VIADD R12, R11, 0xffffffe ;  /* 0x0ffffffe0b0c7836 */ /* 0x001fe20000000000 */
[----:B------:R-:W-:-:S03]  /*1ca0*/  IABS R14, R6 ;  /* 0x00000006000e7213 */ /* 0x000fc60000000000 */
[----:B------:R0:W1:Y:S02]  /*1cb0*/  F2I.FTZ.U32.TRUNC.NTZ R9, R12 ;  /* 0x0000000c00097305 */ /* 0x000064000021f000 */
[----:B------:R-:W-:-:S06]  /*1cc0*/  IMAD.MOV R14, RZ, RZ, -R14 ;  /* 0x000000ffff0e7224 */ /* 0x000fcc00078e0a0e */
[----:B------:R-:W-:Y:S02]  /*1cd0*/  @P0 VIADD R8, R8, 0x1 ;  /* 0x0000000108080836 */ /* 0x000fe40000000000 */
[----:B0-----:R-:W-:Y:S02]  /*1ce0*/  IMAD.MOV.U32 R12, RZ, RZ, R4 ;  /* 0x000000ffff0c7224 */ /* 0x001fe400078e0004 */
[----:B------:R-:W-:Y:S01]  /*1cf0*/  IMAD.MOV.U32 R13, RZ, RZ, R8 ;  /* 0x000000ffff0d7224 */ /* 0x000fe200078e0008 */
[----:B-1----:R-:W-:-:S03]  /*1d00*/  IADD3 R8, PT, PT, RZ, -R9, RZ ;  /* 0x80000009ff087210 */ /* 0x002fc60007ffe0ff */
        /* <DEDUP_REMOVED lines=12> */
[----:B------:R-:W-:Y:S02]  /*1dd0*/  IMAD R2, R2, R9, R5 ;  /* 0x0000000902027224 */ /* 0x000fe400078e0205 */
[----:B------:R-:W-:-:S10]  /*1de0*/  IMAD R9, R4, 0x4, R1 ;  /* 0x0000000404097824 */ /* 0x000fd400078e0201 */
[-C--:B------:R-:W-:Y:S01]  /*1df0*/  @!P1 IADD3 R10, PT, PT, R10, -R7.reuse, RZ ;  /* 0x800000070a0a9210 */ /* 0x080fe20007ffe0ff */
[----:B------:R-:W-:Y:S01]  /*1e00*/  @!P1 VIADD R8, R8, 0x1 ;  /* 0x0000000108089836 */ /* 0x000fe20000000000 */
[----:B------:R-:W-:Y:S02]  /*1e10*/  ISETP.NE.AND P1, PT, R6, RZ, PT ;  /* 0x000000ff0600720c */ /* 0x000fe40003f25270 */
[----:B------:R-:W-:Y:S02]  /*1e20*/  ISETP.GE.U32.AND P0, PT, R10, R7, PT ;  /* 0x000000070a00720c */ /* 0x000fe40003f06070 */
[----:B------:R-:W-:-:S04]  /*1e30*/  LOP3.LUT R7, R13, R6, RZ, 0x3c, !PT ;  /* 0x000000060d077212 */ /* 0x000fc800078e3cff */
[----:B------:R-:W-:Y:S02]  /*1e40*/  ISETP.GE.AND P2, PT, R7, RZ, PT ;  /* 0x000000ff0700720c */ /* 0x000fe40003f46270 */
[----:B------:R-:W-:-:S05]  /*1e50*/  LEA R7, R0, R1, 0x2 ;  /* 0x0000000100077211 */ /* 0x000fca00078e10ff */
[----:B------:R-:W-:Y:S01]  /*1e60*/  @P0 VIADD R8, R8, 0x1 ;  /* 0x0000000108080836 */ /* 0x000fe20000000000 */
[----:B------:R2:W-:Y:S05]  /*1e70*/  STL [R7], R2 ;  /* 0x0000000207007387 */ /* 0x0005ea0000100800 */
[----:B------:R-:W-:Y:S02]  /*1e80*/  @!P2 IADD3 R8, PT, PT, -R8, RZ, RZ ;  /* 0x000000ff0808a210 */ /* 0x000fe40007ffe1ff */
[----:B------:R-:W-:-:S04]  /*1e90*/  @!P1 LOP3.LUT R8, RZ, R6, RZ, 0x33, !PT ;  /* 0x00000006ff089212 */ /* 0x000fc800078e33ff */
[----:B------:R-:W-:Y:S01]  /*1ea0*/  MOV R5, R8 ;  /* 0x0000000800057202 */ /* 0x000fe20000000f00 */
[----:B------:R-:W-:-:S04]  /*1eb0*/  IMAD.MOV R11, RZ, RZ, -R8 ;  /* 0x000000ffff0b7224 */ /* 0x000fc800078e0a08 */
[----:B------:R-:W-:-:S05]  /*1ec0*/  IMAD R6, R6, R11, R13 ;  /* 0x0000000b06067224 */ /* 0x000fca00078e020d */
[----:B------:R2:W-:Y:S02]  /*1ed0*/  STL [R9], R6 ;  /* 0x0000000609007387 */ /* 0x0005e40000100800 */
.L_x_190:
[----:B------:R-:W-:Y:S05]  /*1ee0*/  BRA.U UP1, `(.L_x_188) ;  /* 0x0000000101707547 */ /* 0x000fea000b800000 */
[----:B012---:R-:W0:Y:S01]  /*1ef0*/  LDC.64 R6, c[0x0][0x388] ;  /* 0x0000e200ff067b82 */ /* 0x007e220000000a00 */
[----:B------:R-:W-:-:S04]  /*1f00*/  VIADD R12, R12, 0xffffffff ;  /* 0xffffffff0c0c7836 */ /* 0x000fc80000000000 */
[----:B0-----:R-:W-:-:S06]  /*1f10*/  IMAD.WIDE.U32 R6, R12, 0x4, R6 ;  /* 0x000000040c067825 */ /* 0x001fcc00078e0006 */
[----:B------:R-:W2:Y:S01]  /*1f20*/  LDG.E R6, desc[UR6][R6.64] ;  /* 0x0000000606067981 */ /* 0x000ea2000c1e1900 */
[----:B------:R-:W-:Y:S02]  /*1f30*/  IABS R4, R5 ;  /* 0x0000000500047213 */ /* 0x000fe40000000000 */
[----:B------:R-:W-:Y:S02]  /*1f40*/  ISETP.GE.AND P2, PT, R5, RZ, PT ;  /* 0x000000ff0500720c */ /* 0x000fe40003f46270 */
        /* <DEDUP_REMOVED lines=22> */
.L_x_188:
[----:B---3--:R-:W3:Y:S01]  /*20b0*/  LDC R0, c[0x0][0x3b8] ;  /* 0x0000ee00ff007b82 */ /* 0x008ee20000000800 */
[----:B--2---:R-:W-:Y:S01]  /*20c0*/  IMAD.MOV.U32 R2, RZ, RZ, RZ ;  /* 0x000000ffff027224 */ /* 0x004fe200078e00ff */
[C---:B---3--:R-:W-:Y:S02]  /*20d0*/  ISETP.GE.U32.AND P1, PT, R0.reuse, 0x10, PT ;  /* 0x000000100000780c */ /* 0x048fe40003f26070 */
[----:B-1----:R-:W-:-:S04]  /*20e0*/  LOP3.LUT R20, R0, 0xf, RZ, 0xc0, !PT ;  /* 0x0000000f00147812 */ /* 0x002fc800078ec0ff */
[----:B------:R-:W-:-:S07]  /*20f0*/  ISETP.NE.AND P0, PT, R20, RZ, PT ;  /* 0x000000ff1400720c */ /* 0x000fce0003f05270 */
[----:B------:R-:W-:Y:S06]  /*2100*/  @!P1 BRA `(.L_x_191) ;  /* 0x0000000400809947 */ /* 0x000fec0003800000 */
[----:B------:R-:W1:Y:S01]  /*2110*/  LDCU.64 UR4, c[0x0][0x3a8] ;  /* 0x00007500ff0477ac */ /* 0x000e620008000a00 */
[----:B------:R-:W-:Y:S01]  /*2120*/  LOP3.LUT R2, R0, 0x7ffffff0, RZ, 0xc0, !PT ;  /* 0x7ffffff000027812 */ /* 0x000fe200078ec0ff */
[C---:B------:R-:W-:Y:S01]  /*2130*/  VIADD R6, R1.reuse, 0x20 ;  /* 0x0000002001067836 */ /* 0x040fe20000000000 */
[----:B------:R-:W-:-:S03]  /*2140*/  IADD3 R0, PT, PT, R1, 0x48, RZ ;  /* 0x0000004801007810 */ /* 0x000fc60007ffe0ff */
[----:B0-----:R-:W-:Y:S01]  /*2150*/  IMAD.MOV R7, RZ, RZ, -R2 ;  /* 0x000000ffff077224 */ /* 0x001fe200078e0a02 */
[----:B-1----:R-:W-:-:S04]  /*2160*/  UIADD3 UR4, UP0, UPT, UR4, 0x20, URZ ;  /* 0x0000002004047890 */ /* 0x002fc8000ff1e0ff */
[----:B------:R-:W-:Y:S02]  /*2170*/  UIADD3.X UR5, UPT, UPT, URZ, UR5, URZ, UP0, !UPT ;  /* 0x00000005ff057290 */ /* 0x000fe400087fe4ff */
[----:B------:R-:W-:-:S04]  /*2180*/  IMAD.U32 R4, RZ, RZ, UR4 ;  /* 0x00000004ff047e24 */ /* 0x000fc8000f8e00ff */
[----:B------:R-:W-:-:S07]  /*2190*/  MOV R5, UR5 ;  /* 0x0000000500057c02 */ /* 0x000fce0008000f00 */
.L_x_192:
[----:B------:R-:W2:Y:S02]  /*21a0*/  LDG.E R8, desc[UR6][R4.64+-0x20] ;  /* 0xffffe00604087981 */ /* 0x000ea4000c1e1900 */
[----:B--2---:R-:W-:Y:S02]  /*21b0*/  ISETP.GE.AND P1, PT, R8, 0x2, PT ;  /* 0x000000020800780c */ /* 0x004fe40003f26270 */
[----:B------:R-:W2:Y:S11]  /*21c0*/  LDG.E R8, desc[UR6][R4.64+-0x1c] ;  /* 0xffffe40604087981 */ /* 0x000eb6000c1e1900 */
[----:B------:R-:W3:Y:S01]  /*21d0*/  @P1 LDL R9, [R6+-0x20] ;  /* 0xffffe00006091983 */ /* 0x000ee20000100800 */
[----:B--2---:R-:W-:-:S03]  /*21e0*/  ISETP.GT.AND P2, PT, R8, 0x1, PT ;  /* 0x000000010800780c */ /* 0x004fc60003f44270 */
[----:B------:R-:W2:Y:S04]  /*21f0*/  LDG.E R8, desc[UR6][R4.64+-0x18] ;  /* 0xffffe80604087981 */ /* 0x000ea8000c1e1900 */
[----:B---3--:R0:W-:Y:S06]  /*2200*/  @P1 STL [R0+-0x20], R9 ;  /* 0xffffe00900001387 */ /* 0x0081ec0000100800 */
[----:B------:R-:W-:Y:S04]  /*2210*/  @!P2 STL [R0+-0x1c], RZ ;  /* 0xffffe4ff0000a387 */ /* 0x000fe80000100800 */
[----:B------:R-:W-:Y:S04]  /*2220*/  @!P1 STL [R0+-0x20], RZ ;  /* 0xffffe0ff00009387 */ /* 0x000fe80000100800 */
[----:B------:R-:W3:Y:S01]  /*2230*/  @P2 LDL R11, [R6+-0x1c] ;  /* 0xffffe400060b2983 */ /* 0x000ee20000100800 */
[----:B--2---:R-:W-:-:S03]  /*2240*/  ISETP.GT.AND P1, PT, R8, 0x1, PT ;  /* 0x000000010800780c */ /* 0x004fc60003f24270 */
[----:B------:R-:W2:Y:S10]  /*2250*/  LDG.E R8, desc[UR6][R4.64+-0x14] ;  /* 0xffffec0604087981 */ /* 0x000eb4000c1e1900 */
[----:B------:R-:W-:Y:S04]  /*2260*/  @!P1 STL [R0+-0x18], RZ ;  /* 0xffffe8ff00009387 */ /* 0x000fe80000100800 */
[----:B---3--:R1:W-:Y:S04]  /*2270*/  @P2 STL [R0+-0x1c], R11 ;  /* 0xffffe40b00002387 */ /* 0x0083e80000100800 */
[----:B------:R-:W3:Y:S01]  /*2280*/  @P1 LDL R13, [R6+-0x18] ;  /* 0xffffe800060d1983 */ /* 0x000ee20000100800 */
[----:B--2---:R-:W-:-:S03]  /*2290*/  ISETP.GT.AND P2, PT, R8, 0x1, PT ;  /* 0x000000010800780c */ /* 0x004fc60003f44270 */
[----:B------:R-:W2:Y:S10]  /*22a0*/  LDG.E R8, desc[UR6][R4.64+-0x10] ;  /* 0xfffff00604087981 */ /* 0x000eb4000c1e1900 */
[----:B------:R-:W-:Y:S04]  /*22b0*/  @!P2 STL [R0+-0x14], RZ ;  /* 0xffffecff0000a387 */ /* 0x000fe80000100800 */
[----:B---3--:R3:W-:Y:S04]  /*22c0*/  @P1 STL [R0+-0x18], R13 ;  /* 0xffffe80d00001387 */ /* 0x0087e80000100800 */
[----:B0-----:R-:W4:Y:S01]  /*22d0*/  @P2 LDL R9, [R6+-0x14] ;  /* 0xffffec0006092983 */ /* 0x001f220000100800 */
[----:B--2---:R-:W-:-:S03]  /*22e0*/  ISETP.GT.AND P1, PT, R8, 0x1, PT ;  /* 0x000000010800780c */ /* 0x004fc60003f24270 */
[----:B------:R-:W2:Y:S10]  /*22f0*/  LDG.E R8, desc[UR6][R4.64+-0xc] ;  /* 0xfffff40604087981 */ /* 0x000eb4000c1e1900 */
[----:B------:R-:W-:Y:S04]  /*2300*/  @!P1 STL [R0+-0x10], RZ ;  /* 0xfffff0ff00009387 */ /* 0x000fe80000100800 */
[----:B----4-:R0:W-:Y:S04]  /*2310*/  @P2 STL [R0+-0x14], R9 ;  /* 0xffffec0900002387 */ /* 0x0101e80000100800 */
[----:B-1----:R-:W4:Y:S01]  /*2320*/  @P1 LDL R11, [R6+-0x10] ;  /* 0xfffff000060b1983 */ /* 0x002f220000100800 */
[----:B--2---:R-:W-:-:S03]  /*2330*/  ISETP.GT.AND P2, PT, R8, 0x1, PT ;  /* 0x000000010800780c */ /* 0x004fc60003f44270 */
[----:B------:R-:W2:Y:S10]  /*2340*/  LDG.E R8, desc[UR6][R4.64+-0x8] ;  /* 0xfffff80604087981 */ /* 0x000eb4000c1e1900 */
[----:B------:R-:W-:Y:S04]  /*2350*/  @!P2 STL [R0+-0xc], RZ ;  /* 0xfffff4ff0000a387 */ /* 0x000fe80000100800 */
[----:B----4-:R1:W-:Y:S04]  /*2360*/  @P1 STL [R0+-0x10], R11 ;  /* 0xfffff00b00001387 */ /* 0x0103e80000100800 */
[----:B---3--:R-:W3:Y:S01]  /*2370*/  @P2 LDL R13, [R6+-0xc] ;  /* 0xfffff400060d2983 */ /* 0x008ee20000100800 */
        /* <DEDUP_REMOVED lines=12> */
[----:B------:R-:W-:Y:S04]  /*2440*/  @!P1 STL [R0], RZ ;  /* 0x000000ff00009387 */ /* 0x000fe80000100800 */
[----:B----4-:R1:W-:Y:S04]  /*2450*/  @P2 STL [R0+-0x4], R11 ;  /* 0xfffffc0b00002387 */ /* 0x0103e80000100800 */
[----:B---3--:R-:W3:Y:S01]  /*2460*/  @P1 LDL R13, [R6] ;  /* 0x00000000060d1983 */ /* 0x008ee20000100800 */
[----:B--2---:R-:W-:-:S03]  /*2470*/  ISETP.GT.AND P2, PT, R8, 0x1, PT ;  /* 0x000000010800780c */ /* 0x004fc60003f44270 */
[----:B------:R-:W2:Y:S10]  /*2480*/  LDG.E R8, desc[UR6][R4.64+0x8] ;  /* 0x0000080604087981 */ /* 0x000eb4000c1e1900 */
[----:B------:R-:W-:Y:S04]  /*2490*/  @!P2 STL [R0+0x4], RZ ;  /* 0x000004ff0000a387 */ /* 0x000fe80000100800 */
[----:B---3--:R3:W-:Y:S04]  /*24a0*/  @P1 STL [R0], R13 ;  /* 0x0000000d00001387 */ /* 0x0087e80000100800 */
[----:B0-----:R-:W4:Y:S01]  /*24b0*/  @P2 LDL R9, [R6+0x4] ;  /* 0x0000040006092983 */ /* 0x001f220000100800 */
[----:B--2---:R-:W-:-:S03]  /*24c0*/  ISETP.GT.AND P1, PT, R8, 0x1, PT ;  /* 0x000000010800780c */ /* 0x004fc60003f24270 */
[----:B------:R-:W2:Y:S10]  /*24d0*/  LDG.E R8, desc[UR6][R4.64+0xc] ;  /* 0x00000c0604087981 */ /* 0x000eb4000c1e1900 */
[----:B------:R-:W-:Y:S04]  /*24e0*/  @!P1 STL [R0+0x8], RZ ;  /* 0x000008ff00009387 */ /* 0x000fe80000100800 */
[----:B----4-:R0:W-:Y:S04]  /*24f0*/  @P2 STL [R0+0x4], R9 ;  /* 0x0000040900002387 */ /* 0x0101e80000100800 */
[----:B-1----:R-:W4:Y:S01]  /*2500*/  @P1 LDL R11, [R6+0x8] ;  /* 0x00000800060b1983 */ /* 0x002f220000100800 */
[----:B--2---:R-:W-:-:S03]  /*2510*/  ISETP.GT.AND P2, PT, R8, 0x1, PT ;  /* 0x000000010800780c */ /* 0x004fc60003f44270 */
[----:B------:R-:W2:Y:S10]  /*2520*/  LDG.E R8, desc[UR6][R4.64+0x10] ;  /* 0x0000100604087981 */ /* 0x000eb4000c1e1900 */
[----:B------:R-:W-:Y:S04]  /*2530*/  @!P2 STL [R0+0xc], RZ ;  /* 0x00000cff0000a387 */ /* 0x000fe80000100800 */
[----:B----4-:R1:W-:Y:S04]  /*2540*/  @P1 STL [R0+0x8], R11 ;  /* 0x0000080b00001387 */ /* 0x0103e80000100800 */
[----:B---3--:R-:W3:Y:S01]  /*2550*/  @P2 LDL R13, [R6+0xc] ;  /* 0x00000c00060d2983 */ /* 0x008ee20000100800 */
[----:B--2---:R-:W-:-:S03]  /*2560*/  ISETP.GT.AND P1, PT, R8, 0x1, PT ;  /* 0x000000010800780c */ /* 0x004fc60003f24270 */
[----:B------:R-:W2:Y:S10]  /*2570*/  LDG.E R8, desc[UR6][R4.64+0x14] ;  /* 0x0000140604087981 */ /* 0x000eb4000c1e1900 */
[----:B------:R-:W-:Y:S04]  /*2580*/  @!P1 STL [R0+0x10], RZ ;  /* 0x000010ff00009387 */ /* 0x000fe80000100800 */
[----:B---3--:R3:W-:Y:S04]  /*2590*/  @P2 STL [R0+0xc], R13 ;  /* 0x00000c0d00002387 */ /* 0x0087e80000100800 */
        /* <DEDUP_REMOVED lines=9> */
[----:B----4-:R-:W-:Y:S04]  /*2630*/  @P2 STL [R0+0x14], R11 ;  /* 0x0000140b00002387 */ /* 0x010fe80000100800 */
[----:B---3--:R-:W3:Y:S01]  /*2640*/  @P1 LDL R13, [R6+0x18] ;  /* 0x00001800060d1983 */ /* 0x008ee20000100800 */
[----:B--2---:R-:W-:-:S13]  /*2650*/  ISETP.GT.AND P2, PT, R8, 0x1, PT ;  /* 0x000000010800780c */ /* 0x004fda0003f44270 */
[----:B------:R-:W-:Y:S04]  /*2660*/  @!P2 STL [R0+0x1c], RZ ;  /* 0x00001cff0000a387 */ /* 0x000fe80000100800 */
[----:B---3--:R-:W-:Y:S04]  /*2670*/  @P1 STL [R0+0x18], R13 ;  /* 0x0000180d00001387 */ /* 0x008fe80000100800 */
[----:B0-----:R0:W2:Y:S01]  /*2680*/  @P2 LDL R9, [R6+0x1c] ;  /* 0x00001c0006092983 */ /* 0x0010a20000100800 */
[----:B------:R-:W-:Y:S01]  /*2690*/  VIADD R7, R7, 0x10 ;  /* 0x0000001007077836 */ /* 0x000fe20000000000 */
[----:B------:R-:W-:-:S05]  /*26a0*/  IADD3 R4, P1, PT, R4, 0x40, RZ ;  /* 0x0000004004047810 */ /* 0x000fca0007f3e0ff */
[----:B------:R-:W-:Y:S01]  /*26b0*/  IMAD.X R5, RZ, RZ, R5, P1 ;  /* 0x000000ffff057224 */ /* 0x000fe200008e0605 */
[----:B0-----:R-:W-:Y:S01]  /*26c0*/  IADD3 R6, PT, PT, R6, 0x40, RZ ;  /* 0x0000004006067810 */ /* 0x001fe20007ffe0ff */
[----:B--2---:R0:W-:Y:S01]  /*26d0*/  @P2 STL [R0+0x1c], R9 ;  /* 0x00001c0900002387 */ /* 0x0041e20000100800 */
[----:B------:R-:W-:Y:S01]  /*26e0*/  ISETP.NE.AND P2, PT, R7, RZ, PT ;  /* 0x000000ff0700720c */ /* 0x000fe20003f45270 */
[----:B0-----:R-:W-:-:S12]  /*26f0*/  VIADD R0, R0, 0x40 ;  /* 0x0000004000007836 */ /* 0x001fd80000000000 */
[----:B------:R-:W-:Y:S05]  /*2700*/  @P2 BRA `(.L_x_192) ;  /* 0xfffffff800a42947 */ /* 0x000fea000383ffff */
.L_x_191:
[----:B------:R-:W-:Y:S01]  /*2710*/  VIADD R0, R1, 0x28 ;  /* 0x0000002801007836 */ /* 0x000fe20000000000 */
[----:B------:R-:W-:Y:S06]  /*2720*/  @!P0 BRA `(.L_x_193) ;  /* 0x0000000400848947 */ /* 0x000fec0003800000 */
[----:B------:R-:W-:-:S13]  /*2730*/  ISETP.GE.U32.AND P0, PT, R20, 0x8, PT ;  /* 0x000000081400780c */ /* 0x000fda0003f06070 */
[----:B------:R-:W-:Y:S05]  /*2740*/  @!P0 BRA `(.L_x_194) ;  /* 0x0000000000b48947 */ /* 0x000fea0003800000 */
[----:B0-----:R-:W0:Y:S02]  /*2750*/  LDC.64 R4, c[0x0][0x3a8] ;  /* 0x0000ea00ff047b82 */ /* 0x001e240000000a00 */
        /* <DEDUP_REMOVED lines=11> */
[----:B------:R-:W-:Y:S02]  /*2810*/  LEA R6, R2, R1, 0x2 ;  /* 0x0000000102067211 */ /* 0x000fe400078e10ff */
[----:B----4-:R-:W-:Y:S02]  /*2820*/  ISETP.GT.AND P4, PT, R7, 0x1, PT ;  /* 0x000000010700780c */ /* 0x010fe40003f84270 */
[----:B-----5:R-:W-:-:S05]  /*2830*/  ISETP.GT.AND P5, PT, R8, 0x1, PT ;  /* 0x000000010800780c */ /* 0x020fca0003fa4270 */
[----:B------:R-:W2:Y:S01]  /*2840*/  @P2 LDL R7, [R6] ;  /* 0x0000000006072983 */ /* 0x000ea20000100800 */
[----:B------:R-:W-:-:S03]  /*2850*/  ISETP.GT.AND P6, PT, R9, 0x1, PT ;  /* 0x000000010900780c */ /* 0x000fc60003fc4270 */
[----:B------:R-:W3:Y:S01]  /*2860*/  @P3 LDL R9, [R6+0x4] ;  /* 0x0000040006093983 */ /* 0x000ee20000100800 */
[----:B------:R-:W-:Y:S02]  /*2870*/  ISETP.GT.AND P1, PT, R10, 0x1, PT ;  /* 0x000000010a00780c */ /* 0x000fe40003f24270 */
[----:B------:R-:W-:Y:S01]  /*2880*/  ISETP.GT.AND P0, PT, R11, 0x1, PT ;  /* 0x000000010b00780c */ /* 0x000fe20003f04270 */
        /* <DEDUP_REMOVED lines=24> */
.L_x_195:
[----:B------:R-:W-:-:S07]  /*2a10*/  VIADD R2, R2, 0x8 ;  /* 0x0000000802027836 */ /* 0x000fce0000000000 */
.L_x_194:
[----:B------:R-:W-:-:S13]  /*2a20*/  ISETP.NE.AND P0, PT, R3, RZ, PT ;  /* 0x000000ff0300720c */ /* 0x000fda0003f05270 */
[----:B------:R-:W-:Y:S05]  /*2a30*/  @!P0 BRA `(.L_x_193) ;  /* 0x0000000000c08947 */ /* 0x000fea0003800000 */
[----:B------:R-:W2:Y:S01]  /*2a40*/  LDCU UR4, c[0x0][0x3b8] ;  /* 0x00007700ff0477ac */ /* 0x000ea20008000800 */
[----:B------:R-:W-:Y:S01]  /*2a50*/  ISETP.GE.U32.AND P0, PT, R3, 0x4, PT ;  /* 0x000000040300780c */ /* 0x000fe20003f06070 */
[----:B--2---:R-:W-:-:S12]  /*2a60*/  ULOP3.LUT UR4, UR4, 0x3, URZ, 0xc0, !UPT ;  /* 0x0000000304047892 */ /* 0x004fd8000f8ec0ff */
[----:B------:R-:W-:Y:S05]  /*2a70*/  @!P0 BRA `(.L_x_196) ;  /* 0x0000000000648947 */ /* 0x000fea0003800000 */
[----:B01----:R-:W0:Y:S02]  /*2a80*/  LDC.64 R4, c[0x0][0x3a8] ;  /* 0x0000ea00ff047b82 */ /* 0x003e240000000a00 */
[----:B0-----:R-:W-:-:S05]  /*2a90*/  IMAD.WIDE.U32 R4, R2, 0x4, R4 ;  /* 0x0000000402047825 */ /* 0x001fca00078e0004 */
[----:B------:R-:W2:Y:S04]  /*2aa0*/  LDG.E R8, desc[UR6][R4.64] ;  /* 0x0000000604087981 */ /* 0x000ea8000c1e1900 */
[----:B------:R-:W3:Y:S04]  /*2ab0*/  LDG.E R6, desc[UR6][R4.64+0x4] ;  /* 0x0000040604067981 */ /* 0x000ee8000c1e1900 */
[----:B------:R-:W4:Y:S01]  /*2ac0*/  LDG.E R7, desc[UR6][R4.64+0x8] ;  /* 0x0000080604077981 */ /* 0x000f22000c1e1900 */
[----:B------:R-:W-:-:S03]  /*2ad0*/  IMAD R11, R2, 0x4, R1 ;  /* 0x00000004020b7824 */ /* 0x000fc600078e0201 */
        /* <DEDUP_REMOVED lines=16> */
[----:B------:R-:W2:Y:S04]  /*2be0*/  LDL R4, [R11+0xc] ;  /* 0x00000c000b047983 */ /* 0x000ea80000100800 */
[----:B--2---:R1:W-:Y:S02]  /*2bf0*/  STL [R11+0x34], R4 ;  /* 0x000034040b007387 */ /* 0x0043e40000100800 */
.L_x_197:
[----:B------:R-:W-:-:S07]  /*2c00*/  IADD3 R2, PT, PT, R2, 0x4, RZ ;  /* 0x0000000402027810 */ /* 0x000fce0007ffe0ff */
.L_x_196:
[----:B------:R-:W-:-:S09]  /*2c10*/  UISETP.NE.AND UP0, UPT, UR4, URZ, UPT ;  /* 0x000000ff0400728c */ /* 0x000fd2000bf05270 */
[----:B------:R-:W-:Y:S05]  /*2c20*/  BRA.U !UP0, `(.L_x_193) ;  /* 0x0000000108447547 */ /* 0x000fea000b800000 */
[----:B01----:R-:W0:Y:S01]  /*2c30*/  LDC.64 R4, c[0x0][0x3a8] ;  /* 0x0000ea00ff047b82 */ /* 0x003e220000000a00 */
[C---:B------:R-:W-:Y:S01]  /*2c40*/  IMAD R7, R2.reuse, 0x4, R0 ;  /* 0x0000000402077824 */ /* 0x040fe200078e0200 */
[----:B------:R-:W-:Y:S01]  /*2c50*/  UIADD3 UR4, UPT, UPT, -UR4, URZ, URZ ;  /* 0x000000ff04047290 */ /* 0x000fe2000fffe1ff */
[C---:B------:R-:W-:Y:S02]  /*2c60*/  IMAD R6, R2.reuse, 0x4, R1 ;  /* 0x0000000402067824 */ /* 0x040fe400078e0201 */
[----:B0-----:R-:W-:-:S09]  /*2c70*/  IMAD.WIDE.U32 R4, R2, 0x4, R4 ;  /* 0x0000000402047825 */ /* 0x001fd200078e0004 */
.L_x_198:
[----:B------:R-:W2:Y:S02]  /*2c80*/  LDG.E R2, desc[UR6][R4.64] ;  /* 0x0000000604027981 */ /* 0x000ea4000c1e1900 */
[----:B--2---:R-:W-:-:S13]  /*2c90*/  ISETP.GT.AND P0, PT, R2, 0x1, PT ;  /* 0x000000010200780c */ /* 0x004fda0003f04270 */
[----:B------:R-:W-:Y:S04]  /*2ca0*/  @!P0 STL [R7], RZ ;  /* 0x000000ff07008387 */ /* 0x000fe80000100800 */
[----:B------:R0:W2:Y:S01]  /*2cb0*/  @P0 LDL R2, [R6] ;  /* 0x0000000006020983 */ /* 0x0000a20000100800 */
[----:B------:R-:W-:-:S04]  /*2cc0*/  UIADD3 UR4, UPT, UPT, UR4, 0x1, URZ ;  /* 0x0000000104047890 */ /* 0x000fc8000fffe0ff */
[----:B------:R-:W-:Y:S01]  /*2cd0*/  UISETP.NE.AND UP0, UPT, UR4, URZ, UPT ;  /* 0x000000ff0400728c */ /* 0x000fe2000bf05270 */
[----:B0-----:R-:W-:Y:S01]  /*2ce0*/  VIADD R6, R6, 0x4 ;  /* 0x0000000406067836 */ /* 0x001fe20000000000 */
[----:B--2---:R0:W-:Y:S01]  /*2cf0*/  @P0 STL [R7], R2 ;  /* 0x0000000207000387 */ /* 0x0041e20000100800 */
[----:B------:R-:W-:-:S05]  /*2d00*/  IADD3 R4, P0, PT, R4, 0x4, RZ ;  /* 0x0000000404047810 */ /* 0x000fca0007f1e0ff */
[----:B------:R-:W-:Y:S01]  /*2d10*/  IMAD.X R5, RZ, RZ, R5, P0 ;  /* 0x000000ffff057224 */ /* 0x000fe200000e0605 */
[----:B0-----:R-:W-:Y:S01]  /*2d20*/  IADD3 R7, PT, PT, R7, 0x4, RZ ;  /* 0x0000000407077810 */ /* 0x001fe20007ffe0ff */
[----:B------:R-:W-:Y:S06]  /*2d30*/  BRA.U UP0, `(.L_x_198) ;  /* 0xfffffffd00d07547 */ /* 0x000fec000b83ffff */
.L_x_193:
[----:B01----:R-:W0:Y:S01]  /*2d40*/  LDC R4, c[0x0][0x3b8] ;  /* 0x0000ee00ff047b82 */ /* 0x003e220000000800 */
[----:B------:R-:W-:Y:S01]  /*2d50*/  ISETP.NE.AND P2, PT, R20, RZ, PT ;  /* 0x000000ff1400720c */ /* 0x000fe20003f45270 */
[----:B------:R-:W-:Y:S02]  /*2d60*/  IMAD.MOV.U32 R2, RZ, RZ, RZ ;  /* 0x000000ffff027224 */ /* 0x000fe400078e00ff */
[----:B------:R-:W-:Y:S01]  /*2d70*/  IMAD.MOV.U32 R17, RZ, RZ, RZ ;  /* 0x000000ffff117224 */ /* 0x000fe200078e00ff */
[----:B0-----:R-:W-:-:S13]  /*2d80*/  ISETP.GE.U32.AND P0, PT, R4, 0x10, PT ;  /* 0x000000100400780c */ /* 0x001fda0003f06070 */
[----:B------:R-:W-:Y:S05]  /*2d90*/  @!P0 BRA `(.L_x_199) ;  /* 0x0000000000dc8947 */ /* 0x000fea0003800000 */
[----:B------:R-:W0:Y:S01]  /*2da0*/  LDCU.64 UR4, c[0x0][0x3b0] ;  /* 0x00007600ff0477ac */ /* 0x000e220008000a00 */
[----:B------:R-:W-:Y:S01]  /*2db0*/  LOP3.LUT R2, R4, 0x7ffffff0, RZ, 0xc0, !PT ;  /* 0x7ffffff004027812 */ /* 0x000fe200078ec0ff */
[----:B------:R-:W-:Y:S01]  /*2dc0*/  IMAD.MOV.U32 R17, RZ, RZ, RZ ;  /* 0x000000ffff117224 */ /* 0x000fe200078e00ff */
[----:B------:R-:W-:-:S03]  /*2dd0*/  IADD3 R5, PT, PT, R1, 0x48, RZ ;  /* 0x0000004801057810 */ /* 0x000fc60007ffe0ff */
[----:B------:R-:W-:Y:S01]  /*2de0*/  IMAD.MOV R16, RZ, RZ, -R2 ;  /* 0x000000ffff107224 */ /* 0x000fe200078e0a02 */
[----:B0-----:R-:W-:-:S04]  /*2df0*/  UIADD3 UR4, UP0, UPT, UR4, 0x20, URZ ;  /* 0x0000002004047890 */ /* 0x001fc8000ff1e0ff */
[----:B------:R-:W-:Y:S02]  /*2e00*/  UIADD3.X UR5, UPT, UPT, URZ, UR5, URZ, UP0, !UPT ;  /* 0x00000005ff057290 */ /* 0x000fe400087fe4ff */
[----:B------:R-:W-:-:S04]  /*2e10*/  MOV R6, UR4 ;  /* 0x0000000400067c02 */ /* 0x000fc80008000f00 */
[----:B------:R-:W-:-:S07]  /*2e20*/  IMAD.U32 R7, RZ, RZ, UR5 ;  /* 0x00000005ff077e24 */ /* 0x000fce000f8e00ff */
.L_x_200:
        /* <DEDUP_REMOVED lines=9> */
[----:B------:R-:W5:Y:S04]  /*2ec0*/  LDG.E R19, desc[UR6][R6.64+-0x8] ;  /* 0xfffff80606137981 */ /* 0x000f68000c1e1900 */
[----:B------:R-:W5:Y:S04]  /*2ed0*/  LDL.64 R8, [R5+-0x8] ;  /* 0xfffff80005087983 */ /* 0x000f680000100a00 */
[----:B------:R-:W5:Y:S01]  /*2ee0*/  LDG.E R26, desc[UR6][R6.64+0x14] ;  /* 0x00001406061a7981 */ /* 0x000f62000c1e1900 */
[----:B--2---:R-:W-:-:S03]  /*2ef0*/  IMAD R10, R10, R18, R17 ;  /* 0x000000120a0a7224 */ /* 0x004fc600078e0211 */
[----:B------:R-:W2:Y:S01]  /*2f00*/  LDG.E R18, desc[UR6][R6.64+-0x4] ;  /* 0xfffffc0606127981 */ /* 0x000ea2000c1e1900 */
[----:B---3--:R-:W-:-:S03]  /*2f10*/  IMAD R25, R11, R25, R10 ;  /* 0x000000190b197224 */ /* 0x008fc600078e020a */
[----:B------:R-:W3:Y:S04]  /*2f20*/  LDG.E R17, desc[UR6][R6.64] ;  /* 0x0000000606117981 */ /* 0x000ee8000c1e1900 */
[----:B------:R-:W3:Y:S01]  /*2f30*/  LDL.64 R10, [R5] ;  /* 0x00000000050a7983 */ /* 0x000ee20000100a00 */
[----:B----4-:R-:W-:-:S03]  /*2f40*/  IMAD R14, R14, R23, R25 ;  /* 0x000000170e0e7224 */ /* 0x010fc600078e0219 */
[----:B------:R-:W4:Y:S01]  /*2f50*/  LDG.E R23, desc[UR6][R6.64+0x18] ;  /* 0x0000180606177981 */ /* 0x000f22000c1e1900 */
[----:B-----5:R-:W-:-:S03]  /*2f60*/  IMAD R14, R15, R24, R14 ;  /* 0x000000180f0e7224 */ /* 0x020fc600078e020e */
[----:B------:R-:W5:Y:S01]  /*2f70*/  LDG.E R24, desc[UR6][R6.64+0x4] ;  /* 0x0000040606187981 */ /* 0x000f62000c1e1900 */
[----:B------:R-:W-:-:S03]  /*2f80*/  IMAD R12, R12, R21, R14 ;  /* 0x000000150c0c7224 */ /* 0x000fc600078e020e */
[----:B------:R-:W4:Y:S01]  /*2f90*/  LDL.64 R14, [R5+0x8] ;  /* 0x00000800050e7983 */ /* 0x000f220000100a00 */
[----:B------:R-:W-:-:S03]  /*2fa0*/  IMAD R12, R13, R22, R12 ;  /* 0x000000160d0c7224 */ /* 0x000fc600078e020c */
[----:B------:R-:W4:Y:S04]  /*2fb0*/  LDG.E R21, desc[UR6][R6.64+0x8] ;  /* 0x0000080606157981 */ /* 0x000f28000c1e1900 */
[----:B------:R-:W4:Y:S01]  /*2fc0*/  LDG.E R22, desc[UR6][R6.64+0xc] ;  /* 0x00000c0606167981 */ /* 0x000f22000c1e1900 */
[----:B------:R-:W-:-:S03]  /*2fd0*/  IMAD R8, R8, R19, R12 ;  /* 0x0000001308087224 */ /* 0x000fc600078e020c */
[----:B------:R-:W4:Y:S04]  /*2fe0*/  LDL.64 R12, [R5+0x10] ;  /* 0x00001000050c7983 */ /* 0x000f280000100a00 */
[----:B------:R-:W4:Y:S01]  /*2ff0*/  LDG.E R19, desc[UR6][R6.64+0x10] ;  /* 0x0000100606137981 */ /* 0x000f22000c1e1900 */
[----:B--2---:R-:W-:-:S03]  /*3000*/  IMAD R18, R9, R18, R8 ;  /* 0x0000001209127224 */ /* 0x004fc600078e0208 */
[----:B------:R-:W2:Y:S01]  /*3010*/  LDL.64 R8, [R5+0x18] ;  /* 0x0000180005087983 */ /* 0x000ea20000100a00 */
[----:B---3--:R-:W-:-:S03]  /*3020*/  IMAD R17, R10, R17, R18 ;  /* 0x000000110a117224 */ /* 0x008fc600078e0212 */
[----:B------:R0:W3:Y:S01]  /*3030*/  LDG.E R10, desc[UR6][R6.64+0x1c] ;  /* 0x00001c06060a7981 */ /* 0x0000e2000c1e1900 */
[----:B------:R-:W-:Y:S02]  /*3040*/  VIADD R16, R16, 0x10 ;  /* 0x0000001010107836 */ /* 0x000fe40000000000 */
[----:B-----5:R-:W-:-:S03]  /*3050*/  IMAD R11, R11, R24, R17 ;  /* 0x000000180b0b7224 */ /* 0x020fc600078e0211 */
[----:B------:R-:W-:Y:S01]  /*3060*/  ISETP.NE.AND P0, PT, R16, RZ, PT ;  /* 0x000000ff1000720c */ /* 0x000fe20003f05270 */
[----:B----4-:R-:W-:-:S04]  /*3070*/  IMAD R11, R14, R21, R11 ;  /* 0x000000150e0b7224 */ /* 0x010fc800078e020b */
[----:B------:R-:W-:-:S04]  /*3080*/  IMAD R11, R15, R22, R11 ;  /* 0x000000160f0b7224 */ /* 0x000fc800078e020b */
[----:B------:R-:W-:-:S04]  /*3090*/  IMAD R11, R12, R19, R11 ;  /* 0x000000130c0b7224 */ /* 0x000fc800078e020b */
[----:B------:R-:W-:Y:S01]  /*30a0*/  IMAD R11, R13, R26, R11 ;  /* 0x0000001a0d0b7224 */ /* 0x000fe200078e020b */
[----:B0-----:R-:W-:Y:S01]  /*30b0*/  IADD3 R6, P1, PT, R6, 0x40, RZ ;  /* 0x0000004006067810 */ /* 0x001fe20007f3e0ff */
[----:B------:R-:W-:-:S03]  /*30c0*/  VIADD R5, R5, 0x40 ;  /* 0x0000004005057836 */ /* 0x000fc60000000000 */
[----:B------:R-:W-:Y:S01]  /*30d0*/  IADD3.X R7, PT, PT, RZ, R7, RZ, P1, !PT ;  /* 0x00000007ff077210 */ /* 0x000fe20000ffe4ff */
[----:B--2---:R-:W-:-:S04]  /*30e0*/  IMAD R8, R8, R23, R11 ;  /* 0x0000001708087224 */ /* 0x004fc800078e020b */
[----:B---3--:R-:W-:Y:S01]  /*30f0*/  IMAD R17, R9, R10, R8 ;  /* 0x0000000a09117224 */ /* 0x008fe200078e0208 */
[----:B------:R-:W-:Y:S06]  /*3100*/  @P0 BRA `(.L_x_200) ;  /* 0xfffffffc00480947 */ /* 0x000fec000383ffff */
.L_x_199:
[----:B------:R-:W-:Y:S05]  /*3110*/  @!P2 BRA `(.L_x_201) ;  /* 0x0000000000f8a947 */ /* 0x000fea0003800000 */
[----:B------:R-:W-:Y:S02]  /*3120*/  ISETP.GE.U32.AND P0, PT, R20, 0x8, PT ;  /* 0x000000081400780c */ /* 0x000fe40003f06070 */
[----:B------:R-:W-:-:S11]  /*3130*/  ISETP.NE.AND P1, PT, R3, RZ, PT ;  /* 0x000000ff0300720c */ /* 0x000fd60003f25270 */
[----:B------:R-:W-:Y:S05]  /*3140*/  @!P0 BRA `(.L_x_202) ;  /* 0x0000000000608947 */ /* 0x000fea0003800000 */
[----:B------:R-:W0:Y:S01]  /*3150*/  LDC.64 R14, c[0x0][0x3b0] ;  /* 0x0000ec00ff0e7b82 */ /* 0x000e220000000a00 */
[----:B------:R-:W-:-:S05]  /*3160*/  IMAD R24, R2, 0x4, R1 ;  /* 0x0000000402187824 */ /* 0x000fca00078e0201 */
        /* <DEDUP_REMOVED lines=13> */
[----:B------:R-:W-:Y:S01]  /*3240*/  IADD3 R2, PT, PT, R2, 0x8, RZ ;  /* 0x0000000802027810 */ /* 0x000fe20007ffe0ff */
        /* <DEDUP_REMOVED lines=8> */
.L_x_202:
[----:B------:R-:W-:Y:S05]  /*32d0*/  @!P1 BRA `(.L_x_201) ;  /* 0x0000000000889947 */ /* 0x000fea0003800000 */
[----:B------:R-:W-:Y:S02]  /*32e0*/  ISETP.GE.U32.AND P0, PT, R3, 0x4, PT ;  /* 0x000000040300780c */ /* 0x000fe40003f06070 */
[----:B------:R-:W-:-:S04]  /*32f0*/  LOP3.LUT R5, R4, 0x3, RZ, 0xc0, !PT ;  /* 0x0000000304057812 */ /* 0x000fc800078ec0ff */
[----:B------:R-:W-:-:S07]  /*3300*/  ISETP.NE.AND P1, PT, R5, RZ, PT ;  /* 0x000000ff0500720c */ /* 0x000fce0003f25270 */
[----:B------:R-:W-:Y:S06]  /*3310*/  @!P0 BRA `(.L_x_203) ;  /* 0x0000000000388947 */ /* 0x000fec0003800000 */
[----:B------:R-:W0:Y:S01]  /*3320*/  LDC.64 R6, c[0x0][0x3b0] ;  /* 0x0000ec00ff067b82 */ /* 0x000e220000000a00 */
[----:B------:R-:W-:-:S05]  /*3330*/  IMAD R3, R2, 0x4, R1 ;  /* 0x0000000402037824 */ /* 0x000fca00078e0201 */
        /* <DEDUP_REMOVED lines=12> */
.L_x_203:
[----:B------:R-:W-:Y:S05]  /*3400*/  @!P1 BRA `(.L_x_201) ;  /* 0x00000000003c9947 */ /* 0x000fea0003800000 */
[----:B------:R-:W0:Y:S01]  /*3410*/  LDC.64 R6, c[0x0][0x3b0] ;  /* 0x0000ec00ff067b82 */ /* 0x000e220000000a00 */
[C---:B------:R-:W-:Y:S01]  /*3420*/  IMAD R8, R2.reuse, 0x4, R0 ;  /* 0x0000000402087824 */ /* 0x040fe200078e0200 */
[----:B------:R-:W-:Y:S01]  /*3430*/  IADD3 R5, PT, PT, -R5, RZ, RZ ;  /* 0x000000ff05057210 */ /* 0x000fe20007ffe1ff */
[----:B0-----:R-:W-:-:S07]  /*3440*/  IMAD.WIDE.U32 R6, R2, 0x4, R6 ;  /* 0x0000000402067825 */ /* 0x001fce00078e0006 */
.L_x_204:
[----:B------:R-:W-:Y:S01]  /*3450*/  IMAD.MOV.U32 R2, RZ, RZ, R6 ;  /* 0x000000ffff027224 */ /* 0x000fe200078e0006 */
[----:B------:R0:W2:Y:S01]  /*3460*/  LDL R0, [R8] ;  /* 0x0000000008007983 */ /* 0x0000a20000100800 */
[----:B------:R-:W-:-:S05]  /*3470*/  IMAD.MOV.U32 R3, RZ, RZ, R7 ;  /* 0x000000ffff037224 */ /* 0x000fca00078e0007 */
[----:B------:R-:W2:Y:S01]  /*3480*/  LDG.E R2, desc[UR6][R2.64] ;  /* 0x0000000602027981 */ /* 0x000ea2000c1e1900 */
[----:B------:R-:W-:Y:S01]  /*3490*/  IADD3 R5, PT, PT, R5, 0x1, RZ ;  /* 0x0000000105057810 */ /* 0x000fe20007ffe0ff */
[----:B0-----:R-:W-:Y:S01]  /*34a0*/  VIADD R8, R8, 0x4 ;  /* 0x0000000408087836 */ /* 0x001fe20000000000 */
[----:B------:R-:W-:Y:S02]  /*34b0*/  IADD3 R6, P1, PT, R6, 0x4, RZ ;  /* 0x0000000406067810 */ /* 0x000fe40007f3e0ff */
[----:B------:R-:W-:-:S03]  /*34c0*/  ISETP.NE.AND P0, PT, R5, RZ, PT ;  /* 0x000000ff0500720c */ /* 0x000fc60003f05270 */
[----:B------:R-:W-:Y:S02]  /*34d0*/  IMAD.X R7, RZ, RZ, R7, P1 ;  /* 0x000000ffff077224 */ /* 0x000fe400008e0607 */
[----:B--2---:R-:W-:-:S08]  /*34e0*/  IMAD R17, R0, R2, R17 ;  /* 0x0000000200117224 */ /* 0x004fd000078e0211 */
[----:B------:R-:W-:Y:S05]  /*34f0*/  @P0 BRA `(.L_x_204) ;  /* 0xfffffffc00d40947 */ /* 0x000fea000383ffff */
.L_x_201:
[----:B------:R-:W-:Y:S02]  /*3500*/  SHF.R.S32.HI R3, RZ, 0x1f, R17 ;  /* 0x0000001fff037819 */ /* 0x000fe40000011411 */
[----:B------:R-:W-:-:S07]  /*3510*/  MOV R2, R17 ;  /* 0x0000001100027202 */ /* 0x000fce0000000f00 */
.L_x_185:
[----:B------:R-:W-:Y:S02]  /*3520*/  ISETP.GE.AND P0, PT, R4, 0x1, PT ;  /* 0x000000010400780c */ /* 0x000fe40003f06270 */
[----:B------:R-:W-:-:S11]  /*3530*/  CS2R R6, SRZ ;  /* 0x0000000000067805 */ /* 0x000fd6000001ff00 */
[----:B------:R-:W-:Y:S05]  /*3540*/  @!P0 BRA `(.L_x_205) ;  /* 0x0000000800048947 */ /* 0x000fea0003800000 */
[C---:B------:R-:W-:Y:S01]  /*3550*/  VIADD R0, R4.reuse, 0xffffffff ;  /* 0xffffffff04007836 */ /* 0x040fe20000000000 */
[----:B------:R-:W-:Y:S01]  /*3560*/  LOP3.LUT R20, R4, 0xf, RZ, 0xc0, !PT ;  /* 0x0000000f04147812 */ /* 0x000fe200078ec0ff */
[----:B------:R-:W-:-:S03]  /*3570*/  HFMA2 R17, -RZ, RZ, 0, 0 ;  /* 0x00000000ff117431 */ /* 0x000fc600000001ff */
[----:B------:R-:W-:Y:S01]  /*3580*/  ISETP.GE.U32.AND P0, PT, R0, 0xf, PT ;  /* 0x0000000f0000780c */ /* 0x000fe20003f06070 */
[----:B------:R-:W-:Y:S01]  /*3590*/  IMAD.MOV.U32 R0, RZ, RZ, RZ ;  /* 0x000000ffff007224 */ /* 0x000fe200078e00ff */
[----:B------:R-:W-:-:S11]  /*35a0*/  ISETP.NE.AND P2, PT, R20, RZ, PT ;  /* 0x000000ff1400720c */ /* 0x000fd60003f45270 */
[----:B------:R-:W-:Y:S05]  /*35b0*/  @!P0 BRA `(.L_x_206) ;  /* 0x0000000000dc8947 */ /* 0x000fea0003800000 */
[----:B------:R-:W0:Y:S01]  /*35c0*/  LDCU.64 UR4, c[0x0][0x390] ;  /* 0x00007200ff0477ac */ /* 0x000e220008000a00 */
[----:B------:R-:W-:Y:S01]  /*35d0*/  LOP3.LUT R0, R4, 0x7ffffff0, RZ, 0xc0, !PT ;  /* 0x7ffffff004007812 */ /* 0x000fe200078ec0ff */
[----:B------:R-:W-:Y:S02]  /*35e0*/  VIADD R5, R1, 0x20 ;  /* 0x0000002001057836 */ /* 0x000fe40000000000 */
[----:B------:R-:W-:Y:S01]  /*35f0*/  IMAD.MOV.U32 R17, RZ, RZ, RZ ;  /* 0x000000ffff117224 */ /* 0x000fe200078e00ff */
[----:B------:R-:W-:Y:S01]  /*3600*/  IADD3 R16, PT, PT, -R0, RZ, RZ ;  /* 0x000000ff00107210 */ /* 0x000fe20007ffe1ff */
[----:B0-----:R-:W-:-:S04]  /*3610*/  UIADD3 UR4, UP0, UPT, UR4, 0x20, URZ ;  /* 0x0000002004047890 */ /* 0x001fc8000ff1e0ff */
[----:B------:R-:W-:Y:S02]  /*3620*/  UIADD3.X UR5, UPT, UPT, URZ, UR5, URZ, UP0, !UPT ;  /* 0x00000005ff057290 */ /* 0x000fe400087fe4ff */
[----:B------:R-:W-:-:S04]  /*3630*/  IMAD.U32 R6, RZ, RZ, UR4 ;  /* 0x00000004ff067e24 */ /* 0x000fc8000f8e00ff */
[----:B------:R-:W-:-:S07]  /*3640*/  IMAD.U32 R7, RZ, RZ, UR5 ;  /* 0x00000005ff077e24 */ /* 0x000fce000f8e00ff */
.L_x_207:
        /* <DEDUP_REMOVED lines=33> */
[----:B------:R-:W-:Y:S01]  /*3860*/  IADD3 R16, PT, PT, R16, 0x10, RZ ;  /* 0x0000001010107810 */ /* 0x000fe20007ffe0ff */
[----:B-----5:R-:W-:-:S03]  /*3870*/  IMAD R11, R11, R24, R17 ;  /* 0x000000180b0b7224 */ /* 0x020fc600078e0211 */
[----:B------:R-:W-:Y:S01]  /*3880*/  ISETP.NE.AND P0, PT, R16, RZ, PT ;  /* 0x000000ff1000720c */ /* 0x000fe20003f05270 */
[----:B----4-:R-:W-:-:S04]  /*3890*/  IMAD R11, R14, R21, R11 ;  /* 0x000000150e0b7224 */ /* 0x010fc800078e020b */
[----:B------:R-:W-:Y:S01]  /*38a0*/  IMAD R11, R15, R22, R11 ;  /* 0x000000160f0b7224 */ /* 0x000fe200078e020b */
[----:B0-----:R-:W-:-:S03]  /*38b0*/  IADD3 R6, P1, PT, R6, 0x40, RZ ;  /* 0x0000004006067810 */ /* 0x001fc60007f3e0ff */
[----:B------:R-:W-:-:S04]  /*38c0*/  IMAD R11, R12, R19, R11 ;  /* 0x000000130c0b7224 */ /* 0x000fc800078e020b */
[----:B------:R-:W-:Y:S02]  /*38d0*/  IMAD R11, R13, R26, R11 ;  /* 0x0000001a0d0b7224 */ /* 0x000fe400078e020b */
[----:B------:R-:W-:Y:S02]  /*38e0*/  IMAD.X R7, RZ, RZ, R7, P1 ;  /* 0x000000ffff077224 */ /* 0x000fe400008e0607 */
[----:B------:R-:W-:Y:S02]  /*38f0*/  VIADD R5, R5, 0x40 ;  /* 0x0000004005057836 */ /* 0x000fe40000000000 */
[----:B--2---:R-:W-:-:S04]  /*3900*/  IMAD R8, R8, R23, R11 ;  /* 0x0000001708087224 */ /* 0x004fc800078e020b */
[----:B---3--:R-:W-:Y:S01]  /*3910*/  IMAD R17, R9, R10, R8 ;  /* 0x0000000a09117224 */ /* 0x008fe200078e0208 */
[----:B------:R-:W-:Y:S06]  /*3920*/  @P0 BRA `(.L_x_207) ;  /* 0xfffffffc00480947 */ /* 0x000fec000383ffff */
.L_x_206:
[----:B------:R-:W-:Y:S05]  /*3930*/  @!P2 BRA `(.L_x_208) ;  /* 0x000000040000a947 */ /* 0x000fea0003800000 */
[----:B------:R-:W-:Y:S02]  /*3940*/  ISETP.GE.U32.AND P0, PT, R20, 0x8, PT ;  /* 0x000000081400780c */ /* 0x000fe40003f06070 */
[----:B------:R-:W-:-:S04]  /*3950*/  LOP3.LUT R23, R4, 0x7, RZ, 0xc0, !PT ;  /* 0x0000000704177812 */ /* 0x000fc800078ec0ff */
[----:B------:R-:W-:-:S07]  /*3960*/  ISETP.NE.AND P1, PT, R23, RZ, PT ;  /* 0x000000ff1700720c */ /* 0x000fce0003f25270 */
[----:B------:R-:W-:Y:S06]  /*3970*/  @!P0 BRA `(.L_x_209) ;  /* 0x0000000000608947 */ /* 0x000fec0003800000 */
[----:B------:R-:W0:Y:S01]  /*3980*/  LDC.64 R12, c[0x0][0x390] ;  /* 0x0000e400ff0c7b82 */ /* 0x000e220000000a00 */
[----:B------:R-:W-:-:S05]  /*3990*/  LEA R20, R0, R1, 0x2 ;  /* 0x0000000100147211 */ /* 0x000fca00078e10ff */
        /* <DEDUP_REMOVED lines=22> */
.L_x_209:
[----:B------:R-:W-:Y:S05]  /*3b00*/  @!P1 BRA `(.L_x_208) ;  /* 0x00000000008c9947 */ /* 0x000fea0003800000 */
[----:B------:R-:W-:Y:S02]  /*3b10*/  ISETP.GE.U32.AND P0, PT, R23, 0x4, PT ;  /* 0x000000041700780c */ /* 0x000fe40003f06070 */
[----:B------:R-:W-:-:S04]  /*3b20*/  LOP3.LUT R4, R4, 0x3, RZ, 0xc0, !PT ;  /* 0x0000000304047812 */ /* 0x000fc800078ec0ff */
[----:B------:R-:W-:-:S07]  /*3b30*/  ISETP.NE.AND P1, PT, R4, RZ, PT ;  /* 0x000000ff0400720c */ /* 0x000fce0003f25270 */
[----:B------:R-:W-:Y:S06]  /*3b40*/  @!P0 BRA `(.L_x_210) ;  /* 0x0000000000388947 */ /* 0x000fec0003800000 */
[----:B------:R-:W0:Y:S01]  /*3b50*/  LDC.64 R6, c[0x0][0x390] ;  /* 0x0000e400ff067b82 */ /* 0x000e220000000a00 */
[----:B------:R-:W-:-:S05]  /*3b60*/  IMAD R5, R0, 0x4, R1 ;  /* 0x0000000400057824 */ /* 0x000fca00078e0201 */
[----:B------:R-:W2:Y:S01]  /*3b70*/  LDL.64 R10, [R5] ;  /* 0x00000000050a7983 */ /* 0x000ea20000100a00 */
[----:B0-----:R-:W-:-:S03]  /*3b80*/  IMAD.WIDE.U32 R8, R0, 0x4, R6 ;  /* 0x0000000400087825 */ /* 0x001fc600078e0006 */
[----:B------:R-:W3:Y:S04]  /*3b90*/  LDL.64 R6, [R5+0x8] ;  /* 0x0000080005067983 */ /* 0x000ee80000100a00 */
[----:B------:R-:W2:Y:S04]  /*3ba0*/  LDG.E R12, desc[UR6][R8.64] ;  /* 0x00000006080c7981 */ /* 0x000ea8000c1e1900 */
[----:B------:R-:W4:Y:S04]  /*3bb0*/  LDG.E R13, desc[UR6][R8.64+0x4] ;  /* 0x00000406080d7981 */ /* 0x000f28000c1e1900 */
[----:B------:R-:W3:Y:S04]  /*3bc0*/  LDG.E R14, desc[UR6][R8.64+0x8] ;  /* 0x00000806080e7981 */ /* 0x000ee8000c1e1900 */
[----:B------:R-:W5:Y:S01]  /*3bd0*/  LDG.E R15, desc[UR6][R8.64+0xc] ;  /* 0x00000c06080f7981 */ /* 0x000f62000c1e1900 */
[----:B------:R-:W-:Y:S01]  /*3be0*/  IADD3 R0, PT, PT, R0, 0x4, RZ ;  /* 0x0000000400007810 */ /* 0x000fe20007ffe0ff */
[----:B--2---:R-:W-:-:S04]  /*3bf0*/  IMAD R10, R10, R12, R17 ;  /* 0x0000000c0a0a7224 */ /* 0x004fc800078e0211 */
[----:B----4-:R-:W-:-:S04]  /*3c00*/  IMAD R11, R13, R11, R10 ;  /* 0x0000000b0d0b7224 */ /* 0x010fc800078e020a */
[----:B---3--:R-:W-:-:S04]  /*3c10*/  IMAD R6, R6, R14, R11 ;  /* 0x0000000e06067224 */ /* 0x008fc800078e020b */
[----:B-----5:R-:W-:-:S07]  /*3c20*/  IMAD R17, R15, R7, R6 ;  /* 0x000000070f117224 */ /* 0x020fce00078e0206 */
.L_x_210:
[----:B------:R-:W-:Y:S05]  /*3c30*/  @!P1 BRA `(.L_x_208) ;  /* 0x0000000000409947 */ /* 0x000fea0003800000 */
[----:B------:R-:W0:Y:S01]  /*3c40*/  LDC.64 R6, c[0x0][0x390] ;  /* 0x0000e400ff067b82 */ /* 0x000e220000000a00 */
[C---:B------:R-:W-:Y:S02]  /*3c50*/  IMAD R8, R0.reuse, 0x4, R1 ;  /* 0x0000000400087824 */ /* 0x040fe400078e0201 */
[----:B0-----:R-:W-:-:S04]  /*3c60*/  IMAD.WIDE.U32 R6, R0, 0x4, R6 ;  /* 0x0000000400067825 */ /* 0x001fc800078e0006 */
[----:B------:R-:W-:Y:S02]  /*3c70*/  IMAD.MOV.U32 R9, RZ, RZ, R6 ;  /* 0x000000ffff097224 */ /* 0x000fe400078e0006 */
[----:B------:R-:W-:-:S07]  /*3c80*/  IMAD.MOV R0, RZ, RZ, -R4 ;  /* 0x000000ffff007224 */ /* 0x000fce00078e0a04 */
.L_x_211:
[----:B------:R-:W-:Y:S01]  /*3c90*/  MOV R4, R9 ;  /* 0x0000000900047202 */ /* 0x000fe20000000f00 */
[----:B------:R-:W-:Y:S01]  /*3ca0*/  IMAD.MOV.U32 R5, RZ, RZ, R7 ;  /* 0x000000ffff057224 */ /* 0x000fe200078e0007 */
[----:B------:R0:W2:Y:S04]  /*3cb0*/  LDL R6, [R8] ;  /* 0x0000000008067983 */ /* 0x0000a80000100800 */
[----:B------:R-:W2:Y:S01]  /*3cc0*/  LDG.E R4, desc[UR6][R4.64] ;  /* 0x0000000604047981 */ /* 0x000ea2000c1e1900 */
[----:B------:R-:W-:Y:S01]  /*3cd0*/  VIADD R0, R0, 0x1 ;  /* 0x0000000100007836 */ /* 0x000fe20000000000 */
[----:B------:R-:W-:Y:S02]  /*3ce0*/  IADD3 R9, P1, PT, R9, 0x4, RZ ;  /* 0x0000000409097810 */ /* 0x000fe40007f3e0ff */
[----:B0-----:R-:W-:-:S02]  /*3cf0*/  IADD3 R8, PT, PT, R8, 0x4, RZ ;  /* 0x0000000408087810 */ /* 0x001fc40007ffe0ff */
[----:B------:R-:W-:Y:S01]  /*3d00*/  ISETP.NE.AND P0, PT, R0, RZ, PT ;  /* 0x000000ff0000720c */ /* 0x000fe20003f05270 */
[----:B------:R-:W-:Y:S02]  /*3d10*/  IMAD.X R7, RZ, RZ, R7, P1 ;  /* 0x000000ffff077224 */ /* 0x000fe400008e0607 */
[----:B--2---:R-:W-:-:S10]  /*3d20*/  IMAD R17, R6, R4, R17 ;  /* 0x0000000406117224 */ /* 0x004fd400078e0211 */
[----:B------:R-:W-:Y:S05]  /*3d30*/  @P0 BRA `(.L_x_211) ;  /* 0xfffffffc00d40947 */ /* 0x000fea000383ffff */
.L_x_208:
[--C-:B------:R-:W-:Y:S01]  /*3d40*/  SHF.R.S32.HI R7, RZ, 0x1f, R17.reuse ;  /* 0x0000001fff077819 */ /* 0x100fe20000011411 */
[----:B------:R-:W-:-:S07]  /*3d50*/  IMAD.MOV.U32 R6, RZ, RZ, R17 ;  /* 0x000000ffff067224 */ /* 0x000fce00078e0011 */
.L_x_205:
[----:B------:R-:W0:Y:S01]  /*3d60*/  LDCU.64 UR4, c[0x0][0x3a0] ;  /* 0x00007400ff0477ac */ /* 0x000e220008000a00 */
[----:B------:R-:W1:Y:S01]  /*3d70*/  LDC R0, c[0x0][0x3bc] ;  /* 0x0000ef00ff007b82 */ /* 0x000e620000000800 */
[----:B0-----:R-:W-:-:S04]  /*3d80*/  LEA R4, P0, R2, UR4, 0x2 ;  /* 0x0000000402047c11 */ /* 0x001fc8000f8010ff */
[----:B------:R-:W-:-:S05]  /*3d90*/  LEA.HI.X R5, R2, UR5, R3, 0x2, P0 ;  /* 0x0000000502057c11 */ /* 0x000fca00080f1403 */
[----:B------:R0:W5:Y:S01]  /*3da0*/  LDG.E R2, desc[UR6][R4.64] ;  /* 0x0000000604027981 */ /* 0x000162000c1e1900 */
[----:B-1----:R-:W-:Y:S01]  /*3db0*/  ISETP.GT.AND P0, PT, R0, 0x9, PT ;  /* 0x000000090000780c */ /* 0x002fe20003f04270 */
[----:B------:R-:W-:-:S12]  /*3dc0*/  BSSY.RECONVERGENT B0, `(.L_x_212) ;  /* 0x000014e000007945 */ /* 0x000fd80003800200 */
[----:B0-----:R-:W-:Y:S05]  /*3dd0*/  @P0 BRA `(.L_x_213) ;  /* 0x0000000400ec0947 */ /* 0x001fea0003800000 */
        /* <DEDUP_REMOVED lines=8> */
[----:B-----5:R-:W-:Y:S01]  /*3e60*/  FMUL R2, RZ, R2 ;  /* 0x00000002ff027220 */ /* 0x020fe20000400000 */
[----:B------:R-:W-:Y:S06]  /*3e70*/  BRA `(.L_x_218) ;  /* 0x0000001400087947 */ /* 0x000fec0003800000 */
.L_x_216:
[----:B-----5:R-:W-:Y:S01]  /*3e80*/  FADD R2, RZ, R2 ;  /* 0x00000002ff027221 */ /* 0x020fe20000000000 */
[----:B------:R-:W-:Y:S06]  /*3e90*/  BRA `(.L_x_218) ;  /* 0x0000001400007947 */ /* 0x000fec0003800000 */
.L_x_215:
[----:B------:R-:W-:-:S04]  /*3ea0*/  MOV R3, 0xfffffffd ;  /* 0xfffffffd00037802 */ /* 0x000fc80000000f00 */
[----:B------:R-:W-:-:S05]  /*3eb0*/  VIADDMNMX.U32 R0, R0, R3, 0x2, PT ;  /* 0x0000000200007446 */ /* 0x000fca0003800003 */
[----:B------:R-:W-:-:S04]  /*3ec0*/  IMAD.SHL.U32 R0, R0, 0x4, RZ ;  /* 0x0000000400007824 */ /* 0x000fc800078e00ff */
[----:B------:R-:W0:Y:S02]  /*3ed0*/  LDC R4, c[0x2][R0] ;  /* 0x0080000000047b82 */ /* 0x000e240000000800 */
[----:B0-----:R-:W-:-:S04]  /*3ee0*/  SHF.R.S32.HI R5, RZ, 0x1f, R4 ;  /* 0x0000001fff057819 */ /* 0x001fc80000011404 */
.L_x_322:
[----:B------:R-:W-:Y:S05]  /*3ef0*/  BRX R4 -0x3f00                                                      (*"BRANCH_TARGETS .L_x_218,.L_x_324,.L_x_217"*) ;  /* 0xffffffc004407949 */ /* 0x000fea000383ffff */
.L_x_324:
[----:B-----5:R-:W-:Y:S01]  /*3f00*/  FADD R2, -R2, -RZ ;  /* 0x800000ff02027221 */ /* 0x020fe20000000100 */
[----:B------:R-:W-:Y:S06]  /*3f10*/  BRA `(.L_x_218) ;  /* 0x0000001000e07947 */ /* 0x000fec0003800000 */
.L_x_214:
[----:B------:R-:W-:-:S13]  /*3f20*/  ISETP.GT.AND P0, PT, R0, 0x6, PT ;  /* 0x000000060000780c */ /* 0x000fda0003f04270 */
[----:B------:R-:W-:Y:S05]  /*3f30*/  @P0 BRA `(.L_x_219) ;  /* 0x0000000000280947 */ /* 0x000fea0003800000 */
[----:B------:R-:W-:-:S05]  /*3f40*/  VIADD R0, R0, 0xfffffffb ;  /* 0xfffffffb00007836 */ /* 0x000fca0000000000 */
[----:B------:R-:W-:-:S04]  /*3f50*/  VIMNMX.U32 R0, PT, PT, R0, 0x2, PT ;  /* 0x0000000200007848 */ /* 0x000fc80003fe0000 */
[----:B------:R-:W-:-:S04]  /*3f60*/  SHF.L.U32 R0, R0, 0x2, RZ ;  /* 0x0000000200007819 */ /* 0x000fc800000006ff */
[----:B------:R-:W0:Y:S02]  /*3f70*/  LDC R4, c[0x2][R0+0xc] ;  /* 0x0080030000047b82 */ /* 0x000e240000000800 */
[----:B0-----:R-:W-:-:S04]  /*3f80*/  SHF.R.S32.HI R5, RZ, 0x1f, R4 ;  /* 0x0000001fff057819 */ /* 0x001fc80000011404 */
.L_x_326:
[----:B------:R-:W-:Y:S05]  /*3f90*/  BRX R4 -0x3fa0                                                      (*"BRANCH_TARGETS .L_x_327,.L_x_328,.L_x_217"*) ;  /* 0xffffffc004187949 */ /* 0x000fea000383ffff */
.L_x_328:
[----:B-----5:R-:W-:Y:S01]  /*3fa0*/  FSET.BF.EQ.AND R2, R2, RZ, PT ;  /* 0x000000ff0202720a */ /* 0x020fe20003802000 */
[----:B------:R-:W-:Y:S06]  /*3fb0*/  BRA `(.L_x_218) ;  /* 0x0000001000b87947 */ /* 0x000fec0003800000 */
.L_x_327:
[----:B-----5:R-:W-:Y:S01]  /*3fc0*/  FSET.BF.LT.AND R2, R2, RZ, PT ;  /* 0x000000ff0202720a */ /* 0x020fe20003801000 */
[----:B------:R-:W-:Y:S06]  /*3fd0*/  BRA `(.L_x_218) ;  /* 0x0000001000b07947 */ /* 0x000fec0003800000 */
.L_x_219:
[----:B------:R-:W-:-:S05]  /*3fe0*/  IMAD.MOV.U32 R3, RZ, RZ, -0x7 ;  /* 0xfffffff9ff037424 */ /* 0x000fca00078e00ff */
[----:B------:R-:W-:-:S05]  /*3ff0*/  VIADDMNMX.U32 R0, R0, R3, 0x3, PT ;  /* 0x0000000300007446 */ /* 0x000fca0003800003 */
[----:B------:R-:W-:-:S04]  /*4000*/  IMAD.SHL.U32 R0, R0, 0x4, RZ ;  /* 0x0000000400007824 */ /* 0x000fc800078e00ff */
[----:B------:R-:W0:Y:S02]  /*4010*/  LDC R4, c[0x2][R0+0x18] ;  /* 0x0080060000047b82 */ /* 0x000e240000000800 */
[----:B0-----:R-:W-:-:S04]  /*4020*/  SHF.R.S32.HI R5, RZ, 0x1f, R4 ;  /* 0x0000001fff057819 */ /* 0x001fc80000011404 */
.L_x_330:
[----:B------:R-:W-:Y:S05]  /*4030*/  BRX R4 -0x4040                                                      (*"BRANCH_TARGETS .L_x_331,.L_x_332,.L_x_333,.L_x_217"*) ;  /* 0xffffffbc04f07949 */ /* 0x000fea000383ffff */
.L_x_333:
[----:B-----5:R-:W-:Y:S01]  /*4040*/  HFMA2 R2, -RZ, RZ, 0, 0 ;  /* 0x00000000ff027431 */ /* 0x020fe200000001ff */
[----:B------:R-:W-:Y:S06]  /*4050*/  BRA `(.L_x_218) ;  /* 0x0000001000907947 */ /* 0x000fec0003800000 */
.L_x_331:
[----:B-----5:R-:W-:Y:S01]  /*4060*/  FSETP.GE.AND P0, PT, R2, RZ, PT ;  /* 0x000000ff0200720b */ /* 0x020fe20003f06000 */
[----:B------:R-:W-:-:S12]  /*4070*/  BSSY.RECONVERGENT B1, `(.L_x_220) ;  /* 0x0000044000017945 */ /* 0x000fd80003800200 */
[----:B------:R-:W-:Y:S05]  /*4080*/  @!P0 BRA `(.L_x_221) ;  /* 0x00000000007c8947 */ /* 0x000fea0003800000 */
[----:B------:R-:W-:Y:S01]  /*4090*/  IMAD.MOV.U32 R3, RZ, RZ, 0x3bbb989d ;  /* 0x3bbb989dff037424 */ /* 0x000fe200078e00ff */
[----:B------:R-:W-:Y:S01]  /*40a0*/  BSSY.RECONVERGENT B2, `(.L_x_222) ;  /* 0x000001b000027945 */ /* 0x000fe20003800200 */
[----:B------:R-:W-:Y:S02]  /*40b0*/  IMAD.MOV.U32 R5, RZ, RZ, 0x437c0000 ;  /* 0x437c0000ff057424 */ /* 0x000fe400078e00ff */
        /* <DEDUP_REMOVED lines=19> */
[----:B------:R-:W-:-:S05]  /*41f0*/  LOP3.LUT R0, R11, 0x7fffffff, RZ, 0xc0, !PT ;  /* 0x7fffffff0b007812 */ /* 0x000fca00078ec0ff */
[----:B------:R-:W-:Y:S01]  /*4200*/  VIADD R8, R0, 0xfff00000 ;  /* 0xfff0000000087836 */ /* 0x000fe20000000000 */
[----:B------:R-:W-:-:S07]  /*4210*/  MOV R0, 0x4230 ;  /* 0x0000423000007802 */ /* 0x000fce0000000f00 */
[----:B------:R-:W-:Y:S05]  /*4220*/  CALL.REL.NOINC `($__internal_6_$__cuda_sm20_dblrcp_rn_slowpath_v3) ;  /* 0x0000001000347944 */ /* 0x000fea0003c00000 */
[----:B------:R-:W-:Y:S01]  /*4230*/  MOV R2, R4 ;  /* 0x0000000400027202 */ /* 0x000fe20000000f00 */
[----:B------:R-:W-:-:S07]  /*4240*/  IMAD.MOV.U32 R3, RZ, RZ, R5 ;  /* 0x000000ffff037224 */ /* 0x000fce00078e0005 */
.L_x_223:
[----:B------:R-:W-:Y:S05]  /*4250*/  BSYNC.RECONVERGENT B2 ;  /* 0x0000000000027941 */ /* 0x000fea0003800200 */
.L_x_222:
[----:B------:R0:W1:Y:S01]  /*4260*/  F2F.F32.F64 R2, R2 ;  /* 0x0000000200027310 */ /* 0x0000620000301000 */
[----:B------:R-:W-:Y:S05]  /*4270*/  BRA `(.L_x_224) ;  /* 0x00000000008c7947 */ /* 0x000fea0003800000 */
.L_x_221:
        /* <DEDUP_REMOVED lines=9> */
[----:B------:R-:W-:-:S03]  /*4310*/  IMAD.MOV.U32 R2, RZ, RZ, 0x1 ;  /* 0x00000001ff027424 */ /* 0x000fc600078e00ff */
        /* <DEDUP_REMOVED lines=20> */
[----:B------:R-:W-:Y:S05]  /*4460*/  CALL.REL.NOINC `($__internal_7_$__cuda_sm20_div_rn_f64_full) ;  /* 0x00000010004c7944 */ /* 0x000fea0003c00000 */
[----:B------:R-:W-:Y:S01]  /*4470*/  IMAD.MOV.U32 R2, RZ, RZ, R12 ;  /* 0x000000ffff027224 */ /* 0x000fe200078e000c */
[----:B------:R-:W-:-:S07]  /*4480*/  MOV R3, R13 ;  /* 0x0000000d00037202 */ /* 0x000fce0000000f00 */
.L_x_226:
[----:B------:R-:W-:Y:S05]  /*4490*/  BSYNC.RECONVERGENT B2 ;  /* 0x0000000000027941 */ /* 0x000fea0003800200 */
.L_x_225:
[----:B------:R2:W3:Y:S02]  /*44a0*/  F2F.F32.F64 R2, R2 ;  /* 0x0000000200027310 */ /* 0x0004e40000301000 */
.L_x_224:
[----:B------:R-:W-:Y:S05]  /*44b0*/  BSYNC.RECONVERGENT B1 ;  /* 0x0000000000017941 */ /* 0x000fea0003800200 */
.L_x_220:
[----:B------:R-:W-:Y:S05]  /*44c0*/  BRA `(.L_x_218) ;  /* 0x0000000c00747947 */ /* 0x000fea0003800000 */
.L_x_332:
[----:B-----5:R-:W0:Y:S01]  /*44d0*/  F2F.F64.F32 R2, R2 ;  /* 0x0000000200027310 */ /* 0x020e220000201800 */
[----:B------:R-:W-:Y:S01]  /*44e0*/  IMAD.MOV.U32 R0, RZ, RZ, RZ ;  /* 0x000000ffff007224 */ /* 0x000fe200078e00ff */
[----:B------:R-:W-:Y:S01]  /*44f0*/  MOV R4, RZ ;  /* 0x000000ff00047202 */ /* 0x000fe20000000f00 */
[----:B0-----:R-:W-:Y:S01]  /*4500*/  DSETP.MAX.AND P0, P1, RZ, R2, PT ;  /* 0x00000002ff00722a */ /* 0x001fe2000390f000 */
[----:B------:R-:W-:Y:S02]  /*4510*/  IMAD.MOV.U32 R9, RZ, RZ, R3 ;  /* 0x000000ffff097224 */ /* 0x000fe400078e0003 */
[----:B------:R-:W-:-:S03]  /*4520*/  IMAD.MOV.U32 R5, RZ, RZ, R2 ;  /* 0x000000ffff057224 */ /* 0x000fc600078e0002 */
[----:B------:R-:W-:Y:S02]  /*4530*/  FSEL R11, R0, R9, P0 ;  /* 0x00000009000b7208 */ /* 0x000fe40000000000 */
[----:B------:R-:W-:-:S06]  /*4540*/  SEL R4, R4, R5, P0 ;  /* 0x0000000504047207 */ /* 0x000fcc0000000000 */
[----:B------:R-:W-:-:S05]  /*4550*/  @P1 LOP3.LUT R11, R9, 0x80000, RZ, 0xfc, !PT ;  /* 0x00080000090b1812 */ /* 0x000fca00078efcff */
[----:B------:R-:W-:-:S04]  /*4560*/  IMAD.MOV.U32 R5, RZ, RZ, R11 ;  /* 0x000000ffff057224 */ /* 0x000fc800078e000b */
[----:B------:R4:W0:Y:S01]  /*4570*/  F2F.F32.F64 R2, R4 ;  /* 0x0000000400027310 */ /* 0x0008220000301000 */
[----:B------:R-:W-:Y:S05]  /*4580*/  BRA `(.L_x_218) ;  /* 0x0000000c00447947 */ /* 0x000fea0003800000 */
.L_x_213:
        /* <DEDUP_REMOVED lines=9> */
.L_x_335:
[----:B------:R-:W-:Y:S05]  /*4620*/  BRX R4 -0x4630                                                      (*"BRANCH_TARGETS .L_x_336,.L_x_337,.L_x_217"*) ;  /* 0xffffffb804747949 */ /* 0x000fea000383ffff */
.L_x_337:
[----:B-----5:R-:W0:Y:S01]  /*4630*/  F2F.F64.F32 R4, R2 ;  /* 0x0000000200047310 */ /* 0x020e220000201800 */
[----:B------:R-:W-:Y:S01]  /*4640*/  UMOV UR4, 0xa0b5ed8d ;  /* 0xa0b5ed8d00047882 */ /* 0x000fe20000000000 */
[----:B------:R-:W-:Y:S01]  /*4650*/  UMOV UR5, 0x3eb0c6f7 ;  /* 0x3eb0c6f700057882 */ /* 0x000fe20000000000 */
[----:B------:R-:W-:Y:S02]  /*4660*/  CS2R R8, SRZ ;  /* 0x0000000000087805 */ /* 0x000fe4000001ff00 */
[----:B------:R-:W-:Y:S01]  /*4670*/  MOV R0, 0x46a0 ;  /* 0x000046a000007802 */ /* 0x000fe20000000f00 */
[----:B0-----:R-:W-:-:S11]  /*4680*/  DADD R4, R4, UR4 ;  /* 0x0000000404047e29 */ /* 0x001fd60008000000 */
[----:B------:R-:W-:Y:S05]  /*4690*/  CALL.REL.NOINC `($__internal_7_$__cuda_sm20_div_rn_f64_full) ;  /* 0x0000000c00c07944 */ /* 0x000fea0003c00000 */
[----:B------:R-:W-:Y:S01]  /*46a0*/  IMAD.MOV.U32 R2, RZ, RZ, R12 ;  /* 0x000000ffff027224 */ /* 0x000fe200078e000c */
[----:B------:R-:W-:-:S05]  /*46b0*/  MOV R3, R13 ;  /* 0x0000000d00037202 */ /* 0x000fca0000000f00 */
[----:B------:R0:W1:Y:S01]  /*46c0*/  F2F.F32.F64 R2, R2 ;  /* 0x0000000200027310 */ /* 0x0000620000301000 */
[----:B------:R-:W-:Y:S05]  /*46d0*/  BRA `(.L_x_218) ;  /* 0x0000000800f07947 */ /* 0x000fea0003800000 */
.L_x_336:
[----:B-----5:R-:W0:Y:S01]  /*46e0*/  F2F.F64.F32 R2, R2 ;  /* 0x0000000200027310 */ /* 0x020e220000201800 */
[----:B------:R-:W-:Y:S01]  /*46f0*/  UMOV UR4, 0xa0b5ed8d ;  /* 0xa0b5ed8d00047882 */ /* 0x000fe20000000000 */
        /* <DEDUP_REMOVED lines=13> */
[----:B------:R-:W-:Y:S01]  /*47d0*/  LOP3.LUT R4, R3, 0xfffff, RZ, 0xc0, !PT ;  /* 0x000fffff03047812 */ /* 0x000fe200078ec0ff */
[----:B------:R-:W-:Y:S01]  /*47e0*/  IMAD.MOV.U32 R8, RZ, RZ, RZ ;  /* 0x000000ffff087224 */ /* 0x000fe200078e00ff */
[----:B------:R-:W-:Y:S01]  /*47f0*/  MOV R16, 0x8b7a8b04 ;  /* 0x8b7a8b0400107802 */ /* 0x000fe20000000f00 */
[----:B------:R-:W-:Y:S01]  /*4800*/  IMAD.MOV.U32 R17, RZ, RZ, 0x3ed0ee25 ;  /* 0x3ed0ee25ff117424 */ /* 0x000fe200078e00ff */
[----:B------:R-:W-:Y:S01]  /*4810*/  LOP3.LUT R5, R4, 0x3ff00000, RZ, 0xfc, !PT ;  /* 0x3ff0000004057812 */ /* 0x000fe200078efcff */
[----:B------:R-:W-:Y:S01]  /*4820*/  IMAD.MOV.U32 R4, RZ, RZ, R2 ;  /* 0x000000ffff047224 */ /* 0x000fe200078e0002 */
        /* <DEDUP_REMOVED lines=60> */
.L_x_229:
        /* <DEDUP_REMOVED lines=8> */
.L_x_228:
[----:B------:R-:W-:-:S04]  /*4c70*/  MOV R3, 0xfffffff4 ;  /* 0xfffffff400037802 */ /* 0x000fc80000000f00 */
[----:B------:R-:W-:-:S05]  /*4c80*/  VIADDMNMX.U32 R0, R0, R3, 0x2, PT ;  /* 0x0000000200007446 */ /* 0x000fca0003800003 */
[----:B------:R-:W-:-:S04]  /*4c90*/  IMAD.SHL.U32 R0, R0, 0x4, RZ ;  /* 0x0000000400007824 */ /* 0x000fc800078e00ff */
[----:B------:R-:W0:Y:S02]  /*4ca0*/  LDC R4, c[0x2][R0+0x34] ;  /* 0x00800d0000047b82 */ /* 0x000e240000000800 */
[----:B0-----:R-:W-:-:S04]  /*4cb0*/  SHF.R.S32.HI R5, RZ, 0x1f, R4 ;  /* 0x0000001fff057819 */ /* 0x001fc80000011404 */
.L_x_339:
[----:B------:R-:W-:Y:S05]  /*4cc0*/  BRX R4 -0x4cd0                                                      (*"BRANCH_TARGETS .L_x_340,.L_x_341,.L_x_217"*) ;  /* 0xffffffb004cc7949 */ /* 0x000fea000383ffff */
.L_x_341:
[----:B-----5:R-:W-:Y:S01]  /*4cd0*/  VIADD R0, R2, 0x1800000 ;  /* 0x0180000002007836 */ /* 0x020fe20000000000 */
[----:B------:R-:W-:Y:S04]  /*4ce0*/  BSSY.RECONVERGENT B1, `(.L_x_230) ;  /* 0x000000c000017945 */ /* 0x000fe80003800200 */
[----:B------:R-:W-:-:S04]  /*4cf0*/  LOP3.LUT R0, R0, 0x7f800000, RZ, 0xc0, !PT ;  /* 0x7f80000000007812 */ /* 0x000fc800078ec0ff */
[----:B------:R-:W-:-:S13]  /*4d00*/  ISETP.GT.U32.AND P0, PT, R0, 0x1ffffff, PT ;  /* 0x01ffffff0000780c */ /* 0x000fda0003f04070 */
[----:B------:R-:W-:Y:S05]  /*4d10*/  @P0 BRA `(.L_x_231) ;  /* 0x0000000000100947 */ /* 0x000fea0003800000 */
[----:B------:R-:W-:-:S07]  /*4d20*/  MOV R4, 0x4d40 ;  /* 0x00004d4000047802 */ /* 0x000fce0000000f00 */
[----:B------:R-:W-:Y:S05]  /*4d30*/  CALL.REL.NOINC `($__internal_8_$__cuda_sm20_rcp_rn_f32_slowpath) ;  /* 0x0000000c00887944 */ /* 0x000fea0003c00000 */
[----:B------:R-:W-:Y:S01]  /*4d40*/  MOV R2, R3 ;  /* 0x0000000300027202 */ /* 0x000fe20000000f00 */
[----:B------:R-:W-:Y:S06]  /*4d50*/  BRA `(.L_x_232) ;  /* 0x0000000000107947 */ /* 0x000fec0003800000 */
.L_x_231:
[----:B------:R-:W0:Y:S02]  /*4d60*/  MUFU.RCP R3, R2 ;  /* 0x0000000200037308 */ /* 0x000e240000001000 */
[----:B0-----:R-:W-:-:S04]  /*4d70*/  FFMA R0, R2, R3, -1 ;  /* 0xbf80000002007423 */ /* 0x001fc80000000003 */
[----:B------:R-:W-:-:S04]  /*4d80*/  FADD.FTZ R0, -R0, -RZ ;  /* 0x800000ff00007221 */ /* 0x000fc80000010100 */
[----:B------:R-:W-:-:S07]  /*4d90*/  FFMA R2, R3, R0, R3 ;  /* 0x0000000003027223 */ /* 0x000fce0000000003 */
.L_x_232:
[----:B------:R-:W-:Y:S05]  /*4da0*/  BSYNC.RECONVERGENT B1 ;  /* 0x0000000000017941 */ /* 0x000fea0003800200 */
.L_x_230:
[----:B------:R-:W-:Y:S05]  /*4db0*/  BRA `(.L_x_218) ;  /* 0x0000000400387947 */ /* 0x000fea0003800000 */
.L_x_340:
[----:B------:R-:W-:Y:S02]  /*4dc0*/  IMAD.MOV.U32 R3, RZ, RZ, 0x3bbb989d ;  /* 0x3bbb989dff037424 */ /* 0x000fe400078e00ff */
[----:B------:R-:W-:Y:S02]  /*4dd0*/  IMAD.MOV.U32 R0, RZ, RZ, 0x437c0000 ;  /* 0x437c0000ff007424 */ /* 0x000fe400078e00ff */
[----:B-----5:R-:W-:-:S04]  /*4de0*/  FFMA.SAT R3, R2, R3, 0.5 ;  /* 0x3f00000002037423 */ /* 0x020fc80000002003 */
        /* <DEDUP_REMOVED lines=8> */
.L_x_227:
[----:B------:R-:W-:-:S13]  /*4e70*/  ISETP.GT.AND P0, PT, R0, 0xf, PT ;  /* 0x0000000f0000780c */ /* 0x000fda0003f04270 */
[----:B------:R-:W-:Y:S05]  /*4e80*/  @P0 BRA `(.L_x_233) ;  /* 0x00000000008c0947 */ /* 0x000fea0003800000 */
[----:B------:R-:W-:-:S05]  /*4e90*/  VIADD R0, R0, 0xfffffff2 ;  /* 0xfffffff200007836 */ /* 0x000fca0000000000 */
[----:B------:R-:W-:-:S05]  /*4ea0*/  VIMNMX.U32 R0, PT, PT, R0, 0x2, PT ;  /* 0x0000000200007848 */ /* 0x000fca0003fe0000 */
[----:B------:R-:W-:-:S04]  /*4eb0*/  IMAD.SHL.U32 R0, R0, 0x4, RZ ;  /* 0x0000000400007824 */ /* 0x000fc800078e00ff */
[----:B------:R-:W0:Y:S02]  /*4ec0*/  LDC R4, c[0x2][R0+0x40] ;  /* 0x0080100000047b82 */ /* 0x000e240000000800 */
[----:B0-----:R-:W-:-:S04]  /*4ed0*/  SHF.R.S32.HI R5, RZ, 0x1f, R4 ;  /* 0x0000001fff057819 */ /* 0x001fc80000011404 */
.L_x_343:
[----:B------:R-:W-:Y:S05]  /*4ee0*/  BRX R4 -0x4ef0                                                      (*"BRANCH_TARGETS .L_x_344,.L_x_345,.L_x_217"*) ;  /* 0xffffffb004447949 */ /* 0x000fea000383ffff */
.L_x_345:
[----:B-----5:R-:W-:Y:S01]  /*4ef0*/  FADD R4, RZ, -R2 ;  /* 0x80000002ff047221 */ /* 0x020fe20000000000 */
[----:B------:R-:W-:Y:S01]  /*4f00*/  UMOV UR4, 0x47ae147b ;  /* 0x47ae147b00047882 */ /* 0x000fe20000000000 */
[----:B------:R-:W-:Y:S01]  /*4f10*/  F2F.F64.F32 R2, R2 ;  /* 0x0000000200027310 */ /* 0x000fe20000201800 */
[----:B------:R-:W-:-:S07]  /*4f20*/  UMOV UR5, 0x3f847ae1 ;  /* 0x3f847ae100057882 */ /* 0x000fce0000000000 */
[----:B------:R-:W0:Y:S02]  /*4f30*/  F2F.F64.F32 R4, R4 ;  /* 0x0000000400047310 */ /* 0x000e240000201800 */
[----:B0-----:R-:W-:-:S06]  /*4f40*/  DSETP.GEU.AND P0, PT, R4, UR4, PT ;  /* 0x0000000404007e2a */ /* 0x001fcc000bf0e000 */
[----:B------:R-:W-:-:S06]  /*4f50*/  DSETP.LT.AND P0, PT, R2, UR4, !P0 ;  /* 0x0000000402007e2a */ /* 0x000fcc000c701000 */
[----:B------:R-:W-:Y:S01]  /*4f60*/  FSEL R2, RZ, 1, !P0 ;  /* 0x3f800000ff027808 */ /* 0x000fe20004000000 */
[----:B------:R-:W-:Y:S07]  /*4f70*/  BRA `(.L_x_218) ;  /* 0x0000000000c87947 */ /* 0x000fee0003800000 */
.L_x_344:
[----:B-----5:R-:W-:Y:S01]  /*4f80*/  FMUL R10, R2, R2 ;  /* 0x00000002020a7220 */ /* 0x020fe20000400000 */
[----:B------:R-:W-:Y:S05]  /*4f90*/  BSSY.RECONVERGENT B1, `(.L_x_234) ;  /* 0x000000f000017945 */ /* 0x000fea0003800200 */
        /* <DEDUP_REMOVED lines=14> */
.L_x_235:
[----:B------:R-:W-:Y:S05]  /*5080*/  BSYNC.RECONVERGENT B1 ;  /* 0x0000000000017941 */ /* 0x000fea0003800200 */
.L_x_234:
[----:B------:R-:W-:-:S06]  /*5090*/  DMUL R4, RZ, -R4 ;  /* 0x80000004ff047228 */ /* 0x000fcc0000000000 */
[----:B------:R0:W1:Y:S01]  /*50a0*/  F2F.F32.F64 R2, R4 ;  /* 0x0000000400027310 */ /* 0x0000620000301000 */
[----:B------:R-:W-:Y:S05]  /*50b0*/  BRA `(.L_x_218) ;  /* 0x0000000000787947 */ /* 0x000fea0003800000 */
.L_x_233:
[----:B------:R-:W-:-:S05]  /*50c0*/  IMAD.MOV.U32 R3, RZ, RZ, -0x10 ;  /* 0xfffffff0ff037424 */ /* 0x000fca00078e00ff */
[----:B------:R-:W-:-:S04]  /*50d0*/  VIADDMNMX.U32 R0, R0, R3, 0x3, PT ;  /* 0x0000000300007446 */ /* 0x000fc80003800003 */
[----:B------:R-:W-:-:S04]  /*50e0*/  SHF.L.U32 R0, R0, 0x2, RZ ;  /* 0x0000000200007819 */ /* 0x000fc800000006ff */
[----:B------:R-:W0:Y:S02]  /*50f0*/  LDC R4, c[0x2][R0+0x4c] ;  /* 0x0080130000047b82 */ /* 0x000e240000000800 */
[----:B0-----:R-:W-:-:S04]  /*5100*/  SHF.R.S32.HI R5, RZ, 0x1f, R4 ;  /* 0x0000001fff057819 */ /* 0x001fc80000011404 */
.L_x_347:
[----:B------:R-:W-:Y:S05]  /*5110*/  BRX R4 -0x5120                                                      (*"BRANCH_TARGETS .L_x_348,.L_x_349,.L_x_350,.L_x_217"*) ;  /* 0xffffffac04b87949 */ /* 0x000fea000383ffff */
.L_x_350:
[C---:B-----5:R-:W-:Y:S01]  /*5120*/  FMUL R0, |R2|.reuse, 2.8853900432586669922 ;  /* 0x4038aa3b02007820 */ /* 0x060fe20000400200 */
[----:B------:R-:W-:Y:S02]  /*5130*/  IMAD.MOV.U32 R5, RZ, RZ, 0x3c80f082 ;  /* 0x3c80f082ff057424 */ /* 0x000fe400078e00ff */
[C---:B------:R-:W-:Y:S01]  /*5140*/  FMUL R9, R2.reuse, R2 ;  /* 0x0000000202097220 */ /* 0x040fe20000400000 */
[----:B------:R-:W-:Y:S01]  /*5150*/  IMAD.MOV.U32 R4, RZ, RZ, 0x3f800000 ;  /* 0x3f800000ff047424 */ /* 0x000fe200078e00ff */
[C---:B------:R-:W-:Y:S01]  /*5160*/  FSETP.GE.AND P1, PT, |R2|.reuse, 0.60000002384185791016, PT ;  /* 0x3f19999a0200780b */ /* 0x040fe20003f26200 */
[----:B------:R-:W0:Y:S01]  /*5170*/  MUFU.EX2 R0, R0 ;  /* 0x0000000000007308 */ /* 0x000e220000000800 */
[----:B------:R-:W-:Y:S01]  /*5180*/  FFMA R5, R9, R5, -0.052303962409496307373 ;  /* 0xbd563cae09057423 */ /* 0x000fe20000000005 */
[----:B------:R-:W-:-:S03]  /*5190*/  FSETP.GE.AND P0, PT, |R2|, 9.010913848876953125, PT ;  /* 0x41102cb40200780b */ /* 0x000fc60003f06200 */
[----:B------:R-:W-:Y:S01]  /*51a0*/  FFMA R8, R5, R9, 0.1331529766321182251 ;  /* 0x3e08594105087423 */ /* 0x000fe20000000009 */
[----:B0-----:R-:W-:-:S03]  /*51b0*/  FADD R3, R0, 1 ;  /* 0x3f80000000037421 */ /* 0x001fc60000000000 */
[----:B------:R-:W-:-:S03]  /*51c0*/  FFMA R0, R8, R9, -0.33332768082618713379 ;  /* 0xbeaaa9ed08007423 */ /* 0x000fc60000000009 */
[----:B------:R-:W0:Y:S02]  /*51d0*/  MUFU.RCP R3, R3 ;  /* 0x0000000300037308 */ /* 0x000e240000001000 */
[----:B0-----:R-:W-:Y:S01]  /*51e0*/  FFMA R4, R3, -2, R4 ;  /* 0xc000000003047823 */ /* 0x001fe20000000004 */
[----:B------:R-:W-:-:S04]  /*51f0*/  FFMA R3, R0, R9, RZ ;  /* 0x0000000900037223 */ /* 0x000fc800000000ff */
[----:B------:R-:W-:-:S04]  /*5200*/  FSEL R5, R4, 1, !P0 ;  /* 0x3f80000004057808 */ /* 0x000fc80004000000 */
[--C-:B------:R-:W-:Y:S01]  /*5210*/  LOP3.LUT R5, R5, 0x80000000, R2.reuse, 0xb8, !PT ;  /* 0x8000000005057812 */ /* 0x100fe200078eb802 */
[----:B------:R-:W-:-:S05]  /*5220*/  @!P1 FFMA R5, R2, R3, R2 ;  /* 0x0000000302059223 */ /* 0x000fca0000000002 */
[----:B------:R-:W-:Y:S01]  /*5230*/  MOV R2, R5 ;  /* 0x0000000500027202 */ /* 0x000fe20000000f00 */
[----:B------:R-:W-:Y:S06]  /*5240*/  BRA `(.L_x_218) ;  /* 0x0000000000147947 */ /* 0x000fec0003800000 */
.L_x_348:
[----:B-----5:R-:W-:Y:S01]  /*5250*/  FMNMX R2, RZ, R2, !PT ;  /* 0x00000002ff027209 */ /* 0x020fe20007800000 */
[----:B------:R-:W-:Y:S06]  /*5260*/  BRA `(.L_x_218) ;  /* 0x00000000000c7947 */ /* 0x000fec0003800000 */
.L_x_349:
[----:B-----5:R-:W-:Y:S01]  /*5270*/  IMAD.MOV.U32 R2, RZ, RZ, 0x3f800000 ;  /* 0x3f800000ff027424 */ /* 0x020fe200078e00ff */
[----:B------:R-:W-:Y:S06]  /*5280*/  BRA `(.L_x_218) ;  /* 0x0000000000047947 */ /* 0x000fec0003800000 */
.L_x_217:
[----:B-----5:R-:W-:-:S07]  /*5290*/  FADD R2, RZ, R2 ;  /* 0x00000002ff027221 */ /* 0x020fce0000000000 */
.L_x_218:
[----:B------:R-:W-:Y:S05]  /*52a0*/  BSYNC.RECONVERGENT B0 ;  /* 0x0000000000007941 */ /* 0x000fea0003800200 */
.L_x_212:
[----:B------:R-:W0:Y:S02]  /*52b0*/  LDCU.64 UR4, c[0x0][0x380] ;  /* 0x00007000ff0477ac */ /* 0x000e240008000a00 */
[----:B0---4-:R-:W-:-:S04]  /*52c0*/  LEA R4, P0, R6, UR4, 0x2 ;  /* 0x0000000406047c11 */ /* 0x011fc8000f8010ff */
[----:B------:R-:W-:-:S05]  /*52d0*/  LEA.HI.X R5, R6, UR5, R7, 0x2, P0 ;  /* 0x0000000506057c11 */ /* 0x000fca00080f1407 */
[----:B-1-3-5:R-:W-:Y:S01]  /*52e0*/  STG.E desc[UR6][R4.64], R2 ;  /* 0x0000000204007986 */ /* 0x02afe2000c101906 */
[----:B------:R-:W-:Y:S05]  /*52f0*/  EXIT ;  /* 0x000000000000794d */ /* 0x000fea0003800000 */
        .weak           $__internal_6_$__cuda_sm20_dblrcp_rn_slowpath_v3
        .type           $__internal_6_$__cuda_sm20_dblrcp_rn_slowpath_v3,@function
        .size           $__internal_6_$__cuda_sm20_dblrcp_rn_slowpath_v3,($__internal_7_$__cuda_sm20_div_rn_f64_full - $__internal_6_$__cuda_sm20_dblrcp_rn_slowpath_v3)
$__internal_6_$__cuda_sm20_dblrcp_rn_slowpath_v3:
[----:B------:R-:W-:Y:S01]  /*5300*/  IMAD.MOV.U32 R2, RZ, RZ, R10 ;  /* 0x000000ffff027224 */ /* 0x000fe200078e000a */
[----:B------:R-:W-:Y:S01]  /*5310*/  MOV R3, R11 ;  /* 0x0000000b00037202 */ /* 0x000fe20000000f00 */
[----:B------:R-:W-:Y:S05]  /*5320*/  BSSY.RECONVERGENT B3, `(.L_x_236) ;  /* 0x0000024000037945 */ /* 0x000fea0003800200 */
[----:B------:R-:W-:-:S14]  /*5330*/  DSETP.GTU.AND P0, PT, |R2|, +INF , PT ;  /* 0x7ff000000200742a */ /* 0x000fdc0003f0c200 */
[----:B------:R-:W-:Y:S05]  /*5340*/  @P0 BRA `(.L_x_237) ;  /* 0x00000000007c0947 */ /* 0x000fea0003800000 */
[----:B------:R-:W-:-:S05]  /*5350*/  LOP3.LUT R9, R11, 0x7fffffff, RZ, 0xc0, !PT ;  /* 0x7fffffff0b097812 */ /* 0x000fca00078ec0ff */
[----:B------:R-:W-:-:S05]  /*5360*/  VIADD R4, R9, 0xffffffff ;  /* 0xffffffff09047836 */ /* 0x000fca0000000000 */
[----:B------:R-:W-:-:S13]  /*5370*/  ISETP.GE.U32.AND P0, PT, R4, 0x7fefffff, PT ;  /* 0x7fefffff0400780c */ /* 0x000fda0003f06070 */
[----:B------:R-:W-:Y:S01]  /*5380*/  @P0 LOP3.LUT R5, R3, 0x7ff00000, RZ, 0x3c, !PT ;  /* 0x7ff0000003050812 */ /* 0x000fe200078e3cff */
[----:B------:R-:W-:Y:S01]  /*5390*/  @P0 IMAD.MOV.U32 R4, RZ, RZ, RZ ;  /* 0x000000ffff040224 */ /* 0x000fe200078e00ff */
[----:B------:R-:W-:Y:S06]  /*53a0*/  @P0 BRA `(.L_x_238) ;  /* 0x00000000006c0947 */ /* 0x000fec0003800000 */
[----:B------:R-:W-:-:S13]  /*53b0*/  ISETP.GE.U32.AND P0, PT, R9, 0x1000001, PT ;  /* 0x010000010900780c */ /* 0x000fda0003f06070 */
[----:B------:R-:W-:Y:S05]  /*53c0*/  @!P0 BRA `(.L_x_239) ;  /* 0x0000000000348947 */ /* 0x000fea0003800000 */
[----:B------:R-:W-:Y:S01]  /*53d0*/  IADD3 R5, PT, PT, R3, -0x3fe00000, RZ ;  /* 0xc020000003057810 */ /* 0x000fe20007ffe0ff */
[----:B------:R-:W-:-:S03]  /*53e0*/  IMAD.MOV.U32 R4, RZ, RZ, R2 ;  /* 0x000000ffff047224 */ /* 0x000fc600078e0002 */
        /* <DEDUP_REMOVED lines=11> */
.L_x_239:
        /* <DEDUP_REMOVED lines=10> */
.L_x_237:
[----:B------:R-:W-:Y:S02]  /*5540*/  LOP3.LUT R5, R3, 0x80000, RZ, 0xfc, !PT ;  /* 0x0008000003057812 */ /* 0x000fe400078efcff */
[----:B------:R-:W-:-:S07]  /*5550*/  MOV R4, R2 ;  /* 0x0000000200047202 */ /* 0x000fce0000000f00 */
.L_x_238:
[----:B------:R-:W-:Y:S05]  /*5560*/  BSYNC.RECONVERGENT B3 ;  /* 0x0000000000037941 */ /* 0x000fea0003800200 */
.L_x_236:
[----:B------:R-:W-:Y:S02]  /*5570*/  IMAD.MOV.U32 R2, RZ, RZ, R0 ;  /* 0x000000ffff027224 */ /* 0x000fe400078e0000 */
[----:B------:R-:W-:-:S04]  /*5580*/  IMAD.MOV.U32 R3, RZ, RZ, 0x0 ;  /* 0x00000000ff037424 */ /* 0x000fc800078e00ff */
[----:B------:R-:W-:Y:S05]  /*5590*/  RET.REL.NODEC R2 `(_Z9mapKernelPfPiS0_iS_S0_S0_ii) ;  /* 0xffffffa802987950 */ /* 0x000fea0003c3ffff */
        .weak           $__internal_7_$__cuda_sm20_div_rn_f64_full
        .type           $__internal_7_$__cuda_sm20_div_rn_f64_full,@function
        .size           $__internal_7_$__cuda_sm20_div_rn_f64_full,($__internal_8_$__cuda_sm20_rcp_rn_f32_slowpath - $__internal_7_$__cuda_sm20_div_rn_f64_full)
$__internal_7_$__cuda_sm20_div_rn_f64_full:
[C---:B------:R-:W-:Y:S01]  /*55a0*/  FSETP.GEU.AND P0, PT, |R5|.reuse, 1.469367938527859385e-39, PT ;  /* 0x001000000500780b */ /* 0x040fe20003f0e200 */
[----:B------:R-:W-:Y:S01]  /*55b0*/  IMAD.MOV.U32 R16, RZ, RZ, 0x1 ;  /* 0x00000001ff107424 */ /* 0x000fe200078e00ff */
[----:B------:R-:W-:Y:S01]  /*55c0*/  LOP3.LUT R2, R5, 0x800fffff, RZ, 0xc0, !PT ;  /* 0x800fffff05027812 */ /* 0x000fe200078ec0ff */
[----:B------:R-:W-:Y:S01]  /*55d0*/  BSSY.RECONVERGENT B3, `(.L_x_240) ;  /* 0x0000055000037945 */ /* 0x000fe20003800200 */
[C---:B------:R-:W-:Y:S02]  /*55e0*/  FSETP.GEU.AND P2, PT, |R9|.reuse, 1.469367938527859385e-39, PT ;  /* 0x001000000900780b */ /* 0x040fe40003f4e200 */
[----:B------:R-:W-:Y:S02]  /*55f0*/  LOP3.LUT R3, R2, 0x3ff00000, RZ, 0xfc, !PT ;  /* 0x3ff0000002037812 */ /* 0x000fe400078efcff */
[----:B------:R-:W-:Y:S02]  /*5600*/  MOV R2, R4 ;  /* 0x0000000400027202 */ /* 0x000fe40000000f00 */
[----:B------:R-:W-:-:S02]  /*5610*/  LOP3.LUT R12, R9, 0x7ff00000, RZ, 0xc0, !PT ;  /* 0x7ff00000090c7812 */ /* 0x000fc400078ec0ff */
[----:B------:R-:W-:Y:S01]  /*5620*/  LOP3.LUT R15, R5, 0x7ff00000, RZ, 0xc0, !PT ;  /* 0x7ff00000050f7812 */ /* 0x000fe200078ec0ff */
[----:B------:R-:W-:-:S03]  /*5630*/  @!P0 DMUL R2, R4, 8.98846567431157953865e+307 ;  /* 0x7fe0000004028828 */ /* 0x000fc60000000000 */
[C---:B------:R-:W-:Y:S01]  /*5640*/  ISETP.GE.U32.AND P1, PT, R12.reuse, R15, PT ;  /* 0x0000000f0c00720c */ /* 0x040fe20003f26070 */
[----:B------:R-:W-:Y:S01]  /*5650*/  @!P2 IMAD.MOV.U32 R18, RZ, RZ, RZ ;  /* 0x000000ffff12a224 */ /* 0x000fe200078e00ff */
[----:B------:R-:W-:Y:S01]  /*5660*/  @!P2 LOP3.LUT R13, R5, 0x7ff00000, RZ, 0xc0, !PT ;  /* 0x7ff00000050da812 */ /* 0x000fe200078ec0ff */
[----:B------:R-:W0:Y:S03]  /*5670*/  MUFU.RCP64H R17, R3 ;  /* 0x0000000300117308 */ /* 0x000e260000001800 */
[----:B------:R-:W-:Y:S01]  /*5680*/  @!P2 ISETP.GE.U32.AND P3, PT, R12, R13, PT ;  /* 0x0000000d0c00a20c */ /* 0x000fe20003f66070 */
[----:B------:R-:W-:-:S05]  /*5690*/  IMAD.MOV.U32 R13, RZ, RZ, 0x1ca00000 ;  /* 0x1ca00000ff0d7424 */ /* 0x000fca00078e00ff */
[----:B------:R-:W-:-:S04]  /*56a0*/  @!P2 SEL R19, R13, 0x63400000, !P3 ;  /* 0x634000000d13a807 */ /* 0x000fc80005800000 */
[----:B------:R-:W-:Y:S01]  /*56b0*/  @!P2 LOP3.LUT R19, R19, 0x80000000, R9, 0xf8, !PT ;  /* 0x800000001313a812 */ /* 0x000fe200078ef809 */
[----:B0-----:R-:W-:-:S03]  /*56c0*/  DFMA R10, R16, -R2, 1 ;  /* 0x3ff00000100a742b */ /* 0x001fc60000000802 */
[----:B------:R-:W-:-:S05]  /*56d0*/  @!P2 LOP3.LUT R19, R19, 0x100000, RZ, 0xfc, !PT ;  /* 0x001000001313a812 */ /* 0x000fca00078efcff */
[----:B------:R-:W-:-:S08]  /*56e0*/  DFMA R10, R10, R10, R10 ;  /* 0x0000000a0a0a722b */ /* 0x000fd0000000000a */
[----:B------:R-:W-:Y:S01]  /*56f0*/  DFMA R16, R16, R10, R16 ;  /* 0x0000000a1010722b */ /* 0x000fe20000000010 */
[----:B------:R-:W-:Y:S02]  /*5700*/  SEL R11, R13, 0x63400000, !P1 ;  /* 0x634000000d0b7807 */ /* 0x000fe40004800000 */
[----:B------:R-:W-:Y:S02]  /*5710*/  MOV R10, R8 ;  /* 0x00000008000a7202 */ /* 0x000fe40000000f00 */
        /* <DEDUP_REMOVED lines=9> */
[----:B------:R-:W-:Y:S02]  /*57b0*/  VIADD R23, R20, 0xffffffff ;  /* 0xffffffff14177836 */ /* 0x000fe40000000000 */
        /* <DEDUP_REMOVED lines=10> */
[----:B------:R-:W-:-:S04]  /*5860*/  SEL R13, R13, 0x63400000, !P0 ;  /* 0x634000000d0d7807 */ /* 0x000fc80004000000 */
[----:B------:R-:W-:Y:S01]  /*5870*/  IADD3 R16, PT, PT, -R13, R8, RZ ;  /* 0x000000080d107210 */ /* 0x000fe20007ffe1ff */
[----:B------:R-:W-:-:S04]  /*5880*/  IMAD.MOV.U32 R8, RZ, RZ, RZ ;  /* 0x000000ffff087224 */ /* 0x000fc800078e00ff */
[----:B------:R-:W-:-:S06]  /*5890*/  VIADD R9, R16, 0x7fe00000 ;  /* 0x7fe0000010097836 */ /* 0x000fcc0000000000 */
        /* <DEDUP_REMOVED lines=10> */
[----:B------:R-:W-:Y:S01]  /*5940*/  DMUL.RP R8, R14, R8 ;  /* 0x000000080e087228 */ /* 0x000fe20000008000 */
[----:B------:R-:W-:-:S06]  /*5950*/  IMAD.MOV.U32 R2, RZ, RZ, RZ ;  /* 0x000000ffff027224 */ /* 0x000fcc00078e00ff */
[----:B------:R-:W-:-:S03]  /*5960*/  DFMA R2, R12, -R2, R14 ;  /* 0x800000020c02722b */ /* 0x000fc6000000000e */
[----:B------:R-:W-:-:S03]  /*5970*/  LOP3.LUT R5, R9, R5, RZ, 0x3c, !PT ;  /* 0x0000000509057212 */ /* 0x000fc600078e3cff */
[----:B------:R-:W-:-:S04]  /*5980*/  IADD3 R2, PT, PT, -R16, -0x43300000, RZ ;  /* 0xbcd0000010027810 */ /* 0x000fc80007ffe1ff */
[----:B------:R-:W-:-:S04]  /*5990*/  FSETP.NEU.AND P0, PT, |R3|, R2, PT ;  /* 0x000000020300720b */ /* 0x000fc80003f0d200 */
[----:B------:R-:W-:Y:S02]  /*59a0*/  FSEL R12, R8, R12, !P0 ;  /* 0x0000000c080c7208 */ /* 0x000fe40004000000 */
[----:B------:R-:W-:Y:S01]  /*59b0*/  FSEL R13, R5, R13, !P0 ;  /* 0x0000000d050d7208 */ /* 0x000fe20004000000 */
[----:B------:R-:W-:Y:S06]  /*59c0*/  BRA `(.L_x_242) ;  /* 0x0000000000547947 */ /* 0x000fec0003800000 */
.L_x_241:
[----:B------:R-:W-:-:S14]  /*59d0*/  DSETP.NAN.AND P0, PT, R8, R8, PT ;  /* 0x000000080800722a */ /* 0x000fdc0003f08000 */
[----:B------:R-:W-:Y:S05]  /*59e0*/  @P0 BRA `(.L_x_243) ;  /* 0x0000000000440947 */ /* 0x000fea0003800000 */
[----:B------:R-:W-:-:S14]  /*59f0*/  DSETP.NAN.AND P0, PT, R4, R4, PT ;  /* 0x000000040400722a */ /* 0x000fdc0003f08000 */
[----:B------:R-:W-:Y:S05]  /*5a00*/  @P0 BRA `(.L_x_244) ;  /* 0x0000000000300947 */ /* 0x000fea0003800000 */
[----:B------:R-:W-:Y:S01]  /*5a10*/  ISETP.NE.AND P0, PT, R21, R20, PT ;  /* 0x000000141500720c */ /* 0x000fe20003f05270 */
[----:B------:R-:W-:Y:S01]  /*5a20*/  IMAD.MOV.U32 R13, RZ, RZ, -0x80000 ;  /* 0xfff80000ff0d7424 */ /* 0x000fe200078e00ff */
        /* <DEDUP_REMOVED lines=10> */
.L_x_244:
[----:B------:R-:W-:Y:S01]  /*5ad0*/  LOP3.LUT R13, R5, 0x80000, RZ, 0xfc, !PT ;  /* 0x00080000050d7812 */ /* 0x000fe200078efcff */
[----:B------:R-:W-:Y:S01]  /*5ae0*/  IMAD.MOV.U32 R12, RZ, RZ, R4 ;  /* 0x000000ffff0c7224 */ /* 0x000fe200078e0004 */
[----:B------:R-:W-:Y:S06]  /*5af0*/  BRA `(.L_x_242) ;  /* 0x0000000000087947 */ /* 0x000fec0003800000 */
.L_x_243:
[----:B------:R-:W-:Y:S02]  /*5b00*/  LOP3.LUT R13, R9, 0x80000, RZ, 0xfc, !PT ;  /* 0x00080000090d7812 */ /* 0x000fe400078efcff */
[----:B------:R-:W-:-:S07]  /*5b10*/  MOV R12, R8 ;  /* 0x00000008000c7202 */ /* 0x000fce0000000f00 */
.L_x_242:
[----:B------:R-:W-:Y:S05]  /*5b20*/  BSYNC.RECONVERGENT B3 ;  /* 0x0000000000037941 */ /* 0x000fea0003800200 */
.L_x_240:
[----:B------:R-:W-:Y:S02]  /*5b30*/  IMAD.MOV.U32 R2, RZ, RZ, R0 ;  /* 0x000000ffff027224 */ /* 0x000fe400078e0000 */
[----:B------:R-:W-:-:S04]  /*5b40*/  IMAD.MOV.U32 R3, RZ, RZ, 0x0 ;  /* 0x00000000ff037424 */ /* 0x000fc800078e00ff */
[----:B------:R-:W-:Y:S05]  /*5b50*/  RET.REL.NODEC R2 `(_Z9mapKernelPfPiS0_iS_S0_S0_ii) ;  /* 0xffffffa402287950 */ /* 0x000fea0003c3ffff */
        .weak           $__internal_8_$__cuda_sm20_rcp_rn_f32_slowpath
        .type           $__internal_8_$__cuda_sm20_rcp_rn_f32_slowpath,@function
        .size           $__internal_8_$__cuda_sm20_rcp_rn_f32_slowpath,(.L_x_360 - $__internal_8_$__cuda_sm20_rcp_rn_f32_slowpath)
$__internal_8_$__cuda_sm20_rcp_rn_f32_slowpath:
[----:B------:R-:W-:Y:S01]  /*5b60*/  SHF.L.U32 R0, R2, 0x1, RZ ;  /* 0x0000000102007819 */ /* 0x000fe200000006ff */
[----:B------:R-:W-:Y:S03]  /*5b70*/  BSSY.RECONVERGENT B2, `(.L_x_245) ;  /* 0x0000031000027945 */ /* 0x000fe60003800200 */
[----:B------:R-:W-:Y:S01]  /*5b80*/  SHF.R.U32.HI R9, RZ, 0x18, R0 ;  /* 0x00000018ff097819 */ /* 0x000fe20000011600 */
[----:B------:R-:W-:-:S03]  /*5b90*/  IMAD.MOV.U32 R0, RZ, RZ, R2 ;  /* 0x000000ffff007224 */ /* 0x000fc600078e0002 */
        /* <DEDUP_REMOVED lines=12> */
.L_x_246:
        /* <DEDUP_REMOVED lines=29> */
[----:B------:R-:W-:-:S05]  /*5e30*/  @!P0 VIADD R3, R3, 0x1 ;  /* 0x0000000103038836 */ /* 0x000fca0000000000 */
[----:B------:R-:W-:-:S04]  /*5e40*/  @!P1 SHF.L.U32 R3, R3, 0x1, RZ ;  /* 0x0000000103039819 */ /* 0x000fc800000006ff */
[----:B------:R-:W-:Y:S01]  /*5e50*/  LOP3.LUT R3, R3, 0x80000000, R0, 0xf8, !PT ;  /* 0x8000000003037812 */ /* 0x000fe200078ef800 */
[----:B------:R-:W-:Y:S06]  /*5e60*/  BRA `(.L_x_247) ;  /* 0x0000000000047947 */ /* 0x000fec0003800000 */
.L_x_248:
[----:B------:R0:W1:Y:S02]  /*5e70*/  MUFU.RCP R3, R0 ;  /* 0x0000000000037308 */ /* 0x0000640000001000 */
.L_x_247:
[----:B------:R-:W-:Y:S05]  /*5e80*/  BSYNC.RECONVERGENT B2 ;  /* 0x0000000000027941 */ /* 0x000fea0003800200 */
.L_x_245:
[----:B------:R-:W-:-:S04]  /*5e90*/  IMAD.MOV.U32 R5, RZ, RZ, 0x0 ;  /* 0x00000000ff057424 */ /* 0x000fc800078e00ff */
[----:B01----:R-:W-:Y:S05]  /*5ea0*/  RET.REL.NODEC R4 `(_Z9mapKernelPfPiS0_iS_S0_S0_ii) ;  /* 0xffffffa004547950 */ /* 0x003fea0003c3ffff */
.L_x_249:
        /* <DEDUP_REMOVED lines=13> */
.L_x_360:


//--------------------- .text._Z20MatrixMultiplyKernelPfPKiS1_S_S1_S1_S_S1_S1_ --------------------------
	.section	.text._Z20MatrixMultiplyKernelPfPKiS1_S_S1_S1_S_S1_S1_,"ax",@progbits
	.align	128
        .global         _Z20MatrixMultiplyKernelPfPKiS1_S_S1_S1_S_S1_S1_
        .type           _Z20MatrixMultiplyKernelPfPKiS1_S_S1_S1_S_S1_S1_,@function
        .size           _Z20MatrixMultiplyKernelPfPKiS1_S_S1_S1_S_S1_S1_,(.L_x_364 - _Z20MatrixMultiplyKernelPfPKiS1_S_S1_S1_S_S1_S1_)
        .other          _Z20MatrixMultiplyKernelPfPKiS1_S_S1_S1_S_S1_S1_,@"STO_CUDA_ENTRY STV_DEFAULT"
_Z20MatrixMultiplyKernelPfPKiS1_S_S1_S1_S_S1_S1_:
.text._Z20MatrixMultiplyKernelPfPKiS1_S_S1_S1_S_S1_S1_:
[----:B------:R-:W-:Y:S08]  /*0000*/  LDC R1, c[0x0][0x37c] ;  /* 0x0000df00ff017b82 */ /* 0x000ff00000000800 */
[----:B------:R-:W0:Y:S01]  /*0010*/  LDC.64 R2, c[0x0][0x3b8] ;  /* 0x0000ee00ff027b82 */ /* 0x000e220000000a00 */
[----:B------:R-:W0:Y:S07]  /*0020*/  LDCU.64 UR8, c[0x0][0x358] ;  /* 0x00006b00ff0877ac */ /* 0x000e2e0008000a00 */
[----:B------:R-:W1:Y:S01]  /*0030*/  LDC.64 R22, c[0x0][0x3a0] ;  /* 0x0000e800ff167b82 */ /* 0x000e620000000a00 */
[----:B0-----:R-:W2:Y:S04]  /*0040*/  LDG.E R2, desc[UR8][R2.64] ;  /* 0x0000000802027981 */ /* 0x001ea8000c1e1900 */
[----:B-1----:R-:W3:Y:S03]  /*0050*/  LDG.E R0, desc[UR8][R22.64] ;  /* 0x0000000816007981 */ /* 0x002ee6000c1e1900 */
[----:B------:R-:W0:Y:S01]  /*0060*/  LDC.64 R10, c[0x0][0x388] ;  /* 0x0000e200ff0a7b82 */ /* 0x000e220000000a00 */
[----:B------:R-:W4:Y:S01]  /*0070*/  LDG.E R12, desc[UR8][R22.64+0x8] ;  /* 0x00000808160c7981 */ /* 0x000f22000c1e1900 */
[----:B------:R-:W-:-:S03]  /*0080*/  MOV R13, RZ ;  /* 0x000000ff000d7202 */ /* 0x000fc60000000f00 */
[----:B0-----:R0:W5:Y:S04]  /*0090*/  LDG.E R16, desc[UR8][R10.64+0x4] ;  /* 0x000004080a107981 */ /* 0x001168000c1e1900 */
[----:B------:R0:W5:Y:S01]  /*00a0*/  LDG.E R6, desc[UR8][R10.64+0x8] ;  /* 0x000008080a067981 */ /* 0x000162000c1e1900 */
[----:B--2---:R-:W-:-:S13]  /*00b0*/  ISETP.GE.AND P1, PT, R2, 0x2, PT ;  /* 0x000000020200780c */ /* 0x004fda0003f26270 */
[----:B------:R-:W1:Y:S02]  /*00c0*/  @P1 LDC.64 R8, c[0x0][0x3c0] ;  /* 0x0000f000ff081b82 */ /* 0x000e640000000a00 */
[----:B-1----:R0:W5:Y:S01]  /*00d0*/  @P1 LDG.E R13, desc[UR8][R8.64] ;  /* 0x00000008080d1981 */ /* 0x002162000c1e1900 */
[----:B---3--:R-:W-:Y:S02]  /*00e0*/  ISETP.GE.AND P0, PT, R0, 0x2, PT ;  /* 0x000000020000780c */ /* 0x008fe40003f06270 */
[----:B------:R-:W1:Y:S01]  /*00f0*/  S2R R0, SR_TID.X ;  /* 0x0000000000007919 */ /* 0x000e620000002100 */
[----:B------:R-:W2:Y:S10]  /*0100*/  S2R R2, SR_TID.Y ;  /* 0x0000000000027919 */ /* 0x000eb40000002200 */
[----:B------:R-:W3:Y:S01]  /*0110*/  @P0 LDC.64 R4, c[0x0][0x3a8] ;  /* 0x0000ea00ff040b82 */ /* 0x000ee20000000a00 */
[----:B------:R-:W-:-:S07]  /*0120*/  HFMA2 R7, -RZ, RZ, 0, 0 ;  /* 0x00000000ff077431 */ /* 0x000fce00000001ff */
[----:B------:R-:W1:Y:S08]  /*0130*/  LDC R3, c[0x0][0x360] ;  /* 0x0000d800ff037b82 */ /* 0x000e700000000800 */
[----:B------:R-:W1:Y:S08]  /*0140*/  S2UR UR4, SR_CTAID.X ;  /* 0x00000000000479c3 */ /* 0x000e700000002500 */
[----:B------:R-:W2:Y:S01]  /*0150*/  S2UR UR5, SR_CTAID.Y ;  /* 0x00000000000579c3 */ /* 0x000ea20000002600 */
[----:B---3--:R0:W5:Y:S07]  /*0160*/  @P0 LDG.E R7, desc[UR8][R4.64] ;  /* 0x0000000804070981 */ /* 0x00816e000c1e1900 */
[----:B------:R-:W2:Y:S01]  /*0170*/  LDC R19, c[0x0][0x364] ;  /* 0x0000d900ff137b82 */ /* 0x000ea20000000800 */
[----:B----4-:R-:W-:Y:S01]  /*0180*/  ISETP.GE.AND P0, PT, R12, 0x1, PT ;  /* 0x000000010c00780c */ /* 0x010fe20003f06270 */
[----:B------:R-:W-:-:S06]  /*0190*/  HFMA2 R25, -RZ, RZ, 0, 0 ;  /* 0x00000000ff197431 */ /* 0x000fcc00000001ff */
[----:B------:R-:W3:Y:S01]  /*01a0*/  S2UR UR7, SR_CTAID.Z ;  /* 0x00000000000779c3 */ /* 0x000ee20000002700 */
[----:B-1----:R-:W-:Y:S02]  /*01b0*/  IMAD R18, R3, UR4, R0 ;  /* 0x0000000403127c24 */ /* 0x002fe4000f8e0200 */
[----:B--2---:R-:W-:-:S03]  /*01c0*/  IMAD R19, R19, UR5, R2 ;  /* 0x0000000513137c24 */ /* 0x004fc6000f8e0202 */
[----:B0--3--:R-:W-:Y:S05]  /*01d0*/  @!P0 BRA `(.L_x_250) ;  /* 0x0000000400f48947 */ /* 0x009fea0003800000 */
[----:B------:R-:W0:Y:S01]  /*01e0*/  S2UR UR6, SR_CgaCtaId ;  /* 0x00000000000679c3 */ /* 0x000e220000008800 */
[----:B------:R-:W-:Y:S01]  /*01f0*/  UMOV UR4, 0x400 ;  /* 0x0000040000047882 */ /* 0x000fe20000000000 */
[----:B-----5:R-:W-:Y:S01]  /*0200*/  IMAD R3, R7, UR7, RZ ;  /* 0x0000000707037c24 */ /* 0x020fe2000f8e02ff */
[----:B------:R-:W-:Y:S01]  /*0210*/  UIADD3 UR5, UPT, UPT, UR4, 0x1000, URZ ;  /* 0x0000100004057890 */ /* 0x000fe2000fffe0ff */
[----:B------:R-:W-:Y:S01]  /*0220*/  IMAD R4, R13, UR7, RZ ;  /* 0x000000070d047c24 */ /* 0x000fe2000f8e02ff */
[----:B------:R-:W-:-:S03]  /*0230*/  MOV R25, RZ ;  /* 0x000000ff00197202 */ /* 0x000fc60000000f00 */
[----:B------:R-:W1:Y:S01]  /*0240*/  LDC.64 R20, c[0x0][0x3b0] ;  /* 0x0000ec00ff147b82 */ /* 0x000e620000000a00 */
[----:B0-----:R-:W-:Y:S02]  /*0250*/  ULEA UR5, UR6, UR5, 0x18 ;  /* 0x0000000506057291 */ /* 0x001fe4000f8ec0ff */
[----:B------:R-:W-:-:S04]  /*0260*/  ULEA UR4, UR6, UR4, 0x18 ;  /* 0x0000000406047291 */ /* 0x000fc8000f8ec0ff */
[----:B------:R-:W-:Y:S02]  /*0270*/  LEA R7, R2, UR5, 0x2 ;  /* 0x0000000502077c11 */ /* 0x000fe4000f8e10ff */
[C---:B------:R-:W-:Y:S01]  /*0280*/  LEA R17, R0.reuse, UR4, 0x7 ;  /* 0x0000000400117c11 */ /* 0x040fe2000f8e38ff */
[----:B------:R-:W-:Y:S01]  /*0290*/  UMOV UR4, URZ ;  /* 0x000000ff00047c82 */ /* 0x000fe20008000000 */
[----:B------:R-:W-:-:S07]  /*02a0*/  LEA R5, R0, R7, 0x7 ;  /* 0x0000000700057211 */ /* 0x000fce00078e38ff */
.L_x_253:
[----:B------:R-:W2:Y:S01]  /*02b0*/  LDG.E R9, desc[UR8][R22.64+0x4] ;  /* 0x0000040816097981 */ /* 0x000ea2000c1e1900 */
[----:B------:R-:W-:-:S04]  /*02c0*/  IADD3 R27, PT, PT, R2, UR4, RZ ;  /* 0x00000004021b7c10 */ /* 0x000fc8000fffe0ff */
[----:B------:R-:W-:-:S04]  /*02d0*/  ISETP.GE.AND P0, PT, R27, R12, PT ;  /* 0x0000000c1b00720c */ /* 0x000fc80003f06270 */
[----:B--2---:R-:W-:-:S13]  /*02e0*/  ISETP.GE.OR P0, PT, R18, R9, P0 ;  /* 0x000000091200720c */ /* 0x004fda0000706670 */
[----:B------:R-:W0:Y:S08]  /*02f0*/  @!P0 LDC.64 R12, c[0x0][0x3a8] ;  /* 0x0000ea00ff0c8b82 */ /* 0x000e300000000a00 */
[----:B------:R-:W2:Y:S08]  /*0300*/  LDC.64 R8, c[0x0][0x3b8] ;  /* 0x0000ee00ff087b82 */ /* 0x000eb00000000a00 */
[----:B------:R-:W3:Y:S01]  /*0310*/  @!P0 LDC.64 R10, c[0x0][0x398] ;  /* 0x0000e600ff0a8b82 */ /* 0x000ee20000000a00 */
[----:B0-----:R-:W4:Y:S04]  /*0320*/  @!P0 LDG.E R14, desc[UR8][R12.64+0x4] ;  /* 0x000004080c0e8981 */ /* 0x001f28000c1e1900 */
[----:B------:R-:W3:Y:S04]  /*0330*/  @!P0 LDG.E R15, desc[UR8][R12.64+0x8] ;  /* 0x000008080c0f8981 */ /* 0x000ee8000c1e1900 */
[----:B--2---:R-:W2:Y:S01]  /*0340*/  LDG.E R26, desc[UR8][R8.64+0x8] ;  /* 0x00000808081a7981 */ /* 0x004ea2000c1e1900 */
[----:B------:R-:W-:Y:S01]  /*0350*/  HFMA2 R24, -RZ, RZ, 0, 0 ;  /* 0x00000000ff187431 */ /* 0x000fe200000001ff */
[----:B------:R-:W-:Y:S01]  /*0360*/  BSSY.RECONVERGENT B0, `(.L_x_251) ;  /* 0x0000014000007945 */ /* 0x000fe20003800200 */
[----:B----4-:R-:W-:-:S04]  /*0370*/  @!P0 IMAD R14, R18, R14, R3 ;  /* 0x0000000e120e8224 */ /* 0x010fc800078e0203 */
[----:B---3--:R-:W-:-:S04]  /*0380*/  @!P0 IMAD R15, R27, R15, R14 ;  /* 0x0000000f1b0f8224 */ /* 0x008fc800078e020e */
[----:B------:R-:W-:-:S05]  /*0390*/  @!P0 IMAD.WIDE R10, R15, 0x4, R10 ;  /* 0x000000040f0a8825 */ /* 0x000fca00078e020a */
[----:B------:R0:W5:Y:S01]  /*03a0*/  @!P0 LDG.E R24, desc[UR8][R10.64] ;  /* 0x000000080a188981 */ /* 0x000162000c1e1900 */
[----:B--2---:R-:W-:Y:S02]  /*03b0*/  ISETP.GE.AND P0, PT, R19, R26, PT ;  /* 0x0000001a1300720c */ /* 0x004fe40003f06270 */
[----:B------:R-:W-:Y:S02]  /*03c0*/  LEA R27, R2, R17, 0x2 ;  /* 0x00000011021b7211 */ /* 0x000fe400078e10ff */
[----:B------:R-:W-:-:S09]  /*03d0*/  MOV R26, RZ ;  /* 0x000000ff001a7202 */ /* 0x000fd20000000f00 */
[----:B0-----:R-:W-:Y:S05]  /*03e0*/  @P0 BRA `(.L_x_252) ;  /* 0x00000000002c0947 */ /* 0x001fea0003800000 */
[----:B------:R-:W2:Y:S01]  /*03f0*/  LDG.E R8, desc[UR8][R8.64+0x4] ;  /* 0x0000040808087981 */ /* 0x000ea2000c1e1900 */
[----:B------:R-:W-:-:S04]  /*0400*/  IADD3 R13, PT, PT, R0, UR4, RZ ;  /* 0x00000004000d7c10 */ /* 0x000fc8000fffe0ff */
[----:B--2---:R-:W-:-:S13]  /*0410*/  ISETP.GE.AND P0, PT, R13, R8, PT ;  /* 0x000000080d00720c */ /* 0x004fda0003f06270 */
[----:B------:R-:W-:Y:S05]  /*0420*/  @P0 BRA `(.L_x_252) ;  /* 0x00000000001c0947 */ /* 0x000fea0003800000 */
[----:B------:R-:W0:Y:S02]  /*0430*/  LDC.64 R8, c[0x0][0x3c0] ;  /* 0x0000f000ff087b82 */ /* 0x000e240000000a00 */
[----:B0-----:R-:W2:Y:S04]  /*0440*/  LDG.E R11, desc[UR8][R8.64+0x4] ;  /* 0x00000408080b7981 */ /* 0x001ea8000c1e1900 */
[----:B------:R-:W3:Y:S01]  /*0450*/  LDG.E R12, desc[UR8][R8.64+0x8] ;  /* 0x00000808080c7981 */ /* 0x000ee2000c1e1900 */
[----:B--2---:R-:W-:-:S04]  /*0460*/  IMAD R10, R13, R11, R4 ;  /* 0x0000000b0d0a7224 */ /* 0x004fc800078e0204 */
[----:B---3--:R-:W-:-:S04]  /*0470*/  IMAD R11, R19, R12, R10 ;  /* 0x0000000c130b7224 */ /* 0x008fc800078e020a */
[----:B-1----:R-:W-:-:S05]  /*0480*/  IMAD.WIDE R10, R11, 0x4, R20 ;  /* 0x000000040b0a7825 */ /* 0x002fca00078e0214 */
[----:B------:R0:W5:Y:S02]  /*0490*/  LDG.E R26, desc[UR8][R10.64] ;  /* 0x000000080a1a7981 */ /* 0x000164000c1e1900 */
.L_x_252:
[----:B------:R-:W-:Y:S05]  /*04a0*/  BSYNC.RECONVERGENT B0 ;  /* 0x0000000000007941 */ /* 0x000fea0003800200 */
.L_x_251:
[----:B-----5:R-:W-:Y:S04]  /*04b0*/  STS [R27], R24 ;  /* 0x000000181b007388 */ /* 0x020fe80000000800 */
[----:B------:R-:W-:Y:S01]  /*04c0*/  STS [R5], R26 ;  /* 0x0000001a05007388 */ /* 0x000fe20000000800 */
[----:B------:R-:W-:Y:S06]  /*04d0*/  BAR.SYNC.DEFER_BLOCKING 0x0 ;  /* 0x0000000000007b1d */ /* 0x000fec0000010000 */
[----:B------:R-:W-:Y:S04]  /*04e0*/  LDS R8, [R7] ;  /* 0x0000000007087984 */ /* 0x000fe80000000800 */
[----:B------:R-:W2:Y:S04]  /*04f0*/  LDS.128 R12, [R17] ;  /* 0x00000000110c7984 */ /* 0x000ea80000000c00 */
[----:B------:R-:W3:Y:S04]  /*0500*/  LDS R9, [R7+0x80] ;  /* 0x0000800007097984 */ /* 0x000ee80000000800 */
[----:B------:R-:W4:Y:S04]  /*0510*/  LDS R29, [R7+0x100] ;  /* 0x00010000071d7984 */ /* 0x000f280000000800 */
[----:B------:R-:W-:Y:S04]  /*0520*/  LDS R24, [R7+0x280] ;  /* 0x0002800007187984 */ /* 0x000fe80000000800 */
[----:B------:R-:W-:Y:S01]  /*0530*/  LDS R27, [R7+0x400] ;  /* 0x00040000071b7984 */ /* 0x000fe20000000800 */
[----:B--2---:R-:W-:-:S03]  /*0540*/  FFMA R8, R12, R8, R25 ;  /* 0x000000080c087223 */ /* 0x004fc60000000019 */
[----:B------:R-:W2:Y:S01]  /*0550*/  LDS R12, [R7+0x180] ;  /* 0x00018000070c7984 */ /* 0x000ea20000000800 */
[----:B---3--:R-:W-:-:S03]  /*0560*/  FFMA R28, R9, R13, R8 ;  /* 0x0000000d091c7223 */ /* 0x008fc60000000008 */
[----:B------:R-:W-:Y:S01]  /*0570*/  LDS R13, [R7+0x200] ;  /* 0x00020000070d7984 */ /* 0x000fe20000000800 */
[----:B----4-:R-:W-:-:S03]  /*0580*/  FFMA R29, R29, R14, R28 ;  /* 0x0000000e1d1d7223 */ /* 0x010fc6000000001c */
[----:B0-----:R-:W0:Y:S04]  /*0590*/  LDS.128 R8, [R17+0x10] ;  /* 0x0000100011087984 */ /* 0x001e280000000c00 */
[----:B------:R-:W3:Y:S01]  /*05a0*/  LDS R25, [R7+0x300] ;  /* 0x0003000007197984 */ /* 0x000ee20000000800 */
[----:B--2---:R-:W-:-:S04]  /*05b0*/  FFMA R15, R12, R15, R29 ;  /* 0x0000000f0c0f7223 */ /* 0x004fc8000000001d */
[----:B0-----:R-:W-:Y:S02]  /*05c0*/  FFMA R13, R8, R13, R15 ;  /* 0x0000000d080d7223 */ /* 0x001fe4000000000f */
[----:B------:R-:W0:Y:S02]  /*05d0*/  LDS R8, [R7+0x380] ;  /* 0x0003800007087984 */ /* 0x000e240000000800 */
[----:B------:R-:W-:Y:S02]  /*05e0*/  FFMA R26, R24, R9, R13 ;  /* 0x00000009181a7223 */ /* 0x000fe4000000000d */
[----:B------:R-:W2:Y:S02]  /*05f0*/  LDS.128 R12, [R17+0x20] ;  /* 0x00002000110c7984 */ /* 0x000ea40000000c00 */
[----:B---3--:R-:W-:Y:S02]  /*0600*/  FFMA R9, R25, R10, R26 ;  /* 0x0000000a19097223 */ /* 0x008fe4000000001a */
[----:B------:R-:W3:Y:S04]  /*0610*/  LDS R24, [R7+0x480] ;  /* 0x0004800007187984 */ /* 0x000ee80000000800 */
[----:B------:R-:W4:Y:S01]  /*0620*/  LDS R25, [R7+0x500] ;  /* 0x0005000007197984 */ /* 0x000f220000000800 */
[----:B0-----:R-:W-:-:S04]  /*0630*/  FFMA R9, R8, R11, R9 ;  /* 0x0000000b08097223 */ /* 0x001fc80000000009 */
[----:B--2---:R-:W-:Y:S02]  /*0640*/  FFMA R9, R12, R27, R9 ;  /* 0x0000001b0c097223 */ /* 0x004fe40000000009 */
[----:B------:R-:W0:Y:S02]  /*0650*/  LDS R12, [R7+0x580] ;  /* 0x00058000070c7984 */ /* 0x000e240000000800 */
[----:B---3--:R-:W-:Y:S02]  /*0660*/  FFMA R26, R24, R13, R9 ;  /* 0x0000000d181a7223 */ /* 0x008fe40000000009 */
[----:B------:R-:W-:Y:S02]  /*0670*/  LDS R27, [R7+0x600] ;  /* 0x00060000071b7984 */ /* 0x000fe40000000800 */
[----:B----4-:R-:W-:Y:S02]  /*0680*/  FFMA R13, R25, R14, R26 ;  /* 0x0000000e190d7223 */ /* 0x010fe4000000001a */
[----:B------:R-:W2:Y:S04]  /*0690*/  LDS.128 R8, [R17+0x30] ;  /* 0x0000300011087984 */ /* 0x000ea80000000c00 */
        /* <DEDUP_REMOVED lines=28> */
[----:B------:R-:W4:Y:S04]  /*0860*/  LDS R24, [R7+0xd00] ;  /* 0x000d000007187984 */ /* 0x000f280000000800 */
[----:B------:R-:W1:Y:S01]  /*0870*/  LDS R10, [R7+0xd80] ;  /* 0x000d8000070a7984 */ /* 0x000e620000000800 */
[----:B0-----:R-:W-:-:S03]  /*0880*/  FFMA R11, R8, R11, R25 ;  /* 0x0000000b080b7223 */ /* 0x001fc60000000019 */
[----:B------:R-:W-:Y:S01]  /*0890*/  LDS R25, [R7+0xe80] ;  /* 0x000e800007197984 */ /* 0x000fe20000000800 */
[----:B--2---:R-:W-:-:S04]  /*08a0*/  FFMA R12, R12, R9, R11 ;  /* 0x000000090c0c7223 */ /* 0x004fc8000000000b */
[----:B---3--:R-:W-:-:S04]  /*08b0*/  FFMA R13, R27, R13, R12 ;  /* 0x0000000d1b0d7223 */ /* 0x008fc8000000000c */
[----:B----4-:R-:W-:Y:S02]  /*08c0*/  FFMA R13, R24, R14, R13 ;  /* 0x0000000e180d7223 */ /* 0x010fe4000000000d */
[----:B------:R-:W-:Y:S02]  /*08d0*/  LDS R14, [R7+0xe00] ;  /* 0x000e0000070e7984 */ /* 0x000fe40000000800 */
[----:B-1----:R-:W-:Y:S02]  /*08e0*/  FFMA R13, R10, R15, R13 ;  /* 0x0000000f0a0d7223 */ /* 0x002fe4000000000d */
[----:B------:R-:W-:Y:S04]  /*08f0*/  LDS R24, [R7+0xf00] ;  /* 0x000f000007187984 */ /* 0x000fe80000000800 */
[----:B------:R-:W-:Y:S04]  /*0900*/  LDS R15, [R7+0xf80] ;  /* 0x000f8000070f7984 */ /* 0x000fe80000000800 */
[----:B------:R-:W0:Y:S01]  /*0910*/  LDS.128 R8, [R17+0x70] ;  /* 0x0000700011087984 */ /* 0x000e220000000c00 */
[----:B------:R-:W-:Y:S06]  /*0920*/  BAR.SYNC.DEFER_BLOCKING 0x0 ;  /* 0x0000000000007b1d */ /* 0x000fec0000010000 */
[----:B------:R-:W2:Y:S01]  /*0930*/  LDG.E R12, desc[UR8][R22.64+0x8] ;  /* 0x00000808160c7981 */ /* 0x000ea2000c1e1900 */
[----:B------:R-:W-:Y:S01]  /*0940*/  UIADD3 UR4, UPT, UPT, UR4, 0x20, URZ ;  /* 0x0000002004047890 */ /* 0x000fe2000fffe0ff */
[----:B0-----:R-:W-:-:S04]  /*0950*/  FFMA R8, R8, R14, R13 ;  /* 0x0000000e08087223 */ /* 0x001fc8000000000d */
[----:B------:R-:W-:-:S04]  /*0960*/  FFMA R9, R25, R9, R8 ;  /* 0x0000000919097223 */ /* 0x000fc80000000008 */
[----:B------:R-:W-:-:S04]  /*0970*/  FFMA R10, R24, R10, R9 ;  /* 0x0000000a180a7223 */ /* 0x000fc80000000009 */
[----:B------:R-:W-:Y:S01]  /*0980*/  FFMA R25, R15, R11, R10 ;  /* 0x0000000b0f197223 */ /* 0x000fe2000000000a */
[----:B--2---:R-:W-:-:S13]  /*0990*/  ISETP.LE.AND P0, PT, R12, UR4, PT ;  /* 0x000000040c007c0c */ /* 0x004fda000bf03270 */
[----:B------:R-:W-:Y:S05]  /*09a0*/  @!P0 BRA `(.L_x_253) ;  /* 0xfffffff800408947 */ /* 0x000fea000383ffff */
.L_x_250:
[----:B-----5:R-:W-:-:S04]  /*09b0*/  ISETP.GE.AND P0, PT, R19, R6, PT ;  /* 0x000000061300720c */ /* 0x020fc80003f06270 */
[----:B------:R-:W-:-:S13]  /*09c0*/  ISETP.GE.OR P0, PT, R18, R16, P0 ;  /* 0x000000101200720c */ /* 0x000fda0000706670 */
[----:B------:R-:W-:Y:S05]  /*09d0*/  @P0 EXIT ;  /* 0x000000000000094d */ /* 0x000fea0003800000 */
[----:B------:R-:W0:Y:S08]  /*09e0*/  LDC.64 R2, c[0x0][0x390] ;  /* 0x0000e400ff027b82 */ /* 0x000e300000000a00 */
[----:B------:R-:W1:Y:S01]  /*09f0*/  LDC.64 R4, c[0x0][0x380] ;  /* 0x0000e000ff047b82 */ /* 0x000e620000000a00 */
[----:B0-----:R-:W2:Y:S04]  /*0a00*/  LDG.E R0, desc[UR8][R2.64] ;  /* 0x0000000802007981 */ /* 0x001ea8000c1e1900 */
[----:B------:R-:W3:Y:S04]  /*0a10*/  LDG.E R6, desc[UR8][R2.64+0x4] ;  /* 0x0000040802067981 */ /* 0x000ee8000c1e1900 */
[----:B------:R-:W4:Y:S01]  /*0a20*/  LDG.E R8, desc[UR8][R2.64+0x8] ;  /* 0x0000080802087981 */ /* 0x000f22000c1e1900 */
[----:B--2---:R-:W-:-:S04]  /*0a30*/  IMAD R7, R0, UR7, RZ ;  /* 0x0000000700077c24 */ /* 0x004fc8000f8e02ff */
[----:B---3--:R-:W-:-:S04]  /*0a40*/  IMAD R6, R18, R6, R7 ;  /* 0x0000000612067224 */ /* 0x008fc800078e0207 */
[----:B----4-:R-:W-:-:S04]  /*0a50*/  IMAD R19, R19, R8, R6 ;  /* 0x0000000813137224 */ /* 0x010fc800078e0206 */
[----:B-1----:R-:W-:-:S05]  /*0a60*/  IMAD.WIDE R4, R19, 0x4, R4 ;  /* 0x0000000413047825 */ /* 0x002fca00078e0204 */
[----:B------:R-:W-:Y:S01]  /*0a70*/  STG.E desc[UR8][R4.64], R25 ;  /* 0x0000001904007986 */ /* 0x000fe2000c101908 */
[----:B------:R-:W-:Y:S05]  /*0a80*/  EXIT ;  /* 0x000000000000794d */ /* 0x000fea0003800000 */
.L_x_254:
        /* <DEDUP_REMOVED lines=15> */
.L_x_364:


//--------------------- .nv.shared.reserved.0     --------------------------
	.section	.nv.shared.reserved.0,"aw",@nobits
	.weak		__nv_reservedSMEM_offset_0_alias
	.size		__nv_reservedSMEM_offset_0_alias, 0, 64
	.other		__nv_reservedSMEM_offset_0_alias,@"STO_CUDA_RESERVED_SHARED STV_DEFAULT"
__nv_reservedSMEM_offset_0_alias:
	.zero		0
	.zero		64


//--------------------- .nv.shared._Z12reduceKernelPfPiS0_iS_S0_S0_ifii --------------------------
	.section	.nv.shared._Z12reduceKernelPfPiS0_iS_S0_S0_ifii,"aw",@nobits
	.sectionflags	@""
	.align	8
.nv.shared._Z12reduceKernelPfPiS0_iS_S0_S0_ifii:
	.zero		9216


//--------------------- .nv.shared._Z20MatrixMultiplyKernelPfPKiS1_S_S1_S1_S_S1_S1_ --------------------------
	.section	.nv.shared._Z20MatrixMultiplyKernelPfPKiS1_S_S1_S1_S_S1_S1_,"aw",@nobits
	.sectionflags	@""
	.align	4
.nv.shared._Z20MatrixMultiplyKernelPfPKiS1_S_S1_S1_S_S1_S1_:
	.zero		9216


//--------------------- .nv.constant0._Z9zipKernelPfPiS0_iiS_S0_S0_iS_S0_S0_ii --------------------------
	.section	.nv.constant0._Z9zipKernelPfPiS0_iiS_S0_S0_iS_S0_S0_ii,"a",@progbits
	.sectionflags	@""
	.align	4
.nv.constant0._Z9zipKernelPfPiS0_iiS_S0_S0_iS_S0_S0_ii:
	.zero		992


//--------------------- .nv.constant0._Z12reduceKernelPfPiS0_iS_S0_S0_ifii --------------------------
	.section	.nv.constant0._Z12reduceKernelPfPiS0_iS_S0_S0_ifii,"a",@progbits
	.sectionflags	@""
	.align	4
.nv.constant0._Z12reduceKernelPfPiS0_iS_S0_S0_ifii:
	.zero		968


//--------------------- .nv.constant0._Z9mapKernelPfPiS0_iS_S0_S0_ii --------------------------
	.section	.nv.constant0._Z9mapKernelPfPiS0_iS_S0_S0_ii,"a",@progbits
	.sectionflags	@""
	.align	4
.nv.constant0._Z9mapKernelPfPiS0_iS_S0_S0_ii:
	.zero		960


//--------------------- .nv.constant0._Z20MatrixMultiplyKernelPfPKiS1_S_S1_S1_S_S1_S1_ --------------------------
	.section	.nv.constant0._Z20MatrixMultiplyKernelPfPKiS1_S_S1_S1_S_S1_S1_,"a",@progbits
	.sectionflags	@""
	.align	4
.nv.constant0._Z20MatrixMultiplyKernelPfPKiS1_S_S1_S1_S_S1_S1_:
	.zero		968


//--------------------- SYMBOLS --------------------------

	.type		.nv.reservedSmem.offset0,@object
	.size		.nv.reservedSmem.offset0,0x4
	.type		.nv.reservedSmem.cap,@object
	.size		.nv.reservedSmem.cap,0x4
